//
// Generated by NVIDIA NVVM Compiler
//
// Compiler Build ID: CL-36424714
// Cuda compilation tools, release 13.0, V13.0.88
// Based on NVVM 20.0.0
//

.version 9.0
.target sm_100
.address_size 64

	// .globl	_Z16MemoryTestKernelv
.extern .func  (.param .b32 func_retval0) vprintf
(
	.param .b64 vprintf_param_0,
	.param .b64 vprintf_param_1
)
;
.global .align 4 .b8 precalc_xorwow_matrix[102400];
.global .align 4 .b8 precalc_xorwow_offset_matrix[102400];
.global .align 4 .b8 mrg32k3aM1[2304];
.global .align 4 .b8 mrg32k3aM2[2304];
.global .align 4 .b8 mrg32k3aM1SubSeq[2016];
.global .align 4 .b8 mrg32k3aM2SubSeq[2016];
.global .align 4 .b8 mrg32k3aM1Seq[2304];
.global .align 4 .b8 mrg32k3aM2Seq[2304];
.const .align 8 .b8 __cr_lgamma_table[72];
.global .align 1 .b8 _ZN34_INTERNAL_ee1841f1_4_k_cu_c221b7c74cuda3std3__45__cpo5beginE[1];
.global .align 1 .b8 _ZN34_INTERNAL_ee1841f1_4_k_cu_c221b7c74cuda3std3__45__cpo3endE[1];
.global .align 1 .b8 _ZN34_INTERNAL_ee1841f1_4_k_cu_c221b7c74cuda3std3__45__cpo6cbeginE[1];
.global .align 1 .b8 _ZN34_INTERNAL_ee1841f1_4_k_cu_c221b7c74cuda3std3__45__cpo4cendE[1];
.global .align 1 .b8 _ZN34_INTERNAL_ee1841f1_4_k_cu_c221b7c74cuda3std3__45__cpo6rbeginE[1];
.global .align 1 .b8 _ZN34_INTERNAL_ee1841f1_4_k_cu_c221b7c74cuda3std3__45__cpo4rendE[1];
.global .align 1 .b8 _ZN34_INTERNAL_ee1841f1_4_k_cu_c221b7c74cuda3std3__45__cpo7crbeginE[1];
.global .align 1 .b8 _ZN34_INTERNAL_ee1841f1_4_k_cu_c221b7c74cuda3std3__45__cpo5crendE[1];
.global .align 1 .b8 _ZN34_INTERNAL_ee1841f1_4_k_cu_c221b7c74cuda3std3__436_GLOBAL__N__ee1841f1_4_k_cu_c221b7c76ignoreE[1];
.global .align 1 .b8 _ZN34_INTERNAL_ee1841f1_4_k_cu_c221b7c74cuda3std3__419piecewise_constructE[1];
.global .align 1 .b8 _ZN34_INTERNAL_ee1841f1_4_k_cu_c221b7c74cuda3std3__48in_placeE[1];
.global .align 1 .b8 _ZN34_INTERNAL_ee1841f1_4_k_cu_c221b7c74cuda3std3__420unreachable_sentinelE[1];
.global .align 1 .b8 _ZN34_INTERNAL_ee1841f1_4_k_cu_c221b7c74cuda3std3__47nulloptE[1];
.global .align 1 .b8 _ZN34_INTERNAL_ee1841f1_4_k_cu_c221b7c74cuda3std3__48unexpectE[1];
.global .align 1 .b8 _ZN34_INTERNAL_ee1841f1_4_k_cu_c221b7c74cuda3std6ranges3__45__cpo4swapE[1];
.global .align 1 .b8 _ZN34_INTERNAL_ee1841f1_4_k_cu_c221b7c74cuda3std6ranges3__45__cpo9iter_moveE[1];
.global .align 1 .b8 _ZN34_INTERNAL_ee1841f1_4_k_cu_c221b7c74cuda3std6ranges3__45__cpo5beginE[1];
.global .align 1 .b8 _ZN34_INTERNAL_ee1841f1_4_k_cu_c221b7c74cuda3std6ranges3__45__cpo3endE[1];
.global .align 1 .b8 _ZN34_INTERNAL_ee1841f1_4_k_cu_c221b7c74cuda3std6ranges3__45__cpo6cbeginE[1];
.global .align 1 .b8 _ZN34_INTERNAL_ee1841f1_4_k_cu_c221b7c74cuda3std6ranges3__45__cpo4cendE[1];
.global .align 1 .b8 _ZN34_INTERNAL_ee1841f1_4_k_cu_c221b7c74cuda3std6ranges3__45__cpo7advanceE[1];
.global .align 1 .b8 _ZN34_INTERNAL_ee1841f1_4_k_cu_c221b7c74cuda3std6ranges3__45__cpo9iter_swapE[1];
.global .align 1 .b8 _ZN34_INTERNAL_ee1841f1_4_k_cu_c221b7c74cuda3std6ranges3__45__cpo4nextE[1];
.global .align 1 .b8 _ZN34_INTERNAL_ee1841f1_4_k_cu_c221b7c74cuda3std6ranges3__45__cpo4prevE[1];
.global .align 1 .b8 _ZN34_INTERNAL_ee1841f1_4_k_cu_c221b7c74cuda3std6ranges3__45__cpo4dataE[1];
.global .align 1 .b8 _ZN34_INTERNAL_ee1841f1_4_k_cu_c221b7c74cuda3std6ranges3__45__cpo5cdataE[1];
.global .align 1 .b8 _ZN34_INTERNAL_ee1841f1_4_k_cu_c221b7c74cuda3std6ranges3__45__cpo4sizeE[1];
.global .align 1 .b8 _ZN34_INTERNAL_ee1841f1_4_k_cu_c221b7c74cuda3std6ranges3__45__cpo5ssizeE[1];
.global .align 1 .b8 _ZN34_INTERNAL_ee1841f1_4_k_cu_c221b7c74cuda3std6ranges3__45__cpo8distanceE[1];
.global .align 1 .b8 _ZN34_INTERNAL_ee1841f1_4_k_cu_c221b7c76thrust24THRUST_300001_SM_1000_NS8cuda_cub3parE[1];
.global .align 1 .b8 _ZN34_INTERNAL_ee1841f1_4_k_cu_c221b7c76thrust24THRUST_300001_SM_1000_NS8cuda_cub10par_nosyncE[1];
.global .align 1 .b8 _ZN34_INTERNAL_ee1841f1_4_k_cu_c221b7c76thrust24THRUST_300001_SM_1000_NS6system6detail10sequential3seqE[1];
.global .align 1 .b8 _ZN34_INTERNAL_ee1841f1_4_k_cu_c221b7c76thrust24THRUST_300001_SM_1000_NS12placeholders2_1E[1];
.global .align 1 .b8 _ZN34_INTERNAL_ee1841f1_4_k_cu_c221b7c76thrust24THRUST_300001_SM_1000_NS12placeholders2_2E[1];
.global .align 1 .b8 _ZN34_INTERNAL_ee1841f1_4_k_cu_c221b7c76thrust24THRUST_300001_SM_1000_NS12placeholders2_3E[1];
.global .align 1 .b8 _ZN34_INTERNAL_ee1841f1_4_k_cu_c221b7c76thrust24THRUST_300001_SM_1000_NS12placeholders2_4E[1];
.global .align 1 .b8 _ZN34_INTERNAL_ee1841f1_4_k_cu_c221b7c76thrust24THRUST_300001_SM_1000_NS12placeholders2_5E[1];
.global .align 1 .b8 _ZN34_INTERNAL_ee1841f1_4_k_cu_c221b7c76thrust24THRUST_300001_SM_1000_NS12placeholders2_6E[1];
.global .align 1 .b8 _ZN34_INTERNAL_ee1841f1_4_k_cu_c221b7c76thrust24THRUST_300001_SM_1000_NS12placeholders2_7E[1];
.global .align 1 .b8 _ZN34_INTERNAL_ee1841f1_4_k_cu_c221b7c76thrust24THRUST_300001_SM_1000_NS12placeholders2_8E[1];
.global .align 1 .b8 _ZN34_INTERNAL_ee1841f1_4_k_cu_c221b7c76thrust24THRUST_300001_SM_1000_NS12placeholders2_9E[1];
.global .align 1 .b8 _ZN34_INTERNAL_ee1841f1_4_k_cu_c221b7c76thrust24THRUST_300001_SM_1000_NS12placeholders3_10E[1];
.global .align 1 .b8 _ZN34_INTERNAL_ee1841f1_4_k_cu_c221b7c76thrust24THRUST_300001_SM_1000_NS3seqE[1];
.global .align 1 .b8 $str[32] = {72, 101, 108, 108, 111, 32, 102, 114, 111, 109, 32, 98, 108, 111, 99, 107, 32, 37, 100, 44, 32, 116, 104, 114, 101, 97, 100, 32, 37, 100, 10};

.visible .entry _Z16MemoryTestKernelv()
{
	.local .align 8 .b8 	__local_depot0[8];
	.reg .b64 	%SP;
	.reg .b64 	%SPL;
	.reg .b32 	%r<5>;
	.reg .b64 	%rd<5>;

	mov.u64 	%SPL, __local_depot0;
	cvta.local.u64 	%SP, %SPL;
	add.u64 	%rd1, %SP, 0;
	add.u64 	%rd2, %SPL, 0;
	mov.u32 	%r1, %ctaid.x;
	mov.u32 	%r2, %tid.x;
	st.local.v2.u32 	[%rd2], {%r1, %r2};
	mov.u64 	%rd3, $str;
	cvta.global.u64 	%rd4, %rd3;
	{ // callseq 0, 0
	.param .b64 param0;
	st.param.b64 	[param0], %rd4;
	.param .b64 param1;
	st.param.b64 	[param1], %rd1;
	.param .b32 retval0;
	call.uni (retval0), 
	vprintf, 
	(
	param0, 
	param1
	);
	ld.param.b32 	%r3, [retval0];
	} // callseq 0
	ret;

}
	// .globl	_Z26GenerateRandomBlocksKernelILi8EEvP11MemoryBlockIXT_EEi
.visible .entry _Z26GenerateRandomBlocksKernelILi8EEvP11MemoryBlockIXT_EEi(
	.param .u64 .ptr .align 1 _Z26GenerateRandomBlocksKernelILi8EEvP11MemoryBlockIXT_EEi_param_0,
	.param .u32 _Z26GenerateRandomBlocksKernelILi8EEvP11MemoryBlockIXT_EEi_param_1
)
{
	.local .align 8 .b8 	__local_depot1[48];
	.reg .b64 	%SP;
	.reg .b64 	%SPL;
	.reg .pred 	%p<64>;
	.reg .b32 	%r<1209>;
	.reg .b64 	%rd<28>;

	mov.u64 	%SPL, __local_depot1;
	ld.param.u64 	%rd10, [_Z26GenerateRandomBlocksKernelILi8EEvP11MemoryBlockIXT_EEi_param_0];
	ld.param.u32 	%r541, [_Z26GenerateRandomBlocksKernelILi8EEvP11MemoryBlockIXT_EEi_param_1];
	mov.u32 	%r542, %ctaid.x;
	mov.u32 	%r543, %ntid.x;
	mov.u32 	%r544, %tid.x;
	mad.lo.s32 	%r1, %r542, %r543, %r544;
	setp.ge.s32 	%p1, %r1, %r541;
	@%p1 bra 	$L__BB1_117;
	add.u64 	%rd1, %SPL, 0;
	mov.b32 	%r548, 0;
	st.local.v2.u32 	[%rd1+24], {%r548, %r548};
	st.local.u32 	[%rd1+32], %r548;
	mov.b64 	%rd12, 0;
	st.local.u64 	[%rd1+40], %rd12;
	cvt.s64.s32 	%rd2, %r1;
	mov.b32 	%r943, 1478573778;
	mov.b32 	%r549, 716983765;
	st.local.v2.u32 	[%rd1], {%r549, %r943};
	mov.b32 	%r550, -123459836;
	mov.b32 	%r942, 1163863128;
	st.local.v2.u32 	[%rd1+8], {%r942, %r550};
	mov.b32 	%r939, 1360900310;
	mov.b32 	%r551, -589760388;
	st.local.v2.u32 	[%rd1+16], {%r551, %r939};
	setp.eq.s32 	%p2, %r1, 0;
	@%p2 bra 	$L__BB1_116;
	mov.b32 	%r926, 0;
	mov.b32 	%r939, 1360900310;
	mov.b32 	%r942, 1163863128;
	mov.b32 	%r943, 1478573778;
	mov.u64 	%rd14, precalc_xorwow_matrix;
	mov.u64 	%rd27, %rd2;
$L__BB1_3:
	mov.u64 	%rd3, %rd27;
	and.b64  	%rd4, %rd3, 3;
	setp.eq.s64 	%p3, %rd4, 0;
	@%p3 bra 	$L__BB1_115;
	mul.wide.u32 	%rd13, %r926, 3200;
	add.s64 	%rd5, %rd14, %rd13;
	mov.b32 	%r939, 0;
	mov.u32 	%r940, %r939;
	mov.u32 	%r941, %r939;
	mov.u32 	%r942, %r939;
	mov.u32 	%r943, %r939;
	mov.u32 	%r932, %r939;
$L__BB1_5:
	mul.wide.u32 	%rd15, %r932, 4;
	add.s64 	%rd16, %rd1, %rd15;
	ld.local.u32 	%r12, [%rd16+4];
	shl.b32 	%r13, %r932, 5;
	mov.b32 	%r938, 0;
$L__BB1_6:
	.pragma "nounroll";
	shr.u32 	%r558, %r12, %r938;
	and.b32  	%r559, %r558, 1;
	setp.eq.b32 	%p4, %r559, 1;
	not.pred 	%p5, %p4;
	add.s32 	%r560, %r13, %r938;
	mul.lo.s32 	%r561, %r560, 5;
	mul.wide.u32 	%rd17, %r561, 4;
	add.s64 	%rd6, %rd5, %rd17;
	@%p5 bra 	$L__BB1_8;
	ld.global.u32 	%r562, [%rd6];
	xor.b32  	%r943, %r943, %r562;
	ld.global.u32 	%r563, [%rd6+4];
	xor.b32  	%r942, %r942, %r563;
	ld.global.u32 	%r564, [%rd6+8];
	xor.b32  	%r941, %r941, %r564;
	ld.global.u32 	%r565, [%rd6+12];
	xor.b32  	%r940, %r940, %r565;
	ld.global.u32 	%r566, [%rd6+16];
	xor.b32  	%r939, %r939, %r566;
$L__BB1_8:
	and.b32  	%r568, %r558, 2;
	setp.eq.s32 	%p6, %r568, 0;
	@%p6 bra 	$L__BB1_10;
	ld.global.u32 	%r569, [%rd6+20];
	xor.b32  	%r943, %r943, %r569;
	ld.global.u32 	%r570, [%rd6+24];
	xor.b32  	%r942, %r942, %r570;
	ld.global.u32 	%r571, [%rd6+28];
	xor.b32  	%r941, %r941, %r571;
	ld.global.u32 	%r572, [%rd6+32];
	xor.b32  	%r940, %r940, %r572;
	ld.global.u32 	%r573, [%rd6+36];
	xor.b32  	%r939, %r939, %r573;
$L__BB1_10:
	and.b32  	%r575, %r558, 4;
	setp.eq.s32 	%p7, %r575, 0;
	@%p7 bra 	$L__BB1_12;
	ld.global.u32 	%r576, [%rd6+40];
	xor.b32  	%r943, %r943, %r576;
	ld.global.u32 	%r577, [%rd6+44];
	xor.b32  	%r942, %r942, %r577;
	ld.global.u32 	%r578, [%rd6+48];
	xor.b32  	%r941, %r941, %r578;
	ld.global.u32 	%r579, [%rd6+52];
	xor.b32  	%r940, %r940, %r579;
	ld.global.u32 	%r580, [%rd6+56];
	xor.b32  	%r939, %r939, %r580;
$L__BB1_12:
	and.b32  	%r582, %r558, 8;
	setp.eq.s32 	%p8, %r582, 0;
	@%p8 bra 	$L__BB1_14;
	ld.global.u32 	%r583, [%rd6+60];
	xor.b32  	%r943, %r943, %r583;
	ld.global.u32 	%r584, [%rd6+64];
	xor.b32  	%r942, %r942, %r584;
	ld.global.u32 	%r585, [%rd6+68];
	xor.b32  	%r941, %r941, %r585;
	ld.global.u32 	%r586, [%rd6+72];
	xor.b32  	%r940, %r940, %r586;
	ld.global.u32 	%r587, [%rd6+76];
	xor.b32  	%r939, %r939, %r587;
$L__BB1_14:
	and.b32  	%r589, %r558, 16;
	setp.eq.s32 	%p9, %r589, 0;
	@%p9 bra 	$L__BB1_16;
	ld.global.u32 	%r590, [%rd6+80];
	xor.b32  	%r943, %r943, %r590;
	ld.global.u32 	%r591, [%rd6+84];
	xor.b32  	%r942, %r942, %r591;
	ld.global.u32 	%r592, [%rd6+88];
	xor.b32  	%r941, %r941, %r592;
	ld.global.u32 	%r593, [%rd6+92];
	xor.b32  	%r940, %r940, %r593;
	ld.global.u32 	%r594, [%rd6+96];
	xor.b32  	%r939, %r939, %r594;
$L__BB1_16:
	and.b32  	%r596, %r558, 32;
	setp.eq.s32 	%p10, %r596, 0;
	@%p10 bra 	$L__BB1_18;
	ld.global.u32 	%r597, [%rd6+100];
	xor.b32  	%r943, %r943, %r597;
	ld.global.u32 	%r598, [%rd6+104];
	xor.b32  	%r942, %r942, %r598;
	ld.global.u32 	%r599, [%rd6+108];
	xor.b32  	%r941, %r941, %r599;
	ld.global.u32 	%r600, [%rd6+112];
	xor.b32  	%r940, %r940, %r600;
	ld.global.u32 	%r601, [%rd6+116];
	xor.b32  	%r939, %r939, %r601;
$L__BB1_18:
	and.b32  	%r603, %r558, 64;
	setp.eq.s32 	%p11, %r603, 0;
	@%p11 bra 	$L__BB1_20;
	ld.global.u32 	%r604, [%rd6+120];
	xor.b32  	%r943, %r943, %r604;
	ld.global.u32 	%r605, [%rd6+124];
	xor.b32  	%r942, %r942, %r605;
	ld.global.u32 	%r606, [%rd6+128];
	xor.b32  	%r941, %r941, %r606;
	ld.global.u32 	%r607, [%rd6+132];
	xor.b32  	%r940, %r940, %r607;
	ld.global.u32 	%r608, [%rd6+136];
	xor.b32  	%r939, %r939, %r608;
$L__BB1_20:
	and.b32  	%r610, %r558, 128;
	setp.eq.s32 	%p12, %r610, 0;
	@%p12 bra 	$L__BB1_22;
	ld.global.u32 	%r611, [%rd6+140];
	xor.b32  	%r943, %r943, %r611;
	ld.global.u32 	%r612, [%rd6+144];
	xor.b32  	%r942, %r942, %r612;
	ld.global.u32 	%r613, [%rd6+148];
	xor.b32  	%r941, %r941, %r613;
	ld.global.u32 	%r614, [%rd6+152];
	xor.b32  	%r940, %r940, %r614;
	ld.global.u32 	%r615, [%rd6+156];
	xor.b32  	%r939, %r939, %r615;
$L__BB1_22:
	and.b32  	%r617, %r558, 256;
	setp.eq.s32 	%p13, %r617, 0;
	@%p13 bra 	$L__BB1_24;
	ld.global.u32 	%r618, [%rd6+160];
	xor.b32  	%r943, %r943, %r618;
	ld.global.u32 	%r619, [%rd6+164];
	xor.b32  	%r942, %r942, %r619;
	ld.global.u32 	%r620, [%rd6+168];
	xor.b32  	%r941, %r941, %r620;
	ld.global.u32 	%r621, [%rd6+172];
	xor.b32  	%r940, %r940, %r621;
	ld.global.u32 	%r622, [%rd6+176];
	xor.b32  	%r939, %r939, %r622;
$L__BB1_24:
	and.b32  	%r624, %r558, 512;
	setp.eq.s32 	%p14, %r624, 0;
	@%p14 bra 	$L__BB1_26;
	ld.global.u32 	%r625, [%rd6+180];
	xor.b32  	%r943, %r943, %r625;
	ld.global.u32 	%r626, [%rd6+184];
	xor.b32  	%r942, %r942, %r626;
	ld.global.u32 	%r627, [%rd6+188];
	xor.b32  	%r941, %r941, %r627;
	ld.global.u32 	%r628, [%rd6+192];
	xor.b32  	%r940, %r940, %r628;
	ld.global.u32 	%r629, [%rd6+196];
	xor.b32  	%r939, %r939, %r629;
$L__BB1_26:
	and.b32  	%r631, %r558, 1024;
	setp.eq.s32 	%p15, %r631, 0;
	@%p15 bra 	$L__BB1_28;
	ld.global.u32 	%r632, [%rd6+200];
	xor.b32  	%r943, %r943, %r632;
	ld.global.u32 	%r633, [%rd6+204];
	xor.b32  	%r942, %r942, %r633;
	ld.global.u32 	%r634, [%rd6+208];
	xor.b32  	%r941, %r941, %r634;
	ld.global.u32 	%r635, [%rd6+212];
	xor.b32  	%r940, %r940, %r635;
	ld.global.u32 	%r636, [%rd6+216];
	xor.b32  	%r939, %r939, %r636;
$L__BB1_28:
	and.b32  	%r638, %r558, 2048;
	setp.eq.s32 	%p16, %r638, 0;
	@%p16 bra 	$L__BB1_30;
	ld.global.u32 	%r639, [%rd6+220];
	xor.b32  	%r943, %r943, %r639;
	ld.global.u32 	%r640, [%rd6+224];
	xor.b32  	%r942, %r942, %r640;
	ld.global.u32 	%r641, [%rd6+228];
	xor.b32  	%r941, %r941, %r641;
	ld.global.u32 	%r642, [%rd6+232];
	xor.b32  	%r940, %r940, %r642;
	ld.global.u32 	%r643, [%rd6+236];
	xor.b32  	%r939, %r939, %r643;
$L__BB1_30:
	and.b32  	%r645, %r558, 4096;
	setp.eq.s32 	%p17, %r645, 0;
	@%p17 bra 	$L__BB1_32;
	ld.global.u32 	%r646, [%rd6+240];
	xor.b32  	%r943, %r943, %r646;
	ld.global.u32 	%r647, [%rd6+244];
	xor.b32  	%r942, %r942, %r647;
	ld.global.u32 	%r648, [%rd6+248];
	xor.b32  	%r941, %r941, %r648;
	ld.global.u32 	%r649, [%rd6+252];
	xor.b32  	%r940, %r940, %r649;
	ld.global.u32 	%r650, [%rd6+256];
	xor.b32  	%r939, %r939, %r650;
$L__BB1_32:
	and.b32  	%r652, %r558, 8192;
	setp.eq.s32 	%p18, %r652, 0;
	@%p18 bra 	$L__BB1_34;
	ld.global.u32 	%r653, [%rd6+260];
	xor.b32  	%r943, %r943, %r653;
	ld.global.u32 	%r654, [%rd6+264];
	xor.b32  	%r942, %r942, %r654;
	ld.global.u32 	%r655, [%rd6+268];
	xor.b32  	%r941, %r941, %r655;
	ld.global.u32 	%r656, [%rd6+272];
	xor.b32  	%r940, %r940, %r656;
	ld.global.u32 	%r657, [%rd6+276];
	xor.b32  	%r939, %r939, %r657;
$L__BB1_34:
	and.b32  	%r659, %r558, 16384;
	setp.eq.s32 	%p19, %r659, 0;
	@%p19 bra 	$L__BB1_36;
	ld.global.u32 	%r660, [%rd6+280];
	xor.b32  	%r943, %r943, %r660;
	ld.global.u32 	%r661, [%rd6+284];
	xor.b32  	%r942, %r942, %r661;
	ld.global.u32 	%r662, [%rd6+288];
	xor.b32  	%r941, %r941, %r662;
	ld.global.u32 	%r663, [%rd6+292];
	xor.b32  	%r940, %r940, %r663;
	ld.global.u32 	%r664, [%rd6+296];
	xor.b32  	%r939, %r939, %r664;
$L__BB1_36:
	and.b32  	%r666, %r558, 32768;
	setp.eq.s32 	%p20, %r666, 0;
	@%p20 bra 	$L__BB1_38;
	ld.global.u32 	%r667, [%rd6+300];
	xor.b32  	%r943, %r943, %r667;
	ld.global.u32 	%r668, [%rd6+304];
	xor.b32  	%r942, %r942, %r668;
	ld.global.u32 	%r669, [%rd6+308];
	xor.b32  	%r941, %r941, %r669;
	ld.global.u32 	%r670, [%rd6+312];
	xor.b32  	%r940, %r940, %r670;
	ld.global.u32 	%r671, [%rd6+316];
	xor.b32  	%r939, %r939, %r671;
$L__BB1_38:
	add.s32 	%r938, %r938, 16;
	setp.ne.s32 	%p21, %r938, 32;
	@%p21 bra 	$L__BB1_6;
	mad.lo.s32 	%r672, %r932, -31, %r13;
	add.s32 	%r932, %r672, 1;
	setp.ne.s32 	%p22, %r932, 5;
	@%p22 bra 	$L__BB1_5;
	st.local.u32 	[%rd1+4], %r943;
	st.local.v2.u32 	[%rd1+8], {%r942, %r941};
	st.local.v2.u32 	[%rd1+16], {%r940, %r939};
	setp.eq.s64 	%p23, %rd4, 1;
	@%p23 bra 	$L__BB1_115;
	mov.b32 	%r939, 0;
	mov.u32 	%r1032, %r939;
	mov.u32 	%r1033, %r939;
	mov.u32 	%r942, %r939;
	mov.u32 	%r943, %r939;
	mov.u32 	%r1024, %r939;
$L__BB1_42:
	mul.wide.u32 	%rd18, %r1024, 4;
	add.s64 	%rd19, %rd1, %rd18;
	ld.local.u32 	%r188, [%rd19+4];
	shl.b32 	%r189, %r1024, 5;
	mov.b32 	%r1030, 0;
$L__BB1_43:
	.pragma "nounroll";
	shr.u32 	%r675, %r188, %r1030;
	and.b32  	%r676, %r675, 1;
	setp.eq.b32 	%p24, %r676, 1;
	not.pred 	%p25, %p24;
	add.s32 	%r677, %r189, %r1030;
	mul.lo.s32 	%r678, %r677, 5;
	mul.wide.u32 	%rd20, %r678, 4;
	add.s64 	%rd7, %rd5, %rd20;
	@%p25 bra 	$L__BB1_45;
	ld.global.u32 	%r679, [%rd7];
	xor.b32  	%r943, %r943, %r679;
	ld.global.u32 	%r680, [%rd7+4];
	xor.b32  	%r942, %r942, %r680;
	ld.global.u32 	%r681, [%rd7+8];
	xor.b32  	%r1033, %r1033, %r681;
	ld.global.u32 	%r682, [%rd7+12];
	xor.b32  	%r1032, %r1032, %r682;
	ld.global.u32 	%r683, [%rd7+16];
	xor.b32  	%r939, %r939, %r683;
$L__BB1_45:
	and.b32  	%r685, %r675, 2;
	setp.eq.s32 	%p26, %r685, 0;
	@%p26 bra 	$L__BB1_47;
	ld.global.u32 	%r686, [%rd7+20];
	xor.b32  	%r943, %r943, %r686;
	ld.global.u32 	%r687, [%rd7+24];
	xor.b32  	%r942, %r942, %r687;
	ld.global.u32 	%r688, [%rd7+28];
	xor.b32  	%r1033, %r1033, %r688;
	ld.global.u32 	%r689, [%rd7+32];
	xor.b32  	%r1032, %r1032, %r689;
	ld.global.u32 	%r690, [%rd7+36];
	xor.b32  	%r939, %r939, %r690;
$L__BB1_47:
	and.b32  	%r692, %r675, 4;
	setp.eq.s32 	%p27, %r692, 0;
	@%p27 bra 	$L__BB1_49;
	ld.global.u32 	%r693, [%rd7+40];
	xor.b32  	%r943, %r943, %r693;
	ld.global.u32 	%r694, [%rd7+44];
	xor.b32  	%r942, %r942, %r694;
	ld.global.u32 	%r695, [%rd7+48];
	xor.b32  	%r1033, %r1033, %r695;
	ld.global.u32 	%r696, [%rd7+52];
	xor.b32  	%r1032, %r1032, %r696;
	ld.global.u32 	%r697, [%rd7+56];
	xor.b32  	%r939, %r939, %r697;
$L__BB1_49:
	and.b32  	%r699, %r675, 8;
	setp.eq.s32 	%p28, %r699, 0;
	@%p28 bra 	$L__BB1_51;
	ld.global.u32 	%r700, [%rd7+60];
	xor.b32  	%r943, %r943, %r700;
	ld.global.u32 	%r701, [%rd7+64];
	xor.b32  	%r942, %r942, %r701;
	ld.global.u32 	%r702, [%rd7+68];
	xor.b32  	%r1033, %r1033, %r702;
	ld.global.u32 	%r703, [%rd7+72];
	xor.b32  	%r1032, %r1032, %r703;
	ld.global.u32 	%r704, [%rd7+76];
	xor.b32  	%r939, %r939, %r704;
$L__BB1_51:
	and.b32  	%r706, %r675, 16;
	setp.eq.s32 	%p29, %r706, 0;
	@%p29 bra 	$L__BB1_53;
	ld.global.u32 	%r707, [%rd7+80];
	xor.b32  	%r943, %r943, %r707;
	ld.global.u32 	%r708, [%rd7+84];
	xor.b32  	%r942, %r942, %r708;
	ld.global.u32 	%r709, [%rd7+88];
	xor.b32  	%r1033, %r1033, %r709;
	ld.global.u32 	%r710, [%rd7+92];
	xor.b32  	%r1032, %r1032, %r710;
	ld.global.u32 	%r711, [%rd7+96];
	xor.b32  	%r939, %r939, %r711;
$L__BB1_53:
	and.b32  	%r713, %r675, 32;
	setp.eq.s32 	%p30, %r713, 0;
	@%p30 bra 	$L__BB1_55;
	ld.global.u32 	%r714, [%rd7+100];
	xor.b32  	%r943, %r943, %r714;
	ld.global.u32 	%r715, [%rd7+104];
	xor.b32  	%r942, %r942, %r715;
	ld.global.u32 	%r716, [%rd7+108];
	xor.b32  	%r1033, %r1033, %r716;
	ld.global.u32 	%r717, [%rd7+112];
	xor.b32  	%r1032, %r1032, %r717;
	ld.global.u32 	%r718, [%rd7+116];
	xor.b32  	%r939, %r939, %r718;
$L__BB1_55:
	and.b32  	%r720, %r675, 64;
	setp.eq.s32 	%p31, %r720, 0;
	@%p31 bra 	$L__BB1_57;
	ld.global.u32 	%r721, [%rd7+120];
	xor.b32  	%r943, %r943, %r721;
	ld.global.u32 	%r722, [%rd7+124];
	xor.b32  	%r942, %r942, %r722;
	ld.global.u32 	%r723, [%rd7+128];
	xor.b32  	%r1033, %r1033, %r723;
	ld.global.u32 	%r724, [%rd7+132];
	xor.b32  	%r1032, %r1032, %r724;
	ld.global.u32 	%r725, [%rd7+136];
	xor.b32  	%r939, %r939, %r725;
$L__BB1_57:
	and.b32  	%r727, %r675, 128;
	setp.eq.s32 	%p32, %r727, 0;
	@%p32 bra 	$L__BB1_59;
	ld.global.u32 	%r728, [%rd7+140];
	xor.b32  	%r943, %r943, %r728;
	ld.global.u32 	%r729, [%rd7+144];
	xor.b32  	%r942, %r942, %r729;
	ld.global.u32 	%r730, [%rd7+148];
	xor.b32  	%r1033, %r1033, %r730;
	ld.global.u32 	%r731, [%rd7+152];
	xor.b32  	%r1032, %r1032, %r731;
	ld.global.u32 	%r732, [%rd7+156];
	xor.b32  	%r939, %r939, %r732;
$L__BB1_59:
	and.b32  	%r734, %r675, 256;
	setp.eq.s32 	%p33, %r734, 0;
	@%p33 bra 	$L__BB1_61;
	ld.global.u32 	%r735, [%rd7+160];
	xor.b32  	%r943, %r943, %r735;
	ld.global.u32 	%r736, [%rd7+164];
	xor.b32  	%r942, %r942, %r736;
	ld.global.u32 	%r737, [%rd7+168];
	xor.b32  	%r1033, %r1033, %r737;
	ld.global.u32 	%r738, [%rd7+172];
	xor.b32  	%r1032, %r1032, %r738;
	ld.global.u32 	%r739, [%rd7+176];
	xor.b32  	%r939, %r939, %r739;
$L__BB1_61:
	and.b32  	%r741, %r675, 512;
	setp.eq.s32 	%p34, %r741, 0;
	@%p34 bra 	$L__BB1_63;
	ld.global.u32 	%r742, [%rd7+180];
	xor.b32  	%r943, %r943, %r742;
	ld.global.u32 	%r743, [%rd7+184];
	xor.b32  	%r942, %r942, %r743;
	ld.global.u32 	%r744, [%rd7+188];
	xor.b32  	%r1033, %r1033, %r744;
	ld.global.u32 	%r745, [%rd7+192];
	xor.b32  	%r1032, %r1032, %r745;
	ld.global.u32 	%r746, [%rd7+196];
	xor.b32  	%r939, %r939, %r746;
$L__BB1_63:
	and.b32  	%r748, %r675, 1024;
	setp.eq.s32 	%p35, %r748, 0;
	@%p35 bra 	$L__BB1_65;
	ld.global.u32 	%r749, [%rd7+200];
	xor.b32  	%r943, %r943, %r749;
	ld.global.u32 	%r750, [%rd7+204];
	xor.b32  	%r942, %r942, %r750;
	ld.global.u32 	%r751, [%rd7+208];
	xor.b32  	%r1033, %r1033, %r751;
	ld.global.u32 	%r752, [%rd7+212];
	xor.b32  	%r1032, %r1032, %r752;
	ld.global.u32 	%r753, [%rd7+216];
	xor.b32  	%r939, %r939, %r753;
$L__BB1_65:
	and.b32  	%r755, %r675, 2048;
	setp.eq.s32 	%p36, %r755, 0;
	@%p36 bra 	$L__BB1_67;
	ld.global.u32 	%r756, [%rd7+220];
	xor.b32  	%r943, %r943, %r756;
	ld.global.u32 	%r757, [%rd7+224];
	xor.b32  	%r942, %r942, %r757;
	ld.global.u32 	%r758, [%rd7+228];
	xor.b32  	%r1033, %r1033, %r758;
	ld.global.u32 	%r759, [%rd7+232];
	xor.b32  	%r1032, %r1032, %r759;
	ld.global.u32 	%r760, [%rd7+236];
	xor.b32  	%r939, %r939, %r760;
$L__BB1_67:
	and.b32  	%r762, %r675, 4096;
	setp.eq.s32 	%p37, %r762, 0;
	@%p37 bra 	$L__BB1_69;
	ld.global.u32 	%r763, [%rd7+240];
	xor.b32  	%r943, %r943, %r763;
	ld.global.u32 	%r764, [%rd7+244];
	xor.b32  	%r942, %r942, %r764;
	ld.global.u32 	%r765, [%rd7+248];
	xor.b32  	%r1033, %r1033, %r765;
	ld.global.u32 	%r766, [%rd7+252];
	xor.b32  	%r1032, %r1032, %r766;
	ld.global.u32 	%r767, [%rd7+256];
	xor.b32  	%r939, %r939, %r767;
$L__BB1_69:
	and.b32  	%r769, %r675, 8192;
	setp.eq.s32 	%p38, %r769, 0;
	@%p38 bra 	$L__BB1_71;
	ld.global.u32 	%r770, [%rd7+260];
	xor.b32  	%r943, %r943, %r770;
	ld.global.u32 	%r771, [%rd7+264];
	xor.b32  	%r942, %r942, %r771;
	ld.global.u32 	%r772, [%rd7+268];
	xor.b32  	%r1033, %r1033, %r772;
	ld.global.u32 	%r773, [%rd7+272];
	xor.b32  	%r1032, %r1032, %r773;
	ld.global.u32 	%r774, [%rd7+276];
	xor.b32  	%r939, %r939, %r774;
$L__BB1_71:
	and.b32  	%r776, %r675, 16384;
	setp.eq.s32 	%p39, %r776, 0;
	@%p39 bra 	$L__BB1_73;
	ld.global.u32 	%r777, [%rd7+280];
	xor.b32  	%r943, %r943, %r777;
	ld.global.u32 	%r778, [%rd7+284];
	xor.b32  	%r942, %r942, %r778;
	ld.global.u32 	%r779, [%rd7+288];
	xor.b32  	%r1033, %r1033, %r779;
	ld.global.u32 	%r780, [%rd7+292];
	xor.b32  	%r1032, %r1032, %r780;
	ld.global.u32 	%r781, [%rd7+296];
	xor.b32  	%r939, %r939, %r781;
$L__BB1_73:
	and.b32  	%r783, %r675, 32768;
	setp.eq.s32 	%p40, %r783, 0;
	@%p40 bra 	$L__BB1_75;
	ld.global.u32 	%r784, [%rd7+300];
	xor.b32  	%r943, %r943, %r784;
	ld.global.u32 	%r785, [%rd7+304];
	xor.b32  	%r942, %r942, %r785;
	ld.global.u32 	%r786, [%rd7+308];
	xor.b32  	%r1033, %r1033, %r786;
	ld.global.u32 	%r787, [%rd7+312];
	xor.b32  	%r1032, %r1032, %r787;
	ld.global.u32 	%r788, [%rd7+316];
	xor.b32  	%r939, %r939, %r788;
$L__BB1_75:
	add.s32 	%r1030, %r1030, 16;
	setp.ne.s32 	%p41, %r1030, 32;
	@%p41 bra 	$L__BB1_43;
	mad.lo.s32 	%r789, %r1024, -31, %r189;
	add.s32 	%r1024, %r789, 1;
	setp.ne.s32 	%p42, %r1024, 5;
	@%p42 bra 	$L__BB1_42;
	st.local.u32 	[%rd1+4], %r943;
	st.local.v2.u32 	[%rd1+8], {%r942, %r1033};
	st.local.v2.u32 	[%rd1+16], {%r1032, %r939};
	setp.ne.s64 	%p43, %rd4, 3;
	@%p43 bra 	$L__BB1_115;
	mov.b32 	%r939, 0;
	mov.u32 	%r1124, %r939;
	mov.u32 	%r1125, %r939;
	mov.u32 	%r942, %r939;
	mov.u32 	%r943, %r939;
	mov.u32 	%r1116, %r939;
$L__BB1_79:
	mul.wide.u32 	%rd21, %r1116, 4;
	add.s64 	%rd22, %rd1, %rd21;
	ld.local.u32 	%r364, [%rd22+4];
	shl.b32 	%r365, %r1116, 5;
	mov.b32 	%r1122, 0;
$L__BB1_80:
	.pragma "nounroll";
	shr.u32 	%r792, %r364, %r1122;
	and.b32  	%r793, %r792, 1;
	setp.eq.b32 	%p44, %r793, 1;
	not.pred 	%p45, %p44;
	add.s32 	%r794, %r365, %r1122;
	mul.lo.s32 	%r795, %r794, 5;
	mul.wide.u32 	%rd23, %r795, 4;
	add.s64 	%rd8, %rd5, %rd23;
	@%p45 bra 	$L__BB1_82;
	ld.global.u32 	%r796, [%rd8];
	xor.b32  	%r943, %r943, %r796;
	ld.global.u32 	%r797, [%rd8+4];
	xor.b32  	%r942, %r942, %r797;
	ld.global.u32 	%r798, [%rd8+8];
	xor.b32  	%r1125, %r1125, %r798;
	ld.global.u32 	%r799, [%rd8+12];
	xor.b32  	%r1124, %r1124, %r799;
	ld.global.u32 	%r800, [%rd8+16];
	xor.b32  	%r939, %r939, %r800;
$L__BB1_82:
	and.b32  	%r802, %r792, 2;
	setp.eq.s32 	%p46, %r802, 0;
	@%p46 bra 	$L__BB1_84;
	ld.global.u32 	%r803, [%rd8+20];
	xor.b32  	%r943, %r943, %r803;
	ld.global.u32 	%r804, [%rd8+24];
	xor.b32  	%r942, %r942, %r804;
	ld.global.u32 	%r805, [%rd8+28];
	xor.b32  	%r1125, %r1125, %r805;
	ld.global.u32 	%r806, [%rd8+32];
	xor.b32  	%r1124, %r1124, %r806;
	ld.global.u32 	%r807, [%rd8+36];
	xor.b32  	%r939, %r939, %r807;
$L__BB1_84:
	and.b32  	%r809, %r792, 4;
	setp.eq.s32 	%p47, %r809, 0;
	@%p47 bra 	$L__BB1_86;
	ld.global.u32 	%r810, [%rd8+40];
	xor.b32  	%r943, %r943, %r810;
	ld.global.u32 	%r811, [%rd8+44];
	xor.b32  	%r942, %r942, %r811;
	ld.global.u32 	%r812, [%rd8+48];
	xor.b32  	%r1125, %r1125, %r812;
	ld.global.u32 	%r813, [%rd8+52];
	xor.b32  	%r1124, %r1124, %r813;
	ld.global.u32 	%r814, [%rd8+56];
	xor.b32  	%r939, %r939, %r814;
$L__BB1_86:
	and.b32  	%r816, %r792, 8;
	setp.eq.s32 	%p48, %r816, 0;
	@%p48 bra 	$L__BB1_88;
	ld.global.u32 	%r817, [%rd8+60];
	xor.b32  	%r943, %r943, %r817;
	ld.global.u32 	%r818, [%rd8+64];
	xor.b32  	%r942, %r942, %r818;
	ld.global.u32 	%r819, [%rd8+68];
	xor.b32  	%r1125, %r1125, %r819;
	ld.global.u32 	%r820, [%rd8+72];
	xor.b32  	%r1124, %r1124, %r820;
	ld.global.u32 	%r821, [%rd8+76];
	xor.b32  	%r939, %r939, %r821;
$L__BB1_88:
	and.b32  	%r823, %r792, 16;
	setp.eq.s32 	%p49, %r823, 0;
	@%p49 bra 	$L__BB1_90;
	ld.global.u32 	%r824, [%rd8+80];
	xor.b32  	%r943, %r943, %r824;
	ld.global.u32 	%r825, [%rd8+84];
	xor.b32  	%r942, %r942, %r825;
	ld.global.u32 	%r826, [%rd8+88];
	xor.b32  	%r1125, %r1125, %r826;
	ld.global.u32 	%r827, [%rd8+92];
	xor.b32  	%r1124, %r1124, %r827;
	ld.global.u32 	%r828, [%rd8+96];
	xor.b32  	%r939, %r939, %r828;
$L__BB1_90:
	and.b32  	%r830, %r792, 32;
	setp.eq.s32 	%p50, %r830, 0;
	@%p50 bra 	$L__BB1_92;
	ld.global.u32 	%r831, [%rd8+100];
	xor.b32  	%r943, %r943, %r831;
	ld.global.u32 	%r832, [%rd8+104];
	xor.b32  	%r942, %r942, %r832;
	ld.global.u32 	%r833, [%rd8+108];
	xor.b32  	%r1125, %r1125, %r833;
	ld.global.u32 	%r834, [%rd8+112];
	xor.b32  	%r1124, %r1124, %r834;
	ld.global.u32 	%r835, [%rd8+116];
	xor.b32  	%r939, %r939, %r835;
$L__BB1_92:
	and.b32  	%r837, %r792, 64;
	setp.eq.s32 	%p51, %r837, 0;
	@%p51 bra 	$L__BB1_94;
	ld.global.u32 	%r838, [%rd8+120];
	xor.b32  	%r943, %r943, %r838;
	ld.global.u32 	%r839, [%rd8+124];
	xor.b32  	%r942, %r942, %r839;
	ld.global.u32 	%r840, [%rd8+128];
	xor.b32  	%r1125, %r1125, %r840;
	ld.global.u32 	%r841, [%rd8+132];
	xor.b32  	%r1124, %r1124, %r841;
	ld.global.u32 	%r842, [%rd8+136];
	xor.b32  	%r939, %r939, %r842;
$L__BB1_94:
	and.b32  	%r844, %r792, 128;
	setp.eq.s32 	%p52, %r844, 0;
	@%p52 bra 	$L__BB1_96;
	ld.global.u32 	%r845, [%rd8+140];
	xor.b32  	%r943, %r943, %r845;
	ld.global.u32 	%r846, [%rd8+144];
	xor.b32  	%r942, %r942, %r846;
	ld.global.u32 	%r847, [%rd8+148];
	xor.b32  	%r1125, %r1125, %r847;
	ld.global.u32 	%r848, [%rd8+152];
	xor.b32  	%r1124, %r1124, %r848;
	ld.global.u32 	%r849, [%rd8+156];
	xor.b32  	%r939, %r939, %r849;
$L__BB1_96:
	and.b32  	%r851, %r792, 256;
	setp.eq.s32 	%p53, %r851, 0;
	@%p53 bra 	$L__BB1_98;
	ld.global.u32 	%r852, [%rd8+160];
	xor.b32  	%r943, %r943, %r852;
	ld.global.u32 	%r853, [%rd8+164];
	xor.b32  	%r942, %r942, %r853;
	ld.global.u32 	%r854, [%rd8+168];
	xor.b32  	%r1125, %r1125, %r854;
	ld.global.u32 	%r855, [%rd8+172];
	xor.b32  	%r1124, %r1124, %r855;
	ld.global.u32 	%r856, [%rd8+176];
	xor.b32  	%r939, %r939, %r856;
$L__BB1_98:
	and.b32  	%r858, %r792, 512;
	setp.eq.s32 	%p54, %r858, 0;
	@%p54 bra 	$L__BB1_100;
	ld.global.u32 	%r859, [%rd8+180];
	xor.b32  	%r943, %r943, %r859;
	ld.global.u32 	%r860, [%rd8+184];
	xor.b32  	%r942, %r942, %r860;
	ld.global.u32 	%r861, [%rd8+188];
	xor.b32  	%r1125, %r1125, %r861;
	ld.global.u32 	%r862, [%rd8+192];
	xor.b32  	%r1124, %r1124, %r862;
	ld.global.u32 	%r863, [%rd8+196];
	xor.b32  	%r939, %r939, %r863;
$L__BB1_100:
	and.b32  	%r865, %r792, 1024;
	setp.eq.s32 	%p55, %r865, 0;
	@%p55 bra 	$L__BB1_102;
	ld.global.u32 	%r866, [%rd8+200];
	xor.b32  	%r943, %r943, %r866;
	ld.global.u32 	%r867, [%rd8+204];
	xor.b32  	%r942, %r942, %r867;
	ld.global.u32 	%r868, [%rd8+208];
	xor.b32  	%r1125, %r1125, %r868;
	ld.global.u32 	%r869, [%rd8+212];
	xor.b32  	%r1124, %r1124, %r869;
	ld.global.u32 	%r870, [%rd8+216];
	xor.b32  	%r939, %r939, %r870;
$L__BB1_102:
	and.b32  	%r872, %r792, 2048;
	setp.eq.s32 	%p56, %r872, 0;
	@%p56 bra 	$L__BB1_104;
	ld.global.u32 	%r873, [%rd8+220];
	xor.b32  	%r943, %r943, %r873;
	ld.global.u32 	%r874, [%rd8+224];
	xor.b32  	%r942, %r942, %r874;
	ld.global.u32 	%r875, [%rd8+228];
	xor.b32  	%r1125, %r1125, %r875;
	ld.global.u32 	%r876, [%rd8+232];
	xor.b32  	%r1124, %r1124, %r876;
	ld.global.u32 	%r877, [%rd8+236];
	xor.b32  	%r939, %r939, %r877;
$L__BB1_104:
	and.b32  	%r879, %r792, 4096;
	setp.eq.s32 	%p57, %r879, 0;
	@%p57 bra 	$L__BB1_106;
	ld.global.u32 	%r880, [%rd8+240];
	xor.b32  	%r943, %r943, %r880;
	ld.global.u32 	%r881, [%rd8+244];
	xor.b32  	%r942, %r942, %r881;
	ld.global.u32 	%r882, [%rd8+248];
	xor.b32  	%r1125, %r1125, %r882;
	ld.global.u32 	%r883, [%rd8+252];
	xor.b32  	%r1124, %r1124, %r883;
	ld.global.u32 	%r884, [%rd8+256];
	xor.b32  	%r939, %r939, %r884;
$L__BB1_106:
	and.b32  	%r886, %r792, 8192;
	setp.eq.s32 	%p58, %r886, 0;
	@%p58 bra 	$L__BB1_108;
	ld.global.u32 	%r887, [%rd8+260];
	xor.b32  	%r943, %r943, %r887;
	ld.global.u32 	%r888, [%rd8+264];
	xor.b32  	%r942, %r942, %r888;
	ld.global.u32 	%r889, [%rd8+268];
	xor.b32  	%r1125, %r1125, %r889;
	ld.global.u32 	%r890, [%rd8+272];
	xor.b32  	%r1124, %r1124, %r890;
	ld.global.u32 	%r891, [%rd8+276];
	xor.b32  	%r939, %r939, %r891;
$L__BB1_108:
	and.b32  	%r893, %r792, 16384;
	setp.eq.s32 	%p59, %r893, 0;
	@%p59 bra 	$L__BB1_110;
	ld.global.u32 	%r894, [%rd8+280];
	xor.b32  	%r943, %r943, %r894;
	ld.global.u32 	%r895, [%rd8+284];
	xor.b32  	%r942, %r942, %r895;
	ld.global.u32 	%r896, [%rd8+288];
	xor.b32  	%r1125, %r1125, %r896;
	ld.global.u32 	%r897, [%rd8+292];
	xor.b32  	%r1124, %r1124, %r897;
	ld.global.u32 	%r898, [%rd8+296];
	xor.b32  	%r939, %r939, %r898;
$L__BB1_110:
	and.b32  	%r900, %r792, 32768;
	setp.eq.s32 	%p60, %r900, 0;
	@%p60 bra 	$L__BB1_112;
	ld.global.u32 	%r901, [%rd8+300];
	xor.b32  	%r943, %r943, %r901;
	ld.global.u32 	%r902, [%rd8+304];
	xor.b32  	%r942, %r942, %r902;
	ld.global.u32 	%r903, [%rd8+308];
	xor.b32  	%r1125, %r1125, %r903;
	ld.global.u32 	%r904, [%rd8+312];
	xor.b32  	%r1124, %r1124, %r904;
	ld.global.u32 	%r905, [%rd8+316];
	xor.b32  	%r939, %r939, %r905;
$L__BB1_112:
	add.s32 	%r1122, %r1122, 16;
	setp.ne.s32 	%p61, %r1122, 32;
	@%p61 bra 	$L__BB1_80;
	mad.lo.s32 	%r906, %r1116, -31, %r365;
	add.s32 	%r1116, %r906, 1;
	setp.ne.s32 	%p62, %r1116, 5;
	@%p62 bra 	$L__BB1_79;
	st.local.u32 	[%rd1+4], %r943;
	st.local.v2.u32 	[%rd1+8], {%r942, %r1125};
	st.local.v2.u32 	[%rd1+16], {%r1124, %r939};
$L__BB1_115:
	shr.u64 	%rd27, %rd3, 2;
	add.s32 	%r926, %r926, 1;
	setp.gt.u64 	%p63, %rd3, 3;
	@%p63 bra 	$L__BB1_3;
$L__BB1_116:
	cvta.to.global.u64 	%rd24, %rd10;
	shl.b64 	%rd25, %rd2, 3;
	add.s64 	%rd26, %rd24, %rd25;
	shr.u32 	%r907, %r943, 2;
	xor.b32  	%r908, %r907, %r943;
	shl.b32 	%r909, %r939, 4;
	shl.b32 	%r910, %r908, 1;
	xor.b32  	%r911, %r910, %r909;
	xor.b32  	%r912, %r911, %r908;
	xor.b32  	%r913, %r912, %r939;
	add.s32 	%r914, %r913, 717346202;
	st.global.u32 	[%rd26], %r914;
	shr.u32 	%r915, %r942, 2;
	xor.b32  	%r916, %r915, %r942;
	shl.b32 	%r917, %r913, 4;
	shl.b32 	%r918, %r916, 1;
	xor.b32  	%r919, %r918, %r917;
	xor.b32  	%r920, %r919, %r916;
	xor.b32  	%r921, %r920, %r913;
	add.s32 	%r922, %r921, 717708639;
	st.global.u32 	[%rd26+4], %r922;
$L__BB1_117:
	ret;

}
	// .globl	_Z32TestRandomAccessThroughputKernelILi8EEvPK11MemoryBlockIXT_EEPS1_ii
.visible .entry _Z32TestRandomAccessThroughputKernelILi8EEvPK11MemoryBlockIXT_EEPS1_ii(
	.param .u64 .ptr .align 1 _Z32TestRandomAccessThroughputKernelILi8EEvPK11MemoryBlockIXT_EEPS1_ii_param_0,
	.param .u64 .ptr .align 1 _Z32TestRandomAccessThroughputKernelILi8EEvPK11MemoryBlockIXT_EEPS1_ii_param_1,
	.param .u32 _Z32TestRandomAccessThroughputKernelILi8EEvPK11MemoryBlockIXT_EEPS1_ii_param_2,
	.param .u32 _Z32TestRandomAccessThroughputKernelILi8EEvPK11MemoryBlockIXT_EEPS1_ii_param_3
)
{
	.local .align 8 .b8 	__local_depot2[48];
	.reg .b64 	%SP;
	.reg .b64 	%SPL;
	.reg .pred 	%p<71>;
	.reg .b32 	%r<1376>;
	.reg .b64 	%rd<44>;

	mov.u64 	%SPL, __local_depot2;
	ld.param.u64 	%rd12, [_Z32TestRandomAccessThroughputKernelILi8EEvPK11MemoryBlockIXT_EEPS1_ii_param_0];
	ld.param.u64 	%rd11, [_Z32TestRandomAccessThroughputKernelILi8EEvPK11MemoryBlockIXT_EEPS1_ii_param_1];
	ld.param.u32 	%r586, [_Z32TestRandomAccessThroughputKernelILi8EEvPK11MemoryBlockIXT_EEPS1_ii_param_2];
	ld.param.u32 	%r587, [_Z32TestRandomAccessThroughputKernelILi8EEvPK11MemoryBlockIXT_EEPS1_ii_param_3];
	cvta.to.global.u64 	%rd1, %rd12;
	mov.u32 	%r588, %ctaid.x;
	mov.u32 	%r589, %ntid.x;
	mov.u32 	%r590, %tid.x;
	mad.lo.s32 	%r1, %r588, %r589, %r590;
	setp.ge.s32 	%p1, %r1, %r586;
	@%p1 bra 	$L__BB2_126;
	add.u64 	%rd2, %SPL, 0;
	mov.b32 	%r596, 0;
	st.local.v2.u32 	[%rd2+24], {%r596, %r596};
	st.local.u32 	[%rd2+32], %r596;
	mov.b64 	%rd14, 0;
	st.local.u64 	[%rd2+40], %rd14;
	cvt.s64.s32 	%rd3, %r1;
	mov.b32 	%r1083, 1478573778;
	mov.b32 	%r597, 716983765;
	st.local.v2.u32 	[%rd2], {%r597, %r1083};
	mov.b32 	%r1081, -123459836;
	mov.b32 	%r1082, 1163863128;
	st.local.v2.u32 	[%rd2+8], {%r1082, %r1081};
	mov.b32 	%r1079, 1360900310;
	mov.b32 	%r1080, -589760388;
	st.local.v2.u32 	[%rd2+16], {%r1080, %r1079};
	setp.eq.s32 	%p2, %r1, 0;
	@%p2 bra 	$L__BB2_116;
	mov.b32 	%r1066, 0;
	mov.b32 	%r1083, 1478573778;
	mov.b32 	%r1082, 1163863128;
	mov.b32 	%r1081, -123459836;
	mov.b32 	%r1080, -589760388;
	mov.b32 	%r1079, 1360900310;
	mov.u64 	%rd16, precalc_xorwow_matrix;
	mov.u64 	%rd43, %rd3;
$L__BB2_3:
	mov.u64 	%rd4, %rd43;
	and.b64  	%rd5, %rd4, 3;
	setp.eq.s64 	%p3, %rd5, 0;
	@%p3 bra 	$L__BB2_115;
	mul.wide.u32 	%rd15, %r1066, 3200;
	add.s64 	%rd6, %rd16, %rd15;
	mov.b32 	%r1079, 0;
	mov.u32 	%r1080, %r1079;
	mov.u32 	%r1081, %r1079;
	mov.u32 	%r1082, %r1079;
	mov.u32 	%r1083, %r1079;
	mov.u32 	%r1072, %r1079;
$L__BB2_5:
	mul.wide.u32 	%rd17, %r1072, 4;
	add.s64 	%rd18, %rd2, %rd17;
	ld.local.u32 	%r14, [%rd18+4];
	shl.b32 	%r15, %r1072, 5;
	mov.b32 	%r1078, 0;
$L__BB2_6:
	.pragma "nounroll";
	shr.u32 	%r606, %r14, %r1078;
	and.b32  	%r607, %r606, 1;
	setp.eq.b32 	%p4, %r607, 1;
	not.pred 	%p5, %p4;
	add.s32 	%r608, %r15, %r1078;
	mul.lo.s32 	%r609, %r608, 5;
	mul.wide.u32 	%rd19, %r609, 4;
	add.s64 	%rd7, %rd6, %rd19;
	@%p5 bra 	$L__BB2_8;
	ld.global.u32 	%r610, [%rd7];
	xor.b32  	%r1083, %r1083, %r610;
	ld.global.u32 	%r611, [%rd7+4];
	xor.b32  	%r1082, %r1082, %r611;
	ld.global.u32 	%r612, [%rd7+8];
	xor.b32  	%r1081, %r1081, %r612;
	ld.global.u32 	%r613, [%rd7+12];
	xor.b32  	%r1080, %r1080, %r613;
	ld.global.u32 	%r614, [%rd7+16];
	xor.b32  	%r1079, %r1079, %r614;
$L__BB2_8:
	and.b32  	%r616, %r606, 2;
	setp.eq.s32 	%p6, %r616, 0;
	@%p6 bra 	$L__BB2_10;
	ld.global.u32 	%r617, [%rd7+20];
	xor.b32  	%r1083, %r1083, %r617;
	ld.global.u32 	%r618, [%rd7+24];
	xor.b32  	%r1082, %r1082, %r618;
	ld.global.u32 	%r619, [%rd7+28];
	xor.b32  	%r1081, %r1081, %r619;
	ld.global.u32 	%r620, [%rd7+32];
	xor.b32  	%r1080, %r1080, %r620;
	ld.global.u32 	%r621, [%rd7+36];
	xor.b32  	%r1079, %r1079, %r621;
$L__BB2_10:
	and.b32  	%r623, %r606, 4;
	setp.eq.s32 	%p7, %r623, 0;
	@%p7 bra 	$L__BB2_12;
	ld.global.u32 	%r624, [%rd7+40];
	xor.b32  	%r1083, %r1083, %r624;
	ld.global.u32 	%r625, [%rd7+44];
	xor.b32  	%r1082, %r1082, %r625;
	ld.global.u32 	%r626, [%rd7+48];
	xor.b32  	%r1081, %r1081, %r626;
	ld.global.u32 	%r627, [%rd7+52];
	xor.b32  	%r1080, %r1080, %r627;
	ld.global.u32 	%r628, [%rd7+56];
	xor.b32  	%r1079, %r1079, %r628;
$L__BB2_12:
	and.b32  	%r630, %r606, 8;
	setp.eq.s32 	%p8, %r630, 0;
	@%p8 bra 	$L__BB2_14;
	ld.global.u32 	%r631, [%rd7+60];
	xor.b32  	%r1083, %r1083, %r631;
	ld.global.u32 	%r632, [%rd7+64];
	xor.b32  	%r1082, %r1082, %r632;
	ld.global.u32 	%r633, [%rd7+68];
	xor.b32  	%r1081, %r1081, %r633;
	ld.global.u32 	%r634, [%rd7+72];
	xor.b32  	%r1080, %r1080, %r634;
	ld.global.u32 	%r635, [%rd7+76];
	xor.b32  	%r1079, %r1079, %r635;
$L__BB2_14:
	and.b32  	%r637, %r606, 16;
	setp.eq.s32 	%p9, %r637, 0;
	@%p9 bra 	$L__BB2_16;
	ld.global.u32 	%r638, [%rd7+80];
	xor.b32  	%r1083, %r1083, %r638;
	ld.global.u32 	%r639, [%rd7+84];
	xor.b32  	%r1082, %r1082, %r639;
	ld.global.u32 	%r640, [%rd7+88];
	xor.b32  	%r1081, %r1081, %r640;
	ld.global.u32 	%r641, [%rd7+92];
	xor.b32  	%r1080, %r1080, %r641;
	ld.global.u32 	%r642, [%rd7+96];
	xor.b32  	%r1079, %r1079, %r642;
$L__BB2_16:
	and.b32  	%r644, %r606, 32;
	setp.eq.s32 	%p10, %r644, 0;
	@%p10 bra 	$L__BB2_18;
	ld.global.u32 	%r645, [%rd7+100];
	xor.b32  	%r1083, %r1083, %r645;
	ld.global.u32 	%r646, [%rd7+104];
	xor.b32  	%r1082, %r1082, %r646;
	ld.global.u32 	%r647, [%rd7+108];
	xor.b32  	%r1081, %r1081, %r647;
	ld.global.u32 	%r648, [%rd7+112];
	xor.b32  	%r1080, %r1080, %r648;
	ld.global.u32 	%r649, [%rd7+116];
	xor.b32  	%r1079, %r1079, %r649;
$L__BB2_18:
	and.b32  	%r651, %r606, 64;
	setp.eq.s32 	%p11, %r651, 0;
	@%p11 bra 	$L__BB2_20;
	ld.global.u32 	%r652, [%rd7+120];
	xor.b32  	%r1083, %r1083, %r652;
	ld.global.u32 	%r653, [%rd7+124];
	xor.b32  	%r1082, %r1082, %r653;
	ld.global.u32 	%r654, [%rd7+128];
	xor.b32  	%r1081, %r1081, %r654;
	ld.global.u32 	%r655, [%rd7+132];
	xor.b32  	%r1080, %r1080, %r655;
	ld.global.u32 	%r656, [%rd7+136];
	xor.b32  	%r1079, %r1079, %r656;
$L__BB2_20:
	and.b32  	%r658, %r606, 128;
	setp.eq.s32 	%p12, %r658, 0;
	@%p12 bra 	$L__BB2_22;
	ld.global.u32 	%r659, [%rd7+140];
	xor.b32  	%r1083, %r1083, %r659;
	ld.global.u32 	%r660, [%rd7+144];
	xor.b32  	%r1082, %r1082, %r660;
	ld.global.u32 	%r661, [%rd7+148];
	xor.b32  	%r1081, %r1081, %r661;
	ld.global.u32 	%r662, [%rd7+152];
	xor.b32  	%r1080, %r1080, %r662;
	ld.global.u32 	%r663, [%rd7+156];
	xor.b32  	%r1079, %r1079, %r663;
$L__BB2_22:
	and.b32  	%r665, %r606, 256;
	setp.eq.s32 	%p13, %r665, 0;
	@%p13 bra 	$L__BB2_24;
	ld.global.u32 	%r666, [%rd7+160];
	xor.b32  	%r1083, %r1083, %r666;
	ld.global.u32 	%r667, [%rd7+164];
	xor.b32  	%r1082, %r1082, %r667;
	ld.global.u32 	%r668, [%rd7+168];
	xor.b32  	%r1081, %r1081, %r668;
	ld.global.u32 	%r669, [%rd7+172];
	xor.b32  	%r1080, %r1080, %r669;
	ld.global.u32 	%r670, [%rd7+176];
	xor.b32  	%r1079, %r1079, %r670;
$L__BB2_24:
	and.b32  	%r672, %r606, 512;
	setp.eq.s32 	%p14, %r672, 0;
	@%p14 bra 	$L__BB2_26;
	ld.global.u32 	%r673, [%rd7+180];
	xor.b32  	%r1083, %r1083, %r673;
	ld.global.u32 	%r674, [%rd7+184];
	xor.b32  	%r1082, %r1082, %r674;
	ld.global.u32 	%r675, [%rd7+188];
	xor.b32  	%r1081, %r1081, %r675;
	ld.global.u32 	%r676, [%rd7+192];
	xor.b32  	%r1080, %r1080, %r676;
	ld.global.u32 	%r677, [%rd7+196];
	xor.b32  	%r1079, %r1079, %r677;
$L__BB2_26:
	and.b32  	%r679, %r606, 1024;
	setp.eq.s32 	%p15, %r679, 0;
	@%p15 bra 	$L__BB2_28;
	ld.global.u32 	%r680, [%rd7+200];
	xor.b32  	%r1083, %r1083, %r680;
	ld.global.u32 	%r681, [%rd7+204];
	xor.b32  	%r1082, %r1082, %r681;
	ld.global.u32 	%r682, [%rd7+208];
	xor.b32  	%r1081, %r1081, %r682;
	ld.global.u32 	%r683, [%rd7+212];
	xor.b32  	%r1080, %r1080, %r683;
	ld.global.u32 	%r684, [%rd7+216];
	xor.b32  	%r1079, %r1079, %r684;
$L__BB2_28:
	and.b32  	%r686, %r606, 2048;
	setp.eq.s32 	%p16, %r686, 0;
	@%p16 bra 	$L__BB2_30;
	ld.global.u32 	%r687, [%rd7+220];
	xor.b32  	%r1083, %r1083, %r687;
	ld.global.u32 	%r688, [%rd7+224];
	xor.b32  	%r1082, %r1082, %r688;
	ld.global.u32 	%r689, [%rd7+228];
	xor.b32  	%r1081, %r1081, %r689;
	ld.global.u32 	%r690, [%rd7+232];
	xor.b32  	%r1080, %r1080, %r690;
	ld.global.u32 	%r691, [%rd7+236];
	xor.b32  	%r1079, %r1079, %r691;
$L__BB2_30:
	and.b32  	%r693, %r606, 4096;
	setp.eq.s32 	%p17, %r693, 0;
	@%p17 bra 	$L__BB2_32;
	ld.global.u32 	%r694, [%rd7+240];
	xor.b32  	%r1083, %r1083, %r694;
	ld.global.u32 	%r695, [%rd7+244];
	xor.b32  	%r1082, %r1082, %r695;
	ld.global.u32 	%r696, [%rd7+248];
	xor.b32  	%r1081, %r1081, %r696;
	ld.global.u32 	%r697, [%rd7+252];
	xor.b32  	%r1080, %r1080, %r697;
	ld.global.u32 	%r698, [%rd7+256];
	xor.b32  	%r1079, %r1079, %r698;
$L__BB2_32:
	and.b32  	%r700, %r606, 8192;
	setp.eq.s32 	%p18, %r700, 0;
	@%p18 bra 	$L__BB2_34;
	ld.global.u32 	%r701, [%rd7+260];
	xor.b32  	%r1083, %r1083, %r701;
	ld.global.u32 	%r702, [%rd7+264];
	xor.b32  	%r1082, %r1082, %r702;
	ld.global.u32 	%r703, [%rd7+268];
	xor.b32  	%r1081, %r1081, %r703;
	ld.global.u32 	%r704, [%rd7+272];
	xor.b32  	%r1080, %r1080, %r704;
	ld.global.u32 	%r705, [%rd7+276];
	xor.b32  	%r1079, %r1079, %r705;
$L__BB2_34:
	and.b32  	%r707, %r606, 16384;
	setp.eq.s32 	%p19, %r707, 0;
	@%p19 bra 	$L__BB2_36;
	ld.global.u32 	%r708, [%rd7+280];
	xor.b32  	%r1083, %r1083, %r708;
	ld.global.u32 	%r709, [%rd7+284];
	xor.b32  	%r1082, %r1082, %r709;
	ld.global.u32 	%r710, [%rd7+288];
	xor.b32  	%r1081, %r1081, %r710;
	ld.global.u32 	%r711, [%rd7+292];
	xor.b32  	%r1080, %r1080, %r711;
	ld.global.u32 	%r712, [%rd7+296];
	xor.b32  	%r1079, %r1079, %r712;
$L__BB2_36:
	and.b32  	%r714, %r606, 32768;
	setp.eq.s32 	%p20, %r714, 0;
	@%p20 bra 	$L__BB2_38;
	ld.global.u32 	%r715, [%rd7+300];
	xor.b32  	%r1083, %r1083, %r715;
	ld.global.u32 	%r716, [%rd7+304];
	xor.b32  	%r1082, %r1082, %r716;
	ld.global.u32 	%r717, [%rd7+308];
	xor.b32  	%r1081, %r1081, %r717;
	ld.global.u32 	%r718, [%rd7+312];
	xor.b32  	%r1080, %r1080, %r718;
	ld.global.u32 	%r719, [%rd7+316];
	xor.b32  	%r1079, %r1079, %r719;
$L__BB2_38:
	add.s32 	%r1078, %r1078, 16;
	setp.ne.s32 	%p21, %r1078, 32;
	@%p21 bra 	$L__BB2_6;
	mad.lo.s32 	%r720, %r1072, -31, %r15;
	add.s32 	%r1072, %r720, 1;
	setp.ne.s32 	%p22, %r1072, 5;
	@%p22 bra 	$L__BB2_5;
	st.local.u32 	[%rd2+4], %r1083;
	st.local.v2.u32 	[%rd2+8], {%r1082, %r1081};
	st.local.v2.u32 	[%rd2+16], {%r1080, %r1079};
	setp.eq.s64 	%p23, %rd5, 1;
	@%p23 bra 	$L__BB2_115;
	mov.b32 	%r1079, 0;
	mov.u32 	%r1080, %r1079;
	mov.u32 	%r1081, %r1079;
	mov.u32 	%r1082, %r1079;
	mov.u32 	%r1083, %r1079;
	mov.u32 	%r1164, %r1079;
$L__BB2_42:
	mul.wide.u32 	%rd20, %r1164, 4;
	add.s64 	%rd21, %rd2, %rd20;
	ld.local.u32 	%r190, [%rd21+4];
	shl.b32 	%r191, %r1164, 5;
	mov.b32 	%r1170, 0;
$L__BB2_43:
	.pragma "nounroll";
	shr.u32 	%r723, %r190, %r1170;
	and.b32  	%r724, %r723, 1;
	setp.eq.b32 	%p24, %r724, 1;
	not.pred 	%p25, %p24;
	add.s32 	%r725, %r191, %r1170;
	mul.lo.s32 	%r726, %r725, 5;
	mul.wide.u32 	%rd22, %r726, 4;
	add.s64 	%rd8, %rd6, %rd22;
	@%p25 bra 	$L__BB2_45;
	ld.global.u32 	%r727, [%rd8];
	xor.b32  	%r1083, %r1083, %r727;
	ld.global.u32 	%r728, [%rd8+4];
	xor.b32  	%r1082, %r1082, %r728;
	ld.global.u32 	%r729, [%rd8+8];
	xor.b32  	%r1081, %r1081, %r729;
	ld.global.u32 	%r730, [%rd8+12];
	xor.b32  	%r1080, %r1080, %r730;
	ld.global.u32 	%r731, [%rd8+16];
	xor.b32  	%r1079, %r1079, %r731;
$L__BB2_45:
	and.b32  	%r733, %r723, 2;
	setp.eq.s32 	%p26, %r733, 0;
	@%p26 bra 	$L__BB2_47;
	ld.global.u32 	%r734, [%rd8+20];
	xor.b32  	%r1083, %r1083, %r734;
	ld.global.u32 	%r735, [%rd8+24];
	xor.b32  	%r1082, %r1082, %r735;
	ld.global.u32 	%r736, [%rd8+28];
	xor.b32  	%r1081, %r1081, %r736;
	ld.global.u32 	%r737, [%rd8+32];
	xor.b32  	%r1080, %r1080, %r737;
	ld.global.u32 	%r738, [%rd8+36];
	xor.b32  	%r1079, %r1079, %r738;
$L__BB2_47:
	and.b32  	%r740, %r723, 4;
	setp.eq.s32 	%p27, %r740, 0;
	@%p27 bra 	$L__BB2_49;
	ld.global.u32 	%r741, [%rd8+40];
	xor.b32  	%r1083, %r1083, %r741;
	ld.global.u32 	%r742, [%rd8+44];
	xor.b32  	%r1082, %r1082, %r742;
	ld.global.u32 	%r743, [%rd8+48];
	xor.b32  	%r1081, %r1081, %r743;
	ld.global.u32 	%r744, [%rd8+52];
	xor.b32  	%r1080, %r1080, %r744;
	ld.global.u32 	%r745, [%rd8+56];
	xor.b32  	%r1079, %r1079, %r745;
$L__BB2_49:
	and.b32  	%r747, %r723, 8;
	setp.eq.s32 	%p28, %r747, 0;
	@%p28 bra 	$L__BB2_51;
	ld.global.u32 	%r748, [%rd8+60];
	xor.b32  	%r1083, %r1083, %r748;
	ld.global.u32 	%r749, [%rd8+64];
	xor.b32  	%r1082, %r1082, %r749;
	ld.global.u32 	%r750, [%rd8+68];
	xor.b32  	%r1081, %r1081, %r750;
	ld.global.u32 	%r751, [%rd8+72];
	xor.b32  	%r1080, %r1080, %r751;
	ld.global.u32 	%r752, [%rd8+76];
	xor.b32  	%r1079, %r1079, %r752;
$L__BB2_51:
	and.b32  	%r754, %r723, 16;
	setp.eq.s32 	%p29, %r754, 0;
	@%p29 bra 	$L__BB2_53;
	ld.global.u32 	%r755, [%rd8+80];
	xor.b32  	%r1083, %r1083, %r755;
	ld.global.u32 	%r756, [%rd8+84];
	xor.b32  	%r1082, %r1082, %r756;
	ld.global.u32 	%r757, [%rd8+88];
	xor.b32  	%r1081, %r1081, %r757;
	ld.global.u32 	%r758, [%rd8+92];
	xor.b32  	%r1080, %r1080, %r758;
	ld.global.u32 	%r759, [%rd8+96];
	xor.b32  	%r1079, %r1079, %r759;
$L__BB2_53:
	and.b32  	%r761, %r723, 32;
	setp.eq.s32 	%p30, %r761, 0;
	@%p30 bra 	$L__BB2_55;
	ld.global.u32 	%r762, [%rd8+100];
	xor.b32  	%r1083, %r1083, %r762;
	ld.global.u32 	%r763, [%rd8+104];
	xor.b32  	%r1082, %r1082, %r763;
	ld.global.u32 	%r764, [%rd8+108];
	xor.b32  	%r1081, %r1081, %r764;
	ld.global.u32 	%r765, [%rd8+112];
	xor.b32  	%r1080, %r1080, %r765;
	ld.global.u32 	%r766, [%rd8+116];
	xor.b32  	%r1079, %r1079, %r766;
$L__BB2_55:
	and.b32  	%r768, %r723, 64;
	setp.eq.s32 	%p31, %r768, 0;
	@%p31 bra 	$L__BB2_57;
	ld.global.u32 	%r769, [%rd8+120];
	xor.b32  	%r1083, %r1083, %r769;
	ld.global.u32 	%r770, [%rd8+124];
	xor.b32  	%r1082, %r1082, %r770;
	ld.global.u32 	%r771, [%rd8+128];
	xor.b32  	%r1081, %r1081, %r771;
	ld.global.u32 	%r772, [%rd8+132];
	xor.b32  	%r1080, %r1080, %r772;
	ld.global.u32 	%r773, [%rd8+136];
	xor.b32  	%r1079, %r1079, %r773;
$L__BB2_57:
	and.b32  	%r775, %r723, 128;
	setp.eq.s32 	%p32, %r775, 0;
	@%p32 bra 	$L__BB2_59;
	ld.global.u32 	%r776, [%rd8+140];
	xor.b32  	%r1083, %r1083, %r776;
	ld.global.u32 	%r777, [%rd8+144];
	xor.b32  	%r1082, %r1082, %r777;
	ld.global.u32 	%r778, [%rd8+148];
	xor.b32  	%r1081, %r1081, %r778;
	ld.global.u32 	%r779, [%rd8+152];
	xor.b32  	%r1080, %r1080, %r779;
	ld.global.u32 	%r780, [%rd8+156];
	xor.b32  	%r1079, %r1079, %r780;
$L__BB2_59:
	and.b32  	%r782, %r723, 256;
	setp.eq.s32 	%p33, %r782, 0;
	@%p33 bra 	$L__BB2_61;
	ld.global.u32 	%r783, [%rd8+160];
	xor.b32  	%r1083, %r1083, %r783;
	ld.global.u32 	%r784, [%rd8+164];
	xor.b32  	%r1082, %r1082, %r784;
	ld.global.u32 	%r785, [%rd8+168];
	xor.b32  	%r1081, %r1081, %r785;
	ld.global.u32 	%r786, [%rd8+172];
	xor.b32  	%r1080, %r1080, %r786;
	ld.global.u32 	%r787, [%rd8+176];
	xor.b32  	%r1079, %r1079, %r787;
$L__BB2_61:
	and.b32  	%r789, %r723, 512;
	setp.eq.s32 	%p34, %r789, 0;
	@%p34 bra 	$L__BB2_63;
	ld.global.u32 	%r790, [%rd8+180];
	xor.b32  	%r1083, %r1083, %r790;
	ld.global.u32 	%r791, [%rd8+184];
	xor.b32  	%r1082, %r1082, %r791;
	ld.global.u32 	%r792, [%rd8+188];
	xor.b32  	%r1081, %r1081, %r792;
	ld.global.u32 	%r793, [%rd8+192];
	xor.b32  	%r1080, %r1080, %r793;
	ld.global.u32 	%r794, [%rd8+196];
	xor.b32  	%r1079, %r1079, %r794;
$L__BB2_63:
	and.b32  	%r796, %r723, 1024;
	setp.eq.s32 	%p35, %r796, 0;
	@%p35 bra 	$L__BB2_65;
	ld.global.u32 	%r797, [%rd8+200];
	xor.b32  	%r1083, %r1083, %r797;
	ld.global.u32 	%r798, [%rd8+204];
	xor.b32  	%r1082, %r1082, %r798;
	ld.global.u32 	%r799, [%rd8+208];
	xor.b32  	%r1081, %r1081, %r799;
	ld.global.u32 	%r800, [%rd8+212];
	xor.b32  	%r1080, %r1080, %r800;
	ld.global.u32 	%r801, [%rd8+216];
	xor.b32  	%r1079, %r1079, %r801;
$L__BB2_65:
	and.b32  	%r803, %r723, 2048;
	setp.eq.s32 	%p36, %r803, 0;
	@%p36 bra 	$L__BB2_67;
	ld.global.u32 	%r804, [%rd8+220];
	xor.b32  	%r1083, %r1083, %r804;
	ld.global.u32 	%r805, [%rd8+224];
	xor.b32  	%r1082, %r1082, %r805;
	ld.global.u32 	%r806, [%rd8+228];
	xor.b32  	%r1081, %r1081, %r806;
	ld.global.u32 	%r807, [%rd8+232];
	xor.b32  	%r1080, %r1080, %r807;
	ld.global.u32 	%r808, [%rd8+236];
	xor.b32  	%r1079, %r1079, %r808;
$L__BB2_67:
	and.b32  	%r810, %r723, 4096;
	setp.eq.s32 	%p37, %r810, 0;
	@%p37 bra 	$L__BB2_69;
	ld.global.u32 	%r811, [%rd8+240];
	xor.b32  	%r1083, %r1083, %r811;
	ld.global.u32 	%r812, [%rd8+244];
	xor.b32  	%r1082, %r1082, %r812;
	ld.global.u32 	%r813, [%rd8+248];
	xor.b32  	%r1081, %r1081, %r813;
	ld.global.u32 	%r814, [%rd8+252];
	xor.b32  	%r1080, %r1080, %r814;
	ld.global.u32 	%r815, [%rd8+256];
	xor.b32  	%r1079, %r1079, %r815;
$L__BB2_69:
	and.b32  	%r817, %r723, 8192;
	setp.eq.s32 	%p38, %r817, 0;
	@%p38 bra 	$L__BB2_71;
	ld.global.u32 	%r818, [%rd8+260];
	xor.b32  	%r1083, %r1083, %r818;
	ld.global.u32 	%r819, [%rd8+264];
	xor.b32  	%r1082, %r1082, %r819;
	ld.global.u32 	%r820, [%rd8+268];
	xor.b32  	%r1081, %r1081, %r820;
	ld.global.u32 	%r821, [%rd8+272];
	xor.b32  	%r1080, %r1080, %r821;
	ld.global.u32 	%r822, [%rd8+276];
	xor.b32  	%r1079, %r1079, %r822;
$L__BB2_71:
	and.b32  	%r824, %r723, 16384;
	setp.eq.s32 	%p39, %r824, 0;
	@%p39 bra 	$L__BB2_73;
	ld.global.u32 	%r825, [%rd8+280];
	xor.b32  	%r1083, %r1083, %r825;
	ld.global.u32 	%r826, [%rd8+284];
	xor.b32  	%r1082, %r1082, %r826;
	ld.global.u32 	%r827, [%rd8+288];
	xor.b32  	%r1081, %r1081, %r827;
	ld.global.u32 	%r828, [%rd8+292];
	xor.b32  	%r1080, %r1080, %r828;
	ld.global.u32 	%r829, [%rd8+296];
	xor.b32  	%r1079, %r1079, %r829;
$L__BB2_73:
	and.b32  	%r831, %r723, 32768;
	setp.eq.s32 	%p40, %r831, 0;
	@%p40 bra 	$L__BB2_75;
	ld.global.u32 	%r832, [%rd8+300];
	xor.b32  	%r1083, %r1083, %r832;
	ld.global.u32 	%r833, [%rd8+304];
	xor.b32  	%r1082, %r1082, %r833;
	ld.global.u32 	%r834, [%rd8+308];
	xor.b32  	%r1081, %r1081, %r834;
	ld.global.u32 	%r835, [%rd8+312];
	xor.b32  	%r1080, %r1080, %r835;
	ld.global.u32 	%r836, [%rd8+316];
	xor.b32  	%r1079, %r1079, %r836;
$L__BB2_75:
	add.s32 	%r1170, %r1170, 16;
	setp.ne.s32 	%p41, %r1170, 32;
	@%p41 bra 	$L__BB2_43;
	mad.lo.s32 	%r837, %r1164, -31, %r191;
	add.s32 	%r1164, %r837, 1;
	setp.ne.s32 	%p42, %r1164, 5;
	@%p42 bra 	$L__BB2_42;
	st.local.u32 	[%rd2+4], %r1083;
	st.local.v2.u32 	[%rd2+8], {%r1082, %r1081};
	st.local.v2.u32 	[%rd2+16], {%r1080, %r1079};
	setp.ne.s64 	%p43, %rd5, 3;
	@%p43 bra 	$L__BB2_115;
	mov.b32 	%r1079, 0;
	mov.u32 	%r1080, %r1079;
	mov.u32 	%r1081, %r1079;
	mov.u32 	%r1082, %r1079;
	mov.u32 	%r1083, %r1079;
	mov.u32 	%r1256, %r1079;
$L__BB2_79:
	mul.wide.u32 	%rd23, %r1256, 4;
	add.s64 	%rd24, %rd2, %rd23;
	ld.local.u32 	%r366, [%rd24+4];
	shl.b32 	%r367, %r1256, 5;
	mov.b32 	%r1262, 0;
$L__BB2_80:
	.pragma "nounroll";
	shr.u32 	%r840, %r366, %r1262;
	and.b32  	%r841, %r840, 1;
	setp.eq.b32 	%p44, %r841, 1;
	not.pred 	%p45, %p44;
	add.s32 	%r842, %r367, %r1262;
	mul.lo.s32 	%r843, %r842, 5;
	mul.wide.u32 	%rd25, %r843, 4;
	add.s64 	%rd9, %rd6, %rd25;
	@%p45 bra 	$L__BB2_82;
	ld.global.u32 	%r844, [%rd9];
	xor.b32  	%r1083, %r1083, %r844;
	ld.global.u32 	%r845, [%rd9+4];
	xor.b32  	%r1082, %r1082, %r845;
	ld.global.u32 	%r846, [%rd9+8];
	xor.b32  	%r1081, %r1081, %r846;
	ld.global.u32 	%r847, [%rd9+12];
	xor.b32  	%r1080, %r1080, %r847;
	ld.global.u32 	%r848, [%rd9+16];
	xor.b32  	%r1079, %r1079, %r848;
$L__BB2_82:
	and.b32  	%r850, %r840, 2;
	setp.eq.s32 	%p46, %r850, 0;
	@%p46 bra 	$L__BB2_84;
	ld.global.u32 	%r851, [%rd9+20];
	xor.b32  	%r1083, %r1083, %r851;
	ld.global.u32 	%r852, [%rd9+24];
	xor.b32  	%r1082, %r1082, %r852;
	ld.global.u32 	%r853, [%rd9+28];
	xor.b32  	%r1081, %r1081, %r853;
	ld.global.u32 	%r854, [%rd9+32];
	xor.b32  	%r1080, %r1080, %r854;
	ld.global.u32 	%r855, [%rd9+36];
	xor.b32  	%r1079, %r1079, %r855;
$L__BB2_84:
	and.b32  	%r857, %r840, 4;
	setp.eq.s32 	%p47, %r857, 0;
	@%p47 bra 	$L__BB2_86;
	ld.global.u32 	%r858, [%rd9+40];
	xor.b32  	%r1083, %r1083, %r858;
	ld.global.u32 	%r859, [%rd9+44];
	xor.b32  	%r1082, %r1082, %r859;
	ld.global.u32 	%r860, [%rd9+48];
	xor.b32  	%r1081, %r1081, %r860;
	ld.global.u32 	%r861, [%rd9+52];
	xor.b32  	%r1080, %r1080, %r861;
	ld.global.u32 	%r862, [%rd9+56];
	xor.b32  	%r1079, %r1079, %r862;
$L__BB2_86:
	and.b32  	%r864, %r840, 8;
	setp.eq.s32 	%p48, %r864, 0;
	@%p48 bra 	$L__BB2_88;
	ld.global.u32 	%r865, [%rd9+60];
	xor.b32  	%r1083, %r1083, %r865;
	ld.global.u32 	%r866, [%rd9+64];
	xor.b32  	%r1082, %r1082, %r866;
	ld.global.u32 	%r867, [%rd9+68];
	xor.b32  	%r1081, %r1081, %r867;
	ld.global.u32 	%r868, [%rd9+72];
	xor.b32  	%r1080, %r1080, %r868;
	ld.global.u32 	%r869, [%rd9+76];
	xor.b32  	%r1079, %r1079, %r869;
$L__BB2_88:
	and.b32  	%r871, %r840, 16;
	setp.eq.s32 	%p49, %r871, 0;
	@%p49 bra 	$L__BB2_90;
	ld.global.u32 	%r872, [%rd9+80];
	xor.b32  	%r1083, %r1083, %r872;
	ld.global.u32 	%r873, [%rd9+84];
	xor.b32  	%r1082, %r1082, %r873;
	ld.global.u32 	%r874, [%rd9+88];
	xor.b32  	%r1081, %r1081, %r874;
	ld.global.u32 	%r875, [%rd9+92];
	xor.b32  	%r1080, %r1080, %r875;
	ld.global.u32 	%r876, [%rd9+96];
	xor.b32  	%r1079, %r1079, %r876;
$L__BB2_90:
	and.b32  	%r878, %r840, 32;
	setp.eq.s32 	%p50, %r878, 0;
	@%p50 bra 	$L__BB2_92;
	ld.global.u32 	%r879, [%rd9+100];
	xor.b32  	%r1083, %r1083, %r879;
	ld.global.u32 	%r880, [%rd9+104];
	xor.b32  	%r1082, %r1082, %r880;
	ld.global.u32 	%r881, [%rd9+108];
	xor.b32  	%r1081, %r1081, %r881;
	ld.global.u32 	%r882, [%rd9+112];
	xor.b32  	%r1080, %r1080, %r882;
	ld.global.u32 	%r883, [%rd9+116];
	xor.b32  	%r1079, %r1079, %r883;
$L__BB2_92:
	and.b32  	%r885, %r840, 64;
	setp.eq.s32 	%p51, %r885, 0;
	@%p51 bra 	$L__BB2_94;
	ld.global.u32 	%r886, [%rd9+120];
	xor.b32  	%r1083, %r1083, %r886;
	ld.global.u32 	%r887, [%rd9+124];
	xor.b32  	%r1082, %r1082, %r887;
	ld.global.u32 	%r888, [%rd9+128];
	xor.b32  	%r1081, %r1081, %r888;
	ld.global.u32 	%r889, [%rd9+132];
	xor.b32  	%r1080, %r1080, %r889;
	ld.global.u32 	%r890, [%rd9+136];
	xor.b32  	%r1079, %r1079, %r890;
$L__BB2_94:
	and.b32  	%r892, %r840, 128;
	setp.eq.s32 	%p52, %r892, 0;
	@%p52 bra 	$L__BB2_96;
	ld.global.u32 	%r893, [%rd9+140];
	xor.b32  	%r1083, %r1083, %r893;
	ld.global.u32 	%r894, [%rd9+144];
	xor.b32  	%r1082, %r1082, %r894;
	ld.global.u32 	%r895, [%rd9+148];
	xor.b32  	%r1081, %r1081, %r895;
	ld.global.u32 	%r896, [%rd9+152];
	xor.b32  	%r1080, %r1080, %r896;
	ld.global.u32 	%r897, [%rd9+156];
	xor.b32  	%r1079, %r1079, %r897;
$L__BB2_96:
	and.b32  	%r899, %r840, 256;
	setp.eq.s32 	%p53, %r899, 0;
	@%p53 bra 	$L__BB2_98;
	ld.global.u32 	%r900, [%rd9+160];
	xor.b32  	%r1083, %r1083, %r900;
	ld.global.u32 	%r901, [%rd9+164];
	xor.b32  	%r1082, %r1082, %r901;
	ld.global.u32 	%r902, [%rd9+168];
	xor.b32  	%r1081, %r1081, %r902;
	ld.global.u32 	%r903, [%rd9+172];
	xor.b32  	%r1080, %r1080, %r903;
	ld.global.u32 	%r904, [%rd9+176];
	xor.b32  	%r1079, %r1079, %r904;
$L__BB2_98:
	and.b32  	%r906, %r840, 512;
	setp.eq.s32 	%p54, %r906, 0;
	@%p54 bra 	$L__BB2_100;
	ld.global.u32 	%r907, [%rd9+180];
	xor.b32  	%r1083, %r1083, %r907;
	ld.global.u32 	%r908, [%rd9+184];
	xor.b32  	%r1082, %r1082, %r908;
	ld.global.u32 	%r909, [%rd9+188];
	xor.b32  	%r1081, %r1081, %r909;
	ld.global.u32 	%r910, [%rd9+192];
	xor.b32  	%r1080, %r1080, %r910;
	ld.global.u32 	%r911, [%rd9+196];
	xor.b32  	%r1079, %r1079, %r911;
$L__BB2_100:
	and.b32  	%r913, %r840, 1024;
	setp.eq.s32 	%p55, %r913, 0;
	@%p55 bra 	$L__BB2_102;
	ld.global.u32 	%r914, [%rd9+200];
	xor.b32  	%r1083, %r1083, %r914;
	ld.global.u32 	%r915, [%rd9+204];
	xor.b32  	%r1082, %r1082, %r915;
	ld.global.u32 	%r916, [%rd9+208];
	xor.b32  	%r1081, %r1081, %r916;
	ld.global.u32 	%r917, [%rd9+212];
	xor.b32  	%r1080, %r1080, %r917;
	ld.global.u32 	%r918, [%rd9+216];
	xor.b32  	%r1079, %r1079, %r918;
$L__BB2_102:
	and.b32  	%r920, %r840, 2048;
	setp.eq.s32 	%p56, %r920, 0;
	@%p56 bra 	$L__BB2_104;
	ld.global.u32 	%r921, [%rd9+220];
	xor.b32  	%r1083, %r1083, %r921;
	ld.global.u32 	%r922, [%rd9+224];
	xor.b32  	%r1082, %r1082, %r922;
	ld.global.u32 	%r923, [%rd9+228];
	xor.b32  	%r1081, %r1081, %r923;
	ld.global.u32 	%r924, [%rd9+232];
	xor.b32  	%r1080, %r1080, %r924;
	ld.global.u32 	%r925, [%rd9+236];
	xor.b32  	%r1079, %r1079, %r925;
$L__BB2_104:
	and.b32  	%r927, %r840, 4096;
	setp.eq.s32 	%p57, %r927, 0;
	@%p57 bra 	$L__BB2_106;
	ld.global.u32 	%r928, [%rd9+240];
	xor.b32  	%r1083, %r1083, %r928;
	ld.global.u32 	%r929, [%rd9+244];
	xor.b32  	%r1082, %r1082, %r929;
	ld.global.u32 	%r930, [%rd9+248];
	xor.b32  	%r1081, %r1081, %r930;
	ld.global.u32 	%r931, [%rd9+252];
	xor.b32  	%r1080, %r1080, %r931;
	ld.global.u32 	%r932, [%rd9+256];
	xor.b32  	%r1079, %r1079, %r932;
$L__BB2_106:
	and.b32  	%r934, %r840, 8192;
	setp.eq.s32 	%p58, %r934, 0;
	@%p58 bra 	$L__BB2_108;
	ld.global.u32 	%r935, [%rd9+260];
	xor.b32  	%r1083, %r1083, %r935;
	ld.global.u32 	%r936, [%rd9+264];
	xor.b32  	%r1082, %r1082, %r936;
	ld.global.u32 	%r937, [%rd9+268];
	xor.b32  	%r1081, %r1081, %r937;
	ld.global.u32 	%r938, [%rd9+272];
	xor.b32  	%r1080, %r1080, %r938;
	ld.global.u32 	%r939, [%rd9+276];
	xor.b32  	%r1079, %r1079, %r939;
$L__BB2_108:
	and.b32  	%r941, %r840, 16384;
	setp.eq.s32 	%p59, %r941, 0;
	@%p59 bra 	$L__BB2_110;
	ld.global.u32 	%r942, [%rd9+280];
	xor.b32  	%r1083, %r1083, %r942;
	ld.global.u32 	%r943, [%rd9+284];
	xor.b32  	%r1082, %r1082, %r943;
	ld.global.u32 	%r944, [%rd9+288];
	xor.b32  	%r1081, %r1081, %r944;
	ld.global.u32 	%r945, [%rd9+292];
	xor.b32  	%r1080, %r1080, %r945;
	ld.global.u32 	%r946, [%rd9+296];
	xor.b32  	%r1079, %r1079, %r946;
$L__BB2_110:
	and.b32  	%r948, %r840, 32768;
	setp.eq.s32 	%p60, %r948, 0;
	@%p60 bra 	$L__BB2_112;
	ld.global.u32 	%r949, [%rd9+300];
	xor.b32  	%r1083, %r1083, %r949;
	ld.global.u32 	%r950, [%rd9+304];
	xor.b32  	%r1082, %r1082, %r950;
	ld.global.u32 	%r951, [%rd9+308];
	xor.b32  	%r1081, %r1081, %r951;
	ld.global.u32 	%r952, [%rd9+312];
	xor.b32  	%r1080, %r1080, %r952;
	ld.global.u32 	%r953, [%rd9+316];
	xor.b32  	%r1079, %r1079, %r953;
$L__BB2_112:
	add.s32 	%r1262, %r1262, 16;
	setp.ne.s32 	%p61, %r1262, 32;
	@%p61 bra 	$L__BB2_80;
	mad.lo.s32 	%r954, %r1256, -31, %r367;
	add.s32 	%r1256, %r954, 1;
	setp.ne.s32 	%p62, %r1256, 5;
	@%p62 bra 	$L__BB2_79;
	st.local.u32 	[%rd2+4], %r1083;
	st.local.v2.u32 	[%rd2+8], {%r1082, %r1081};
	st.local.v2.u32 	[%rd2+16], {%r1080, %r1079};
$L__BB2_115:
	shr.u64 	%rd43, %rd4, 2;
	add.s32 	%r1066, %r1066, 1;
	setp.gt.u64 	%p63, %rd4, 3;
	@%p63 bra 	$L__BB2_3;
$L__BB2_116:
	setp.lt.s32 	%p64, %r587, 1;
	mov.b32 	%r1374, 0;
	mov.u32 	%r1375, %r1374;
	@%p64 bra 	$L__BB2_125;
	and.b32  	%r547, %r587, 3;
	setp.lt.u32 	%p65, %r587, 4;
	mov.b32 	%r1371, 716983765;
	mov.b32 	%r1374, 0;
	@%p65 bra 	$L__BB2_120;
	and.b32  	%r960, %r587, 2147483644;
	neg.s32 	%r1353, %r960;
	mov.b32 	%r1374, 0;
	mov.b32 	%r1354, 718433513;
	mov.u32 	%r1375, %r1374;
	mov.u32 	%r1359, %r1081;
	mov.u32 	%r1360, %r1082;
	mov.u32 	%r1361, %r1083;
$L__BB2_119:
	.pragma "nounroll";
	mov.u32 	%r1083, %r1079;
	mov.u32 	%r1371, %r1354;
	shr.u32 	%r961, %r1361, 2;
	xor.b32  	%r962, %r961, %r1361;
	shl.b32 	%r963, %r1083, 4;
	shl.b32 	%r964, %r962, 1;
	xor.b32  	%r965, %r964, %r963;
	xor.b32  	%r966, %r965, %r962;
	xor.b32  	%r1082, %r966, %r1083;
	add.s32 	%r967, %r1371, %r1082;
	add.s32 	%r968, %r967, -1087311;
	rem.u32 	%r969, %r968, %r586;
	add.s32 	%r970, %r969, %r1;
	rem.u32 	%r971, %r970, %r586;
	mul.wide.u32 	%rd26, %r971, 8;
	add.s64 	%rd27, %rd1, %rd26;
	ld.global.u32 	%r972, [%rd27];
	ld.global.u32 	%r973, [%rd27+4];
	xor.b32  	%r974, %r1375, %r972;
	xor.b32  	%r975, %r1374, %r973;
	shr.u32 	%r976, %r1360, 2;
	xor.b32  	%r977, %r976, %r1360;
	shl.b32 	%r978, %r1082, 4;
	shl.b32 	%r979, %r977, 1;
	xor.b32  	%r980, %r979, %r978;
	xor.b32  	%r981, %r980, %r977;
	xor.b32  	%r1081, %r981, %r1082;
	add.s32 	%r982, %r1371, %r1081;
	add.s32 	%r983, %r982, -724874;
	rem.u32 	%r984, %r983, %r586;
	add.s32 	%r985, %r984, %r1;
	rem.u32 	%r986, %r985, %r586;
	mul.wide.u32 	%rd28, %r986, 8;
	add.s64 	%rd29, %rd1, %rd28;
	ld.global.u32 	%r987, [%rd29];
	ld.global.u32 	%r988, [%rd29+4];
	xor.b32  	%r989, %r974, %r987;
	xor.b32  	%r990, %r975, %r988;
	shr.u32 	%r991, %r1359, 2;
	xor.b32  	%r992, %r991, %r1359;
	shl.b32 	%r993, %r1081, 4;
	shl.b32 	%r994, %r992, 1;
	xor.b32  	%r995, %r994, %r993;
	xor.b32  	%r996, %r995, %r992;
	xor.b32  	%r560, %r996, %r1081;
	add.s32 	%r997, %r1371, %r560;
	add.s32 	%r998, %r997, -362437;
	rem.u32 	%r999, %r998, %r586;
	add.s32 	%r1000, %r999, %r1;
	rem.u32 	%r1001, %r1000, %r586;
	mul.wide.u32 	%rd30, %r1001, 8;
	add.s64 	%rd31, %rd1, %rd30;
	ld.global.u32 	%r1002, [%rd31];
	ld.global.u32 	%r1003, [%rd31+4];
	xor.b32  	%r1004, %r989, %r1002;
	xor.b32  	%r1005, %r990, %r1003;
	shr.u32 	%r1006, %r1080, 2;
	xor.b32  	%r1007, %r1006, %r1080;
	shl.b32 	%r1008, %r560, 4;
	shl.b32 	%r1009, %r1007, 1;
	xor.b32  	%r1010, %r1009, %r1008;
	xor.b32  	%r1011, %r1010, %r1007;
	xor.b32  	%r1079, %r1011, %r560;
	add.s32 	%r1012, %r1371, %r1079;
	rem.u32 	%r1013, %r1012, %r586;
	add.s32 	%r1014, %r1013, %r1;
	rem.u32 	%r1015, %r1014, %r586;
	mul.wide.u32 	%rd32, %r1015, 8;
	add.s64 	%rd33, %rd1, %rd32;
	ld.global.u32 	%r1016, [%rd33];
	ld.global.u32 	%r1017, [%rd33+4];
	xor.b32  	%r1375, %r1004, %r1016;
	xor.b32  	%r1374, %r1005, %r1017;
	add.s32 	%r1354, %r1371, 1449748;
	add.s32 	%r1353, %r1353, 4;
	setp.ne.s32 	%p66, %r1353, 0;
	mov.u32 	%r1080, %r560;
	mov.u32 	%r1359, %r1081;
	mov.u32 	%r1360, %r1082;
	mov.u32 	%r1361, %r1083;
	@%p66 bra 	$L__BB2_119;
$L__BB2_120:
	setp.eq.s32 	%p67, %r547, 0;
	@%p67 bra 	$L__BB2_125;
	setp.eq.s32 	%p68, %r547, 1;
	@%p68 bra 	$L__BB2_123;
	shr.u32 	%r1018, %r1083, 2;
	xor.b32  	%r1019, %r1018, %r1083;
	shl.b32 	%r1020, %r1079, 4;
	shl.b32 	%r1021, %r1019, 1;
	xor.b32  	%r1022, %r1021, %r1020;
	xor.b32  	%r1023, %r1022, %r1019;
	xor.b32  	%r1024, %r1023, %r1079;
	add.s32 	%r1025, %r1371, %r1024;
	add.s32 	%r1026, %r1025, 362437;
	rem.u32 	%r1027, %r1026, %r586;
	add.s32 	%r1028, %r1027, %r1;
	rem.u32 	%r1029, %r1028, %r586;
	mul.wide.u32 	%rd34, %r1029, 8;
	add.s64 	%rd35, %rd1, %rd34;
	ld.global.u32 	%r1030, [%rd35];
	ld.global.u32 	%r1031, [%rd35+4];
	shr.u32 	%r1032, %r1082, 2;
	xor.b32  	%r1033, %r1032, %r1082;
	shl.b32 	%r1034, %r1024, 4;
	shl.b32 	%r1035, %r1033, 1;
	xor.b32  	%r1036, %r1035, %r1034;
	xor.b32  	%r1037, %r1036, %r1033;
	xor.b32  	%r1079, %r1037, %r1024;
	add.s32 	%r1371, %r1371, 724874;
	add.s32 	%r1038, %r1079, %r1371;
	rem.u32 	%r1039, %r1038, %r586;
	add.s32 	%r1040, %r1039, %r1;
	rem.u32 	%r1041, %r1040, %r586;
	mul.wide.u32 	%rd36, %r1041, 8;
	add.s64 	%rd37, %rd1, %rd36;
	ld.global.u32 	%r1042, [%rd37];
	ld.global.u32 	%r1043, [%rd37+4];
	xor.b32  	%r1044, %r1030, %r1042;
	xor.b32  	%r1375, %r1044, %r1375;
	xor.b32  	%r1045, %r1031, %r1043;
	xor.b32  	%r1374, %r1045, %r1374;
	mov.u32 	%r1083, %r1081;
$L__BB2_123:
	and.b32  	%r1046, %r587, 1;
	setp.eq.b32 	%p69, %r1046, 1;
	not.pred 	%p70, %p69;
	@%p70 bra 	$L__BB2_125;
	shr.u32 	%r1047, %r1083, 2;
	xor.b32  	%r1048, %r1047, %r1083;
	shl.b32 	%r1049, %r1079, 4;
	shl.b32 	%r1050, %r1048, 1;
	xor.b32  	%r1051, %r1050, %r1049;
	xor.b32  	%r1052, %r1051, %r1048;
	xor.b32  	%r1053, %r1052, %r1079;
	add.s32 	%r1054, %r1371, %r1053;
	add.s32 	%r1055, %r1054, 362437;
	rem.u32 	%r1056, %r1055, %r586;
	add.s32 	%r1057, %r1056, %r1;
	rem.u32 	%r1058, %r1057, %r586;
	mul.wide.u32 	%rd38, %r1058, 8;
	add.s64 	%rd39, %rd1, %rd38;
	ld.global.u32 	%r1059, [%rd39];
	ld.global.u32 	%r1060, [%rd39+4];
	xor.b32  	%r1375, %r1375, %r1059;
	xor.b32  	%r1374, %r1374, %r1060;
$L__BB2_125:
	cvta.to.global.u64 	%rd40, %rd11;
	shl.b64 	%rd41, %rd3, 3;
	add.s64 	%rd42, %rd40, %rd41;
	st.global.u32 	[%rd42], %r1375;
	st.global.u32 	[%rd42+4], %r1374;
$L__BB2_126:
	ret;

}
	// .globl	_Z26GenerateRandomBlocksKernelILi16EEvP11MemoryBlockIXT_EEi
.visible .entry _Z26GenerateRandomBlocksKernelILi16EEvP11MemoryBlockIXT_EEi(
	.param .u64 .ptr .align 1 _Z26GenerateRandomBlocksKernelILi16EEvP11MemoryBlockIXT_EEi_param_0,
	.param .u32 _Z26GenerateRandomBlocksKernelILi16EEvP11MemoryBlockIXT_EEi_param_1
)
{
	.local .align 8 .b8 	__local_depot3[48];
	.reg .b64 	%SP;
	.reg .b64 	%SPL;
	.reg .pred 	%p<64>;
	.reg .b32 	%r<1239>;
	.reg .b64 	%rd<28>;

	mov.u64 	%SPL, __local_depot3;
	ld.param.u64 	%rd10, [_Z26GenerateRandomBlocksKernelILi16EEvP11MemoryBlockIXT_EEi_param_0];
	ld.param.u32 	%r547, [_Z26GenerateRandomBlocksKernelILi16EEvP11MemoryBlockIXT_EEi_param_1];
	mov.u32 	%r548, %ctaid.x;
	mov.u32 	%r549, %ntid.x;
	mov.u32 	%r550, %tid.x;
	mad.lo.s32 	%r1, %r548, %r549, %r550;
	setp.ge.s32 	%p1, %r1, %r547;
	@%p1 bra 	$L__BB3_117;
	add.u64 	%rd1, %SPL, 0;
	mov.b32 	%r556, 0;
	st.local.v2.u32 	[%rd1+24], {%r556, %r556};
	st.local.u32 	[%rd1+32], %r556;
	mov.b64 	%rd12, 0;
	st.local.u64 	[%rd1+40], %rd12;
	cvt.s64.s32 	%rd2, %r1;
	mov.b32 	%r969, 1478573778;
	mov.b32 	%r557, 716983765;
	st.local.v2.u32 	[%rd1], {%r557, %r969};
	mov.b32 	%r967, -123459836;
	mov.b32 	%r968, 1163863128;
	st.local.v2.u32 	[%rd1+8], {%r968, %r967};
	mov.b32 	%r965, 1360900310;
	mov.b32 	%r966, -589760388;
	st.local.v2.u32 	[%rd1+16], {%r966, %r965};
	setp.eq.s32 	%p2, %r1, 0;
	@%p2 bra 	$L__BB3_116;
	mov.b32 	%r952, 0;
	mov.b32 	%r965, 1360900310;
	mov.b32 	%r966, -589760388;
	mov.b32 	%r967, -123459836;
	mov.b32 	%r968, 1163863128;
	mov.b32 	%r969, 1478573778;
	mov.u64 	%rd14, precalc_xorwow_matrix;
	mov.u64 	%rd27, %rd2;
$L__BB3_3:
	mov.u64 	%rd3, %rd27;
	and.b64  	%rd4, %rd3, 3;
	setp.eq.s64 	%p3, %rd4, 0;
	@%p3 bra 	$L__BB3_115;
	mul.wide.u32 	%rd13, %r952, 3200;
	add.s64 	%rd5, %rd14, %rd13;
	mov.b32 	%r965, 0;
	mov.u32 	%r966, %r965;
	mov.u32 	%r967, %r965;
	mov.u32 	%r968, %r965;
	mov.u32 	%r969, %r965;
	mov.u32 	%r958, %r965;
$L__BB3_5:
	mul.wide.u32 	%rd15, %r958, 4;
	add.s64 	%rd16, %rd1, %rd15;
	ld.local.u32 	%r14, [%rd16+4];
	shl.b32 	%r15, %r958, 5;
	mov.b32 	%r964, 0;
$L__BB3_6:
	.pragma "nounroll";
	shr.u32 	%r566, %r14, %r964;
	and.b32  	%r567, %r566, 1;
	setp.eq.b32 	%p4, %r567, 1;
	not.pred 	%p5, %p4;
	add.s32 	%r568, %r15, %r964;
	mul.lo.s32 	%r569, %r568, 5;
	mul.wide.u32 	%rd17, %r569, 4;
	add.s64 	%rd6, %rd5, %rd17;
	@%p5 bra 	$L__BB3_8;
	ld.global.u32 	%r570, [%rd6];
	xor.b32  	%r969, %r969, %r570;
	ld.global.u32 	%r571, [%rd6+4];
	xor.b32  	%r968, %r968, %r571;
	ld.global.u32 	%r572, [%rd6+8];
	xor.b32  	%r967, %r967, %r572;
	ld.global.u32 	%r573, [%rd6+12];
	xor.b32  	%r966, %r966, %r573;
	ld.global.u32 	%r574, [%rd6+16];
	xor.b32  	%r965, %r965, %r574;
$L__BB3_8:
	and.b32  	%r576, %r566, 2;
	setp.eq.s32 	%p6, %r576, 0;
	@%p6 bra 	$L__BB3_10;
	ld.global.u32 	%r577, [%rd6+20];
	xor.b32  	%r969, %r969, %r577;
	ld.global.u32 	%r578, [%rd6+24];
	xor.b32  	%r968, %r968, %r578;
	ld.global.u32 	%r579, [%rd6+28];
	xor.b32  	%r967, %r967, %r579;
	ld.global.u32 	%r580, [%rd6+32];
	xor.b32  	%r966, %r966, %r580;
	ld.global.u32 	%r581, [%rd6+36];
	xor.b32  	%r965, %r965, %r581;
$L__BB3_10:
	and.b32  	%r583, %r566, 4;
	setp.eq.s32 	%p7, %r583, 0;
	@%p7 bra 	$L__BB3_12;
	ld.global.u32 	%r584, [%rd6+40];
	xor.b32  	%r969, %r969, %r584;
	ld.global.u32 	%r585, [%rd6+44];
	xor.b32  	%r968, %r968, %r585;
	ld.global.u32 	%r586, [%rd6+48];
	xor.b32  	%r967, %r967, %r586;
	ld.global.u32 	%r587, [%rd6+52];
	xor.b32  	%r966, %r966, %r587;
	ld.global.u32 	%r588, [%rd6+56];
	xor.b32  	%r965, %r965, %r588;
$L__BB3_12:
	and.b32  	%r590, %r566, 8;
	setp.eq.s32 	%p8, %r590, 0;
	@%p8 bra 	$L__BB3_14;
	ld.global.u32 	%r591, [%rd6+60];
	xor.b32  	%r969, %r969, %r591;
	ld.global.u32 	%r592, [%rd6+64];
	xor.b32  	%r968, %r968, %r592;
	ld.global.u32 	%r593, [%rd6+68];
	xor.b32  	%r967, %r967, %r593;
	ld.global.u32 	%r594, [%rd6+72];
	xor.b32  	%r966, %r966, %r594;
	ld.global.u32 	%r595, [%rd6+76];
	xor.b32  	%r965, %r965, %r595;
$L__BB3_14:
	and.b32  	%r597, %r566, 16;
	setp.eq.s32 	%p9, %r597, 0;
	@%p9 bra 	$L__BB3_16;
	ld.global.u32 	%r598, [%rd6+80];
	xor.b32  	%r969, %r969, %r598;
	ld.global.u32 	%r599, [%rd6+84];
	xor.b32  	%r968, %r968, %r599;
	ld.global.u32 	%r600, [%rd6+88];
	xor.b32  	%r967, %r967, %r600;
	ld.global.u32 	%r601, [%rd6+92];
	xor.b32  	%r966, %r966, %r601;
	ld.global.u32 	%r602, [%rd6+96];
	xor.b32  	%r965, %r965, %r602;
$L__BB3_16:
	and.b32  	%r604, %r566, 32;
	setp.eq.s32 	%p10, %r604, 0;
	@%p10 bra 	$L__BB3_18;
	ld.global.u32 	%r605, [%rd6+100];
	xor.b32  	%r969, %r969, %r605;
	ld.global.u32 	%r606, [%rd6+104];
	xor.b32  	%r968, %r968, %r606;
	ld.global.u32 	%r607, [%rd6+108];
	xor.b32  	%r967, %r967, %r607;
	ld.global.u32 	%r608, [%rd6+112];
	xor.b32  	%r966, %r966, %r608;
	ld.global.u32 	%r609, [%rd6+116];
	xor.b32  	%r965, %r965, %r609;
$L__BB3_18:
	and.b32  	%r611, %r566, 64;
	setp.eq.s32 	%p11, %r611, 0;
	@%p11 bra 	$L__BB3_20;
	ld.global.u32 	%r612, [%rd6+120];
	xor.b32  	%r969, %r969, %r612;
	ld.global.u32 	%r613, [%rd6+124];
	xor.b32  	%r968, %r968, %r613;
	ld.global.u32 	%r614, [%rd6+128];
	xor.b32  	%r967, %r967, %r614;
	ld.global.u32 	%r615, [%rd6+132];
	xor.b32  	%r966, %r966, %r615;
	ld.global.u32 	%r616, [%rd6+136];
	xor.b32  	%r965, %r965, %r616;
$L__BB3_20:
	and.b32  	%r618, %r566, 128;
	setp.eq.s32 	%p12, %r618, 0;
	@%p12 bra 	$L__BB3_22;
	ld.global.u32 	%r619, [%rd6+140];
	xor.b32  	%r969, %r969, %r619;
	ld.global.u32 	%r620, [%rd6+144];
	xor.b32  	%r968, %r968, %r620;
	ld.global.u32 	%r621, [%rd6+148];
	xor.b32  	%r967, %r967, %r621;
	ld.global.u32 	%r622, [%rd6+152];
	xor.b32  	%r966, %r966, %r622;
	ld.global.u32 	%r623, [%rd6+156];
	xor.b32  	%r965, %r965, %r623;
$L__BB3_22:
	and.b32  	%r625, %r566, 256;
	setp.eq.s32 	%p13, %r625, 0;
	@%p13 bra 	$L__BB3_24;
	ld.global.u32 	%r626, [%rd6+160];
	xor.b32  	%r969, %r969, %r626;
	ld.global.u32 	%r627, [%rd6+164];
	xor.b32  	%r968, %r968, %r627;
	ld.global.u32 	%r628, [%rd6+168];
	xor.b32  	%r967, %r967, %r628;
	ld.global.u32 	%r629, [%rd6+172];
	xor.b32  	%r966, %r966, %r629;
	ld.global.u32 	%r630, [%rd6+176];
	xor.b32  	%r965, %r965, %r630;
$L__BB3_24:
	and.b32  	%r632, %r566, 512;
	setp.eq.s32 	%p14, %r632, 0;
	@%p14 bra 	$L__BB3_26;
	ld.global.u32 	%r633, [%rd6+180];
	xor.b32  	%r969, %r969, %r633;
	ld.global.u32 	%r634, [%rd6+184];
	xor.b32  	%r968, %r968, %r634;
	ld.global.u32 	%r635, [%rd6+188];
	xor.b32  	%r967, %r967, %r635;
	ld.global.u32 	%r636, [%rd6+192];
	xor.b32  	%r966, %r966, %r636;
	ld.global.u32 	%r637, [%rd6+196];
	xor.b32  	%r965, %r965, %r637;
$L__BB3_26:
	and.b32  	%r639, %r566, 1024;
	setp.eq.s32 	%p15, %r639, 0;
	@%p15 bra 	$L__BB3_28;
	ld.global.u32 	%r640, [%rd6+200];
	xor.b32  	%r969, %r969, %r640;
	ld.global.u32 	%r641, [%rd6+204];
	xor.b32  	%r968, %r968, %r641;
	ld.global.u32 	%r642, [%rd6+208];
	xor.b32  	%r967, %r967, %r642;
	ld.global.u32 	%r643, [%rd6+212];
	xor.b32  	%r966, %r966, %r643;
	ld.global.u32 	%r644, [%rd6+216];
	xor.b32  	%r965, %r965, %r644;
$L__BB3_28:
	and.b32  	%r646, %r566, 2048;
	setp.eq.s32 	%p16, %r646, 0;
	@%p16 bra 	$L__BB3_30;
	ld.global.u32 	%r647, [%rd6+220];
	xor.b32  	%r969, %r969, %r647;
	ld.global.u32 	%r648, [%rd6+224];
	xor.b32  	%r968, %r968, %r648;
	ld.global.u32 	%r649, [%rd6+228];
	xor.b32  	%r967, %r967, %r649;
	ld.global.u32 	%r650, [%rd6+232];
	xor.b32  	%r966, %r966, %r650;
	ld.global.u32 	%r651, [%rd6+236];
	xor.b32  	%r965, %r965, %r651;
$L__BB3_30:
	and.b32  	%r653, %r566, 4096;
	setp.eq.s32 	%p17, %r653, 0;
	@%p17 bra 	$L__BB3_32;
	ld.global.u32 	%r654, [%rd6+240];
	xor.b32  	%r969, %r969, %r654;
	ld.global.u32 	%r655, [%rd6+244];
	xor.b32  	%r968, %r968, %r655;
	ld.global.u32 	%r656, [%rd6+248];
	xor.b32  	%r967, %r967, %r656;
	ld.global.u32 	%r657, [%rd6+252];
	xor.b32  	%r966, %r966, %r657;
	ld.global.u32 	%r658, [%rd6+256];
	xor.b32  	%r965, %r965, %r658;
$L__BB3_32:
	and.b32  	%r660, %r566, 8192;
	setp.eq.s32 	%p18, %r660, 0;
	@%p18 bra 	$L__BB3_34;
	ld.global.u32 	%r661, [%rd6+260];
	xor.b32  	%r969, %r969, %r661;
	ld.global.u32 	%r662, [%rd6+264];
	xor.b32  	%r968, %r968, %r662;
	ld.global.u32 	%r663, [%rd6+268];
	xor.b32  	%r967, %r967, %r663;
	ld.global.u32 	%r664, [%rd6+272];
	xor.b32  	%r966, %r966, %r664;
	ld.global.u32 	%r665, [%rd6+276];
	xor.b32  	%r965, %r965, %r665;
$L__BB3_34:
	and.b32  	%r667, %r566, 16384;
	setp.eq.s32 	%p19, %r667, 0;
	@%p19 bra 	$L__BB3_36;
	ld.global.u32 	%r668, [%rd6+280];
	xor.b32  	%r969, %r969, %r668;
	ld.global.u32 	%r669, [%rd6+284];
	xor.b32  	%r968, %r968, %r669;
	ld.global.u32 	%r670, [%rd6+288];
	xor.b32  	%r967, %r967, %r670;
	ld.global.u32 	%r671, [%rd6+292];
	xor.b32  	%r966, %r966, %r671;
	ld.global.u32 	%r672, [%rd6+296];
	xor.b32  	%r965, %r965, %r672;
$L__BB3_36:
	and.b32  	%r674, %r566, 32768;
	setp.eq.s32 	%p20, %r674, 0;
	@%p20 bra 	$L__BB3_38;
	ld.global.u32 	%r675, [%rd6+300];
	xor.b32  	%r969, %r969, %r675;
	ld.global.u32 	%r676, [%rd6+304];
	xor.b32  	%r968, %r968, %r676;
	ld.global.u32 	%r677, [%rd6+308];
	xor.b32  	%r967, %r967, %r677;
	ld.global.u32 	%r678, [%rd6+312];
	xor.b32  	%r966, %r966, %r678;
	ld.global.u32 	%r679, [%rd6+316];
	xor.b32  	%r965, %r965, %r679;
$L__BB3_38:
	add.s32 	%r964, %r964, 16;
	setp.ne.s32 	%p21, %r964, 32;
	@%p21 bra 	$L__BB3_6;
	mad.lo.s32 	%r680, %r958, -31, %r15;
	add.s32 	%r958, %r680, 1;
	setp.ne.s32 	%p22, %r958, 5;
	@%p22 bra 	$L__BB3_5;
	st.local.u32 	[%rd1+4], %r969;
	st.local.v2.u32 	[%rd1+8], {%r968, %r967};
	st.local.v2.u32 	[%rd1+16], {%r966, %r965};
	setp.eq.s64 	%p23, %rd4, 1;
	@%p23 bra 	$L__BB3_115;
	mov.b32 	%r965, 0;
	mov.u32 	%r966, %r965;
	mov.u32 	%r967, %r965;
	mov.u32 	%r968, %r965;
	mov.u32 	%r969, %r965;
	mov.u32 	%r1050, %r965;
$L__BB3_42:
	mul.wide.u32 	%rd18, %r1050, 4;
	add.s64 	%rd19, %rd1, %rd18;
	ld.local.u32 	%r190, [%rd19+4];
	shl.b32 	%r191, %r1050, 5;
	mov.b32 	%r1056, 0;
$L__BB3_43:
	.pragma "nounroll";
	shr.u32 	%r683, %r190, %r1056;
	and.b32  	%r684, %r683, 1;
	setp.eq.b32 	%p24, %r684, 1;
	not.pred 	%p25, %p24;
	add.s32 	%r685, %r191, %r1056;
	mul.lo.s32 	%r686, %r685, 5;
	mul.wide.u32 	%rd20, %r686, 4;
	add.s64 	%rd7, %rd5, %rd20;
	@%p25 bra 	$L__BB3_45;
	ld.global.u32 	%r687, [%rd7];
	xor.b32  	%r969, %r969, %r687;
	ld.global.u32 	%r688, [%rd7+4];
	xor.b32  	%r968, %r968, %r688;
	ld.global.u32 	%r689, [%rd7+8];
	xor.b32  	%r967, %r967, %r689;
	ld.global.u32 	%r690, [%rd7+12];
	xor.b32  	%r966, %r966, %r690;
	ld.global.u32 	%r691, [%rd7+16];
	xor.b32  	%r965, %r965, %r691;
$L__BB3_45:
	and.b32  	%r693, %r683, 2;
	setp.eq.s32 	%p26, %r693, 0;
	@%p26 bra 	$L__BB3_47;
	ld.global.u32 	%r694, [%rd7+20];
	xor.b32  	%r969, %r969, %r694;
	ld.global.u32 	%r695, [%rd7+24];
	xor.b32  	%r968, %r968, %r695;
	ld.global.u32 	%r696, [%rd7+28];
	xor.b32  	%r967, %r967, %r696;
	ld.global.u32 	%r697, [%rd7+32];
	xor.b32  	%r966, %r966, %r697;
	ld.global.u32 	%r698, [%rd7+36];
	xor.b32  	%r965, %r965, %r698;
$L__BB3_47:
	and.b32  	%r700, %r683, 4;
	setp.eq.s32 	%p27, %r700, 0;
	@%p27 bra 	$L__BB3_49;
	ld.global.u32 	%r701, [%rd7+40];
	xor.b32  	%r969, %r969, %r701;
	ld.global.u32 	%r702, [%rd7+44];
	xor.b32  	%r968, %r968, %r702;
	ld.global.u32 	%r703, [%rd7+48];
	xor.b32  	%r967, %r967, %r703;
	ld.global.u32 	%r704, [%rd7+52];
	xor.b32  	%r966, %r966, %r704;
	ld.global.u32 	%r705, [%rd7+56];
	xor.b32  	%r965, %r965, %r705;
$L__BB3_49:
	and.b32  	%r707, %r683, 8;
	setp.eq.s32 	%p28, %r707, 0;
	@%p28 bra 	$L__BB3_51;
	ld.global.u32 	%r708, [%rd7+60];
	xor.b32  	%r969, %r969, %r708;
	ld.global.u32 	%r709, [%rd7+64];
	xor.b32  	%r968, %r968, %r709;
	ld.global.u32 	%r710, [%rd7+68];
	xor.b32  	%r967, %r967, %r710;
	ld.global.u32 	%r711, [%rd7+72];
	xor.b32  	%r966, %r966, %r711;
	ld.global.u32 	%r712, [%rd7+76];
	xor.b32  	%r965, %r965, %r712;
$L__BB3_51:
	and.b32  	%r714, %r683, 16;
	setp.eq.s32 	%p29, %r714, 0;
	@%p29 bra 	$L__BB3_53;
	ld.global.u32 	%r715, [%rd7+80];
	xor.b32  	%r969, %r969, %r715;
	ld.global.u32 	%r716, [%rd7+84];
	xor.b32  	%r968, %r968, %r716;
	ld.global.u32 	%r717, [%rd7+88];
	xor.b32  	%r967, %r967, %r717;
	ld.global.u32 	%r718, [%rd7+92];
	xor.b32  	%r966, %r966, %r718;
	ld.global.u32 	%r719, [%rd7+96];
	xor.b32  	%r965, %r965, %r719;
$L__BB3_53:
	and.b32  	%r721, %r683, 32;
	setp.eq.s32 	%p30, %r721, 0;
	@%p30 bra 	$L__BB3_55;
	ld.global.u32 	%r722, [%rd7+100];
	xor.b32  	%r969, %r969, %r722;
	ld.global.u32 	%r723, [%rd7+104];
	xor.b32  	%r968, %r968, %r723;
	ld.global.u32 	%r724, [%rd7+108];
	xor.b32  	%r967, %r967, %r724;
	ld.global.u32 	%r725, [%rd7+112];
	xor.b32  	%r966, %r966, %r725;
	ld.global.u32 	%r726, [%rd7+116];
	xor.b32  	%r965, %r965, %r726;
$L__BB3_55:
	and.b32  	%r728, %r683, 64;
	setp.eq.s32 	%p31, %r728, 0;
	@%p31 bra 	$L__BB3_57;
	ld.global.u32 	%r729, [%rd7+120];
	xor.b32  	%r969, %r969, %r729;
	ld.global.u32 	%r730, [%rd7+124];
	xor.b32  	%r968, %r968, %r730;
	ld.global.u32 	%r731, [%rd7+128];
	xor.b32  	%r967, %r967, %r731;
	ld.global.u32 	%r732, [%rd7+132];
	xor.b32  	%r966, %r966, %r732;
	ld.global.u32 	%r733, [%rd7+136];
	xor.b32  	%r965, %r965, %r733;
$L__BB3_57:
	and.b32  	%r735, %r683, 128;
	setp.eq.s32 	%p32, %r735, 0;
	@%p32 bra 	$L__BB3_59;
	ld.global.u32 	%r736, [%rd7+140];
	xor.b32  	%r969, %r969, %r736;
	ld.global.u32 	%r737, [%rd7+144];
	xor.b32  	%r968, %r968, %r737;
	ld.global.u32 	%r738, [%rd7+148];
	xor.b32  	%r967, %r967, %r738;
	ld.global.u32 	%r739, [%rd7+152];
	xor.b32  	%r966, %r966, %r739;
	ld.global.u32 	%r740, [%rd7+156];
	xor.b32  	%r965, %r965, %r740;
$L__BB3_59:
	and.b32  	%r742, %r683, 256;
	setp.eq.s32 	%p33, %r742, 0;
	@%p33 bra 	$L__BB3_61;
	ld.global.u32 	%r743, [%rd7+160];
	xor.b32  	%r969, %r969, %r743;
	ld.global.u32 	%r744, [%rd7+164];
	xor.b32  	%r968, %r968, %r744;
	ld.global.u32 	%r745, [%rd7+168];
	xor.b32  	%r967, %r967, %r745;
	ld.global.u32 	%r746, [%rd7+172];
	xor.b32  	%r966, %r966, %r746;
	ld.global.u32 	%r747, [%rd7+176];
	xor.b32  	%r965, %r965, %r747;
$L__BB3_61:
	and.b32  	%r749, %r683, 512;
	setp.eq.s32 	%p34, %r749, 0;
	@%p34 bra 	$L__BB3_63;
	ld.global.u32 	%r750, [%rd7+180];
	xor.b32  	%r969, %r969, %r750;
	ld.global.u32 	%r751, [%rd7+184];
	xor.b32  	%r968, %r968, %r751;
	ld.global.u32 	%r752, [%rd7+188];
	xor.b32  	%r967, %r967, %r752;
	ld.global.u32 	%r753, [%rd7+192];
	xor.b32  	%r966, %r966, %r753;
	ld.global.u32 	%r754, [%rd7+196];
	xor.b32  	%r965, %r965, %r754;
$L__BB3_63:
	and.b32  	%r756, %r683, 1024;
	setp.eq.s32 	%p35, %r756, 0;
	@%p35 bra 	$L__BB3_65;
	ld.global.u32 	%r757, [%rd7+200];
	xor.b32  	%r969, %r969, %r757;
	ld.global.u32 	%r758, [%rd7+204];
	xor.b32  	%r968, %r968, %r758;
	ld.global.u32 	%r759, [%rd7+208];
	xor.b32  	%r967, %r967, %r759;
	ld.global.u32 	%r760, [%rd7+212];
	xor.b32  	%r966, %r966, %r760;
	ld.global.u32 	%r761, [%rd7+216];
	xor.b32  	%r965, %r965, %r761;
$L__BB3_65:
	and.b32  	%r763, %r683, 2048;
	setp.eq.s32 	%p36, %r763, 0;
	@%p36 bra 	$L__BB3_67;
	ld.global.u32 	%r764, [%rd7+220];
	xor.b32  	%r969, %r969, %r764;
	ld.global.u32 	%r765, [%rd7+224];
	xor.b32  	%r968, %r968, %r765;
	ld.global.u32 	%r766, [%rd7+228];
	xor.b32  	%r967, %r967, %r766;
	ld.global.u32 	%r767, [%rd7+232];
	xor.b32  	%r966, %r966, %r767;
	ld.global.u32 	%r768, [%rd7+236];
	xor.b32  	%r965, %r965, %r768;
$L__BB3_67:
	and.b32  	%r770, %r683, 4096;
	setp.eq.s32 	%p37, %r770, 0;
	@%p37 bra 	$L__BB3_69;
	ld.global.u32 	%r771, [%rd7+240];
	xor.b32  	%r969, %r969, %r771;
	ld.global.u32 	%r772, [%rd7+244];
	xor.b32  	%r968, %r968, %r772;
	ld.global.u32 	%r773, [%rd7+248];
	xor.b32  	%r967, %r967, %r773;
	ld.global.u32 	%r774, [%rd7+252];
	xor.b32  	%r966, %r966, %r774;
	ld.global.u32 	%r775, [%rd7+256];
	xor.b32  	%r965, %r965, %r775;
$L__BB3_69:
	and.b32  	%r777, %r683, 8192;
	setp.eq.s32 	%p38, %r777, 0;
	@%p38 bra 	$L__BB3_71;
	ld.global.u32 	%r778, [%rd7+260];
	xor.b32  	%r969, %r969, %r778;
	ld.global.u32 	%r779, [%rd7+264];
	xor.b32  	%r968, %r968, %r779;
	ld.global.u32 	%r780, [%rd7+268];
	xor.b32  	%r967, %r967, %r780;
	ld.global.u32 	%r781, [%rd7+272];
	xor.b32  	%r966, %r966, %r781;
	ld.global.u32 	%r782, [%rd7+276];
	xor.b32  	%r965, %r965, %r782;
$L__BB3_71:
	and.b32  	%r784, %r683, 16384;
	setp.eq.s32 	%p39, %r784, 0;
	@%p39 bra 	$L__BB3_73;
	ld.global.u32 	%r785, [%rd7+280];
	xor.b32  	%r969, %r969, %r785;
	ld.global.u32 	%r786, [%rd7+284];
	xor.b32  	%r968, %r968, %r786;
	ld.global.u32 	%r787, [%rd7+288];
	xor.b32  	%r967, %r967, %r787;
	ld.global.u32 	%r788, [%rd7+292];
	xor.b32  	%r966, %r966, %r788;
	ld.global.u32 	%r789, [%rd7+296];
	xor.b32  	%r965, %r965, %r789;
$L__BB3_73:
	and.b32  	%r791, %r683, 32768;
	setp.eq.s32 	%p40, %r791, 0;
	@%p40 bra 	$L__BB3_75;
	ld.global.u32 	%r792, [%rd7+300];
	xor.b32  	%r969, %r969, %r792;
	ld.global.u32 	%r793, [%rd7+304];
	xor.b32  	%r968, %r968, %r793;
	ld.global.u32 	%r794, [%rd7+308];
	xor.b32  	%r967, %r967, %r794;
	ld.global.u32 	%r795, [%rd7+312];
	xor.b32  	%r966, %r966, %r795;
	ld.global.u32 	%r796, [%rd7+316];
	xor.b32  	%r965, %r965, %r796;
$L__BB3_75:
	add.s32 	%r1056, %r1056, 16;
	setp.ne.s32 	%p41, %r1056, 32;
	@%p41 bra 	$L__BB3_43;
	mad.lo.s32 	%r797, %r1050, -31, %r191;
	add.s32 	%r1050, %r797, 1;
	setp.ne.s32 	%p42, %r1050, 5;
	@%p42 bra 	$L__BB3_42;
	st.local.u32 	[%rd1+4], %r969;
	st.local.v2.u32 	[%rd1+8], {%r968, %r967};
	st.local.v2.u32 	[%rd1+16], {%r966, %r965};
	setp.ne.s64 	%p43, %rd4, 3;
	@%p43 bra 	$L__BB3_115;
	mov.b32 	%r965, 0;
	mov.u32 	%r966, %r965;
	mov.u32 	%r967, %r965;
	mov.u32 	%r968, %r965;
	mov.u32 	%r969, %r965;
	mov.u32 	%r1142, %r965;
$L__BB3_79:
	mul.wide.u32 	%rd21, %r1142, 4;
	add.s64 	%rd22, %rd1, %rd21;
	ld.local.u32 	%r366, [%rd22+4];
	shl.b32 	%r367, %r1142, 5;
	mov.b32 	%r1148, 0;
$L__BB3_80:
	.pragma "nounroll";
	shr.u32 	%r800, %r366, %r1148;
	and.b32  	%r801, %r800, 1;
	setp.eq.b32 	%p44, %r801, 1;
	not.pred 	%p45, %p44;
	add.s32 	%r802, %r367, %r1148;
	mul.lo.s32 	%r803, %r802, 5;
	mul.wide.u32 	%rd23, %r803, 4;
	add.s64 	%rd8, %rd5, %rd23;
	@%p45 bra 	$L__BB3_82;
	ld.global.u32 	%r804, [%rd8];
	xor.b32  	%r969, %r969, %r804;
	ld.global.u32 	%r805, [%rd8+4];
	xor.b32  	%r968, %r968, %r805;
	ld.global.u32 	%r806, [%rd8+8];
	xor.b32  	%r967, %r967, %r806;
	ld.global.u32 	%r807, [%rd8+12];
	xor.b32  	%r966, %r966, %r807;
	ld.global.u32 	%r808, [%rd8+16];
	xor.b32  	%r965, %r965, %r808;
$L__BB3_82:
	and.b32  	%r810, %r800, 2;
	setp.eq.s32 	%p46, %r810, 0;
	@%p46 bra 	$L__BB3_84;
	ld.global.u32 	%r811, [%rd8+20];
	xor.b32  	%r969, %r969, %r811;
	ld.global.u32 	%r812, [%rd8+24];
	xor.b32  	%r968, %r968, %r812;
	ld.global.u32 	%r813, [%rd8+28];
	xor.b32  	%r967, %r967, %r813;
	ld.global.u32 	%r814, [%rd8+32];
	xor.b32  	%r966, %r966, %r814;
	ld.global.u32 	%r815, [%rd8+36];
	xor.b32  	%r965, %r965, %r815;
$L__BB3_84:
	and.b32  	%r817, %r800, 4;
	setp.eq.s32 	%p47, %r817, 0;
	@%p47 bra 	$L__BB3_86;
	ld.global.u32 	%r818, [%rd8+40];
	xor.b32  	%r969, %r969, %r818;
	ld.global.u32 	%r819, [%rd8+44];
	xor.b32  	%r968, %r968, %r819;
	ld.global.u32 	%r820, [%rd8+48];
	xor.b32  	%r967, %r967, %r820;
	ld.global.u32 	%r821, [%rd8+52];
	xor.b32  	%r966, %r966, %r821;
	ld.global.u32 	%r822, [%rd8+56];
	xor.b32  	%r965, %r965, %r822;
$L__BB3_86:
	and.b32  	%r824, %r800, 8;
	setp.eq.s32 	%p48, %r824, 0;
	@%p48 bra 	$L__BB3_88;
	ld.global.u32 	%r825, [%rd8+60];
	xor.b32  	%r969, %r969, %r825;
	ld.global.u32 	%r826, [%rd8+64];
	xor.b32  	%r968, %r968, %r826;
	ld.global.u32 	%r827, [%rd8+68];
	xor.b32  	%r967, %r967, %r827;
	ld.global.u32 	%r828, [%rd8+72];
	xor.b32  	%r966, %r966, %r828;
	ld.global.u32 	%r829, [%rd8+76];
	xor.b32  	%r965, %r965, %r829;
$L__BB3_88:
	and.b32  	%r831, %r800, 16;
	setp.eq.s32 	%p49, %r831, 0;
	@%p49 bra 	$L__BB3_90;
	ld.global.u32 	%r832, [%rd8+80];
	xor.b32  	%r969, %r969, %r832;
	ld.global.u32 	%r833, [%rd8+84];
	xor.b32  	%r968, %r968, %r833;
	ld.global.u32 	%r834, [%rd8+88];
	xor.b32  	%r967, %r967, %r834;
	ld.global.u32 	%r835, [%rd8+92];
	xor.b32  	%r966, %r966, %r835;
	ld.global.u32 	%r836, [%rd8+96];
	xor.b32  	%r965, %r965, %r836;
$L__BB3_90:
	and.b32  	%r838, %r800, 32;
	setp.eq.s32 	%p50, %r838, 0;
	@%p50 bra 	$L__BB3_92;
	ld.global.u32 	%r839, [%rd8+100];
	xor.b32  	%r969, %r969, %r839;
	ld.global.u32 	%r840, [%rd8+104];
	xor.b32  	%r968, %r968, %r840;
	ld.global.u32 	%r841, [%rd8+108];
	xor.b32  	%r967, %r967, %r841;
	ld.global.u32 	%r842, [%rd8+112];
	xor.b32  	%r966, %r966, %r842;
	ld.global.u32 	%r843, [%rd8+116];
	xor.b32  	%r965, %r965, %r843;
$L__BB3_92:
	and.b32  	%r845, %r800, 64;
	setp.eq.s32 	%p51, %r845, 0;
	@%p51 bra 	$L__BB3_94;
	ld.global.u32 	%r846, [%rd8+120];
	xor.b32  	%r969, %r969, %r846;
	ld.global.u32 	%r847, [%rd8+124];
	xor.b32  	%r968, %r968, %r847;
	ld.global.u32 	%r848, [%rd8+128];
	xor.b32  	%r967, %r967, %r848;
	ld.global.u32 	%r849, [%rd8+132];
	xor.b32  	%r966, %r966, %r849;
	ld.global.u32 	%r850, [%rd8+136];
	xor.b32  	%r965, %r965, %r850;
$L__BB3_94:
	and.b32  	%r852, %r800, 128;
	setp.eq.s32 	%p52, %r852, 0;
	@%p52 bra 	$L__BB3_96;
	ld.global.u32 	%r853, [%rd8+140];
	xor.b32  	%r969, %r969, %r853;
	ld.global.u32 	%r854, [%rd8+144];
	xor.b32  	%r968, %r968, %r854;
	ld.global.u32 	%r855, [%rd8+148];
	xor.b32  	%r967, %r967, %r855;
	ld.global.u32 	%r856, [%rd8+152];
	xor.b32  	%r966, %r966, %r856;
	ld.global.u32 	%r857, [%rd8+156];
	xor.b32  	%r965, %r965, %r857;
$L__BB3_96:
	and.b32  	%r859, %r800, 256;
	setp.eq.s32 	%p53, %r859, 0;
	@%p53 bra 	$L__BB3_98;
	ld.global.u32 	%r860, [%rd8+160];
	xor.b32  	%r969, %r969, %r860;
	ld.global.u32 	%r861, [%rd8+164];
	xor.b32  	%r968, %r968, %r861;
	ld.global.u32 	%r862, [%rd8+168];
	xor.b32  	%r967, %r967, %r862;
	ld.global.u32 	%r863, [%rd8+172];
	xor.b32  	%r966, %r966, %r863;
	ld.global.u32 	%r864, [%rd8+176];
	xor.b32  	%r965, %r965, %r864;
$L__BB3_98:
	and.b32  	%r866, %r800, 512;
	setp.eq.s32 	%p54, %r866, 0;
	@%p54 bra 	$L__BB3_100;
	ld.global.u32 	%r867, [%rd8+180];
	xor.b32  	%r969, %r969, %r867;
	ld.global.u32 	%r868, [%rd8+184];
	xor.b32  	%r968, %r968, %r868;
	ld.global.u32 	%r869, [%rd8+188];
	xor.b32  	%r967, %r967, %r869;
	ld.global.u32 	%r870, [%rd8+192];
	xor.b32  	%r966, %r966, %r870;
	ld.global.u32 	%r871, [%rd8+196];
	xor.b32  	%r965, %r965, %r871;
$L__BB3_100:
	and.b32  	%r873, %r800, 1024;
	setp.eq.s32 	%p55, %r873, 0;
	@%p55 bra 	$L__BB3_102;
	ld.global.u32 	%r874, [%rd8+200];
	xor.b32  	%r969, %r969, %r874;
	ld.global.u32 	%r875, [%rd8+204];
	xor.b32  	%r968, %r968, %r875;
	ld.global.u32 	%r876, [%rd8+208];
	xor.b32  	%r967, %r967, %r876;
	ld.global.u32 	%r877, [%rd8+212];
	xor.b32  	%r966, %r966, %r877;
	ld.global.u32 	%r878, [%rd8+216];
	xor.b32  	%r965, %r965, %r878;
$L__BB3_102:
	and.b32  	%r880, %r800, 2048;
	setp.eq.s32 	%p56, %r880, 0;
	@%p56 bra 	$L__BB3_104;
	ld.global.u32 	%r881, [%rd8+220];
	xor.b32  	%r969, %r969, %r881;
	ld.global.u32 	%r882, [%rd8+224];
	xor.b32  	%r968, %r968, %r882;
	ld.global.u32 	%r883, [%rd8+228];
	xor.b32  	%r967, %r967, %r883;
	ld.global.u32 	%r884, [%rd8+232];
	xor.b32  	%r966, %r966, %r884;
	ld.global.u32 	%r885, [%rd8+236];
	xor.b32  	%r965, %r965, %r885;
$L__BB3_104:
	and.b32  	%r887, %r800, 4096;
	setp.eq.s32 	%p57, %r887, 0;
	@%p57 bra 	$L__BB3_106;
	ld.global.u32 	%r888, [%rd8+240];
	xor.b32  	%r969, %r969, %r888;
	ld.global.u32 	%r889, [%rd8+244];
	xor.b32  	%r968, %r968, %r889;
	ld.global.u32 	%r890, [%rd8+248];
	xor.b32  	%r967, %r967, %r890;
	ld.global.u32 	%r891, [%rd8+252];
	xor.b32  	%r966, %r966, %r891;
	ld.global.u32 	%r892, [%rd8+256];
	xor.b32  	%r965, %r965, %r892;
$L__BB3_106:
	and.b32  	%r894, %r800, 8192;
	setp.eq.s32 	%p58, %r894, 0;
	@%p58 bra 	$L__BB3_108;
	ld.global.u32 	%r895, [%rd8+260];
	xor.b32  	%r969, %r969, %r895;
	ld.global.u32 	%r896, [%rd8+264];
	xor.b32  	%r968, %r968, %r896;
	ld.global.u32 	%r897, [%rd8+268];
	xor.b32  	%r967, %r967, %r897;
	ld.global.u32 	%r898, [%rd8+272];
	xor.b32  	%r966, %r966, %r898;
	ld.global.u32 	%r899, [%rd8+276];
	xor.b32  	%r965, %r965, %r899;
$L__BB3_108:
	and.b32  	%r901, %r800, 16384;
	setp.eq.s32 	%p59, %r901, 0;
	@%p59 bra 	$L__BB3_110;
	ld.global.u32 	%r902, [%rd8+280];
	xor.b32  	%r969, %r969, %r902;
	ld.global.u32 	%r903, [%rd8+284];
	xor.b32  	%r968, %r968, %r903;
	ld.global.u32 	%r904, [%rd8+288];
	xor.b32  	%r967, %r967, %r904;
	ld.global.u32 	%r905, [%rd8+292];
	xor.b32  	%r966, %r966, %r905;
	ld.global.u32 	%r906, [%rd8+296];
	xor.b32  	%r965, %r965, %r906;
$L__BB3_110:
	and.b32  	%r908, %r800, 32768;
	setp.eq.s32 	%p60, %r908, 0;
	@%p60 bra 	$L__BB3_112;
	ld.global.u32 	%r909, [%rd8+300];
	xor.b32  	%r969, %r969, %r909;
	ld.global.u32 	%r910, [%rd8+304];
	xor.b32  	%r968, %r968, %r910;
	ld.global.u32 	%r911, [%rd8+308];
	xor.b32  	%r967, %r967, %r911;
	ld.global.u32 	%r912, [%rd8+312];
	xor.b32  	%r966, %r966, %r912;
	ld.global.u32 	%r913, [%rd8+316];
	xor.b32  	%r965, %r965, %r913;
$L__BB3_112:
	add.s32 	%r1148, %r1148, 16;
	setp.ne.s32 	%p61, %r1148, 32;
	@%p61 bra 	$L__BB3_80;
	mad.lo.s32 	%r914, %r1142, -31, %r367;
	add.s32 	%r1142, %r914, 1;
	setp.ne.s32 	%p62, %r1142, 5;
	@%p62 bra 	$L__BB3_79;
	st.local.u32 	[%rd1+4], %r969;
	st.local.v2.u32 	[%rd1+8], {%r968, %r967};
	st.local.v2.u32 	[%rd1+16], {%r966, %r965};
$L__BB3_115:
	shr.u64 	%rd27, %rd3, 2;
	add.s32 	%r952, %r952, 1;
	setp.gt.u64 	%p63, %rd3, 3;
	@%p63 bra 	$L__BB3_3;
$L__BB3_116:
	cvta.to.global.u64 	%rd24, %rd10;
	shl.b64 	%rd25, %rd2, 4;
	add.s64 	%rd26, %rd24, %rd25;
	shr.u32 	%r915, %r969, 2;
	xor.b32  	%r916, %r915, %r969;
	shl.b32 	%r917, %r965, 4;
	shl.b32 	%r918, %r916, 1;
	xor.b32  	%r919, %r918, %r917;
	xor.b32  	%r920, %r919, %r916;
	xor.b32  	%r921, %r920, %r965;
	add.s32 	%r922, %r921, 717346202;
	st.global.u32 	[%rd26], %r922;
	shr.u32 	%r923, %r968, 2;
	xor.b32  	%r924, %r923, %r968;
	shl.b32 	%r925, %r921, 4;
	shl.b32 	%r926, %r924, 1;
	xor.b32  	%r927, %r926, %r925;
	xor.b32  	%r928, %r927, %r924;
	xor.b32  	%r929, %r928, %r921;
	add.s32 	%r930, %r929, 717708639;
	st.global.u32 	[%rd26+4], %r930;
	shr.u32 	%r931, %r967, 2;
	xor.b32  	%r932, %r931, %r967;
	shl.b32 	%r933, %r929, 4;
	shl.b32 	%r934, %r932, 1;
	xor.b32  	%r935, %r934, %r933;
	xor.b32  	%r936, %r935, %r932;
	xor.b32  	%r937, %r936, %r929;
	add.s32 	%r938, %r937, 718071076;
	st.global.u32 	[%rd26+8], %r938;
	shr.u32 	%r939, %r966, 2;
	xor.b32  	%r940, %r939, %r966;
	shl.b32 	%r941, %r937, 4;
	shl.b32 	%r942, %r940, 1;
	xor.b32  	%r943, %r942, %r941;
	xor.b32  	%r944, %r943, %r940;
	xor.b32  	%r945, %r944, %r937;
	add.s32 	%r946, %r945, 718433513;
	st.global.u32 	[%rd26+12], %r946;
$L__BB3_117:
	ret;

}
	// .globl	_Z32TestRandomAccessThroughputKernelILi16EEvPK11MemoryBlockIXT_EEPS1_ii
.visible .entry _Z32TestRandomAccessThroughputKernelILi16EEvPK11MemoryBlockIXT_EEPS1_ii(
	.param .u64 .ptr .align 1 _Z32TestRandomAccessThroughputKernelILi16EEvPK11MemoryBlockIXT_EEPS1_ii_param_0,
	.param .u64 .ptr .align 1 _Z32TestRandomAccessThroughputKernelILi16EEvPK11MemoryBlockIXT_EEPS1_ii_param_1,
	.param .u32 _Z32TestRandomAccessThroughputKernelILi16EEvPK11MemoryBlockIXT_EEPS1_ii_param_2,
	.param .u32 _Z32TestRandomAccessThroughputKernelILi16EEvPK11MemoryBlockIXT_EEPS1_ii_param_3
)
{
	.local .align 8 .b8 	__local_depot4[48];
	.reg .b64 	%SP;
	.reg .b64 	%SPL;
	.reg .pred 	%p<71>;
	.reg .b32 	%r<1420>;
	.reg .b64 	%rd<44>;

	mov.u64 	%SPL, __local_depot4;
	ld.param.u64 	%rd12, [_Z32TestRandomAccessThroughputKernelILi16EEvPK11MemoryBlockIXT_EEPS1_ii_param_0];
	ld.param.u64 	%rd11, [_Z32TestRandomAccessThroughputKernelILi16EEvPK11MemoryBlockIXT_EEPS1_ii_param_1];
	ld.param.u32 	%r600, [_Z32TestRandomAccessThroughputKernelILi16EEvPK11MemoryBlockIXT_EEPS1_ii_param_2];
	ld.param.u32 	%r601, [_Z32TestRandomAccessThroughputKernelILi16EEvPK11MemoryBlockIXT_EEPS1_ii_param_3];
	cvta.to.global.u64 	%rd1, %rd12;
	mov.u32 	%r602, %ctaid.x;
	mov.u32 	%r603, %ntid.x;
	mov.u32 	%r604, %tid.x;
	mad.lo.s32 	%r1, %r602, %r603, %r604;
	setp.ge.s32 	%p1, %r1, %r600;
	@%p1 bra 	$L__BB4_126;
	add.u64 	%rd2, %SPL, 0;
	mov.b32 	%r610, 0;
	st.local.v2.u32 	[%rd2+24], {%r610, %r610};
	st.local.u32 	[%rd2+32], %r610;
	mov.b64 	%rd14, 0;
	st.local.u64 	[%rd2+40], %rd14;
	cvt.s64.s32 	%rd3, %r1;
	mov.b32 	%r1119, 1478573778;
	mov.b32 	%r611, 716983765;
	st.local.v2.u32 	[%rd2], {%r611, %r1119};
	mov.b32 	%r1117, -123459836;
	mov.b32 	%r1118, 1163863128;
	st.local.v2.u32 	[%rd2+8], {%r1118, %r1117};
	mov.b32 	%r1115, 1360900310;
	mov.b32 	%r1116, -589760388;
	st.local.v2.u32 	[%rd2+16], {%r1116, %r1115};
	setp.eq.s32 	%p2, %r1, 0;
	@%p2 bra 	$L__BB4_116;
	mov.b32 	%r1102, 0;
	mov.b32 	%r1119, 1478573778;
	mov.b32 	%r1118, 1163863128;
	mov.b32 	%r1117, -123459836;
	mov.b32 	%r1116, -589760388;
	mov.b32 	%r1115, 1360900310;
	mov.u64 	%rd16, precalc_xorwow_matrix;
	mov.u64 	%rd43, %rd3;
$L__BB4_3:
	mov.u64 	%rd4, %rd43;
	and.b64  	%rd5, %rd4, 3;
	setp.eq.s64 	%p3, %rd5, 0;
	@%p3 bra 	$L__BB4_115;
	mul.wide.u32 	%rd15, %r1102, 3200;
	add.s64 	%rd6, %rd16, %rd15;
	mov.b32 	%r1115, 0;
	mov.u32 	%r1116, %r1115;
	mov.u32 	%r1117, %r1115;
	mov.u32 	%r1118, %r1115;
	mov.u32 	%r1119, %r1115;
	mov.u32 	%r1108, %r1115;
$L__BB4_5:
	mul.wide.u32 	%rd17, %r1108, 4;
	add.s64 	%rd18, %rd2, %rd17;
	ld.local.u32 	%r14, [%rd18+4];
	shl.b32 	%r15, %r1108, 5;
	mov.b32 	%r1114, 0;
$L__BB4_6:
	.pragma "nounroll";
	shr.u32 	%r620, %r14, %r1114;
	and.b32  	%r621, %r620, 1;
	setp.eq.b32 	%p4, %r621, 1;
	not.pred 	%p5, %p4;
	add.s32 	%r622, %r15, %r1114;
	mul.lo.s32 	%r623, %r622, 5;
	mul.wide.u32 	%rd19, %r623, 4;
	add.s64 	%rd7, %rd6, %rd19;
	@%p5 bra 	$L__BB4_8;
	ld.global.u32 	%r624, [%rd7];
	xor.b32  	%r1119, %r1119, %r624;
	ld.global.u32 	%r625, [%rd7+4];
	xor.b32  	%r1118, %r1118, %r625;
	ld.global.u32 	%r626, [%rd7+8];
	xor.b32  	%r1117, %r1117, %r626;
	ld.global.u32 	%r627, [%rd7+12];
	xor.b32  	%r1116, %r1116, %r627;
	ld.global.u32 	%r628, [%rd7+16];
	xor.b32  	%r1115, %r1115, %r628;
$L__BB4_8:
	and.b32  	%r630, %r620, 2;
	setp.eq.s32 	%p6, %r630, 0;
	@%p6 bra 	$L__BB4_10;
	ld.global.u32 	%r631, [%rd7+20];
	xor.b32  	%r1119, %r1119, %r631;
	ld.global.u32 	%r632, [%rd7+24];
	xor.b32  	%r1118, %r1118, %r632;
	ld.global.u32 	%r633, [%rd7+28];
	xor.b32  	%r1117, %r1117, %r633;
	ld.global.u32 	%r634, [%rd7+32];
	xor.b32  	%r1116, %r1116, %r634;
	ld.global.u32 	%r635, [%rd7+36];
	xor.b32  	%r1115, %r1115, %r635;
$L__BB4_10:
	and.b32  	%r637, %r620, 4;
	setp.eq.s32 	%p7, %r637, 0;
	@%p7 bra 	$L__BB4_12;
	ld.global.u32 	%r638, [%rd7+40];
	xor.b32  	%r1119, %r1119, %r638;
	ld.global.u32 	%r639, [%rd7+44];
	xor.b32  	%r1118, %r1118, %r639;
	ld.global.u32 	%r640, [%rd7+48];
	xor.b32  	%r1117, %r1117, %r640;
	ld.global.u32 	%r641, [%rd7+52];
	xor.b32  	%r1116, %r1116, %r641;
	ld.global.u32 	%r642, [%rd7+56];
	xor.b32  	%r1115, %r1115, %r642;
$L__BB4_12:
	and.b32  	%r644, %r620, 8;
	setp.eq.s32 	%p8, %r644, 0;
	@%p8 bra 	$L__BB4_14;
	ld.global.u32 	%r645, [%rd7+60];
	xor.b32  	%r1119, %r1119, %r645;
	ld.global.u32 	%r646, [%rd7+64];
	xor.b32  	%r1118, %r1118, %r646;
	ld.global.u32 	%r647, [%rd7+68];
	xor.b32  	%r1117, %r1117, %r647;
	ld.global.u32 	%r648, [%rd7+72];
	xor.b32  	%r1116, %r1116, %r648;
	ld.global.u32 	%r649, [%rd7+76];
	xor.b32  	%r1115, %r1115, %r649;
$L__BB4_14:
	and.b32  	%r651, %r620, 16;
	setp.eq.s32 	%p9, %r651, 0;
	@%p9 bra 	$L__BB4_16;
	ld.global.u32 	%r652, [%rd7+80];
	xor.b32  	%r1119, %r1119, %r652;
	ld.global.u32 	%r653, [%rd7+84];
	xor.b32  	%r1118, %r1118, %r653;
	ld.global.u32 	%r654, [%rd7+88];
	xor.b32  	%r1117, %r1117, %r654;
	ld.global.u32 	%r655, [%rd7+92];
	xor.b32  	%r1116, %r1116, %r655;
	ld.global.u32 	%r656, [%rd7+96];
	xor.b32  	%r1115, %r1115, %r656;
$L__BB4_16:
	and.b32  	%r658, %r620, 32;
	setp.eq.s32 	%p10, %r658, 0;
	@%p10 bra 	$L__BB4_18;
	ld.global.u32 	%r659, [%rd7+100];
	xor.b32  	%r1119, %r1119, %r659;
	ld.global.u32 	%r660, [%rd7+104];
	xor.b32  	%r1118, %r1118, %r660;
	ld.global.u32 	%r661, [%rd7+108];
	xor.b32  	%r1117, %r1117, %r661;
	ld.global.u32 	%r662, [%rd7+112];
	xor.b32  	%r1116, %r1116, %r662;
	ld.global.u32 	%r663, [%rd7+116];
	xor.b32  	%r1115, %r1115, %r663;
$L__BB4_18:
	and.b32  	%r665, %r620, 64;
	setp.eq.s32 	%p11, %r665, 0;
	@%p11 bra 	$L__BB4_20;
	ld.global.u32 	%r666, [%rd7+120];
	xor.b32  	%r1119, %r1119, %r666;
	ld.global.u32 	%r667, [%rd7+124];
	xor.b32  	%r1118, %r1118, %r667;
	ld.global.u32 	%r668, [%rd7+128];
	xor.b32  	%r1117, %r1117, %r668;
	ld.global.u32 	%r669, [%rd7+132];
	xor.b32  	%r1116, %r1116, %r669;
	ld.global.u32 	%r670, [%rd7+136];
	xor.b32  	%r1115, %r1115, %r670;
$L__BB4_20:
	and.b32  	%r672, %r620, 128;
	setp.eq.s32 	%p12, %r672, 0;
	@%p12 bra 	$L__BB4_22;
	ld.global.u32 	%r673, [%rd7+140];
	xor.b32  	%r1119, %r1119, %r673;
	ld.global.u32 	%r674, [%rd7+144];
	xor.b32  	%r1118, %r1118, %r674;
	ld.global.u32 	%r675, [%rd7+148];
	xor.b32  	%r1117, %r1117, %r675;
	ld.global.u32 	%r676, [%rd7+152];
	xor.b32  	%r1116, %r1116, %r676;
	ld.global.u32 	%r677, [%rd7+156];
	xor.b32  	%r1115, %r1115, %r677;
$L__BB4_22:
	and.b32  	%r679, %r620, 256;
	setp.eq.s32 	%p13, %r679, 0;
	@%p13 bra 	$L__BB4_24;
	ld.global.u32 	%r680, [%rd7+160];
	xor.b32  	%r1119, %r1119, %r680;
	ld.global.u32 	%r681, [%rd7+164];
	xor.b32  	%r1118, %r1118, %r681;
	ld.global.u32 	%r682, [%rd7+168];
	xor.b32  	%r1117, %r1117, %r682;
	ld.global.u32 	%r683, [%rd7+172];
	xor.b32  	%r1116, %r1116, %r683;
	ld.global.u32 	%r684, [%rd7+176];
	xor.b32  	%r1115, %r1115, %r684;
$L__BB4_24:
	and.b32  	%r686, %r620, 512;
	setp.eq.s32 	%p14, %r686, 0;
	@%p14 bra 	$L__BB4_26;
	ld.global.u32 	%r687, [%rd7+180];
	xor.b32  	%r1119, %r1119, %r687;
	ld.global.u32 	%r688, [%rd7+184];
	xor.b32  	%r1118, %r1118, %r688;
	ld.global.u32 	%r689, [%rd7+188];
	xor.b32  	%r1117, %r1117, %r689;
	ld.global.u32 	%r690, [%rd7+192];
	xor.b32  	%r1116, %r1116, %r690;
	ld.global.u32 	%r691, [%rd7+196];
	xor.b32  	%r1115, %r1115, %r691;
$L__BB4_26:
	and.b32  	%r693, %r620, 1024;
	setp.eq.s32 	%p15, %r693, 0;
	@%p15 bra 	$L__BB4_28;
	ld.global.u32 	%r694, [%rd7+200];
	xor.b32  	%r1119, %r1119, %r694;
	ld.global.u32 	%r695, [%rd7+204];
	xor.b32  	%r1118, %r1118, %r695;
	ld.global.u32 	%r696, [%rd7+208];
	xor.b32  	%r1117, %r1117, %r696;
	ld.global.u32 	%r697, [%rd7+212];
	xor.b32  	%r1116, %r1116, %r697;
	ld.global.u32 	%r698, [%rd7+216];
	xor.b32  	%r1115, %r1115, %r698;
$L__BB4_28:
	and.b32  	%r700, %r620, 2048;
	setp.eq.s32 	%p16, %r700, 0;
	@%p16 bra 	$L__BB4_30;
	ld.global.u32 	%r701, [%rd7+220];
	xor.b32  	%r1119, %r1119, %r701;
	ld.global.u32 	%r702, [%rd7+224];
	xor.b32  	%r1118, %r1118, %r702;
	ld.global.u32 	%r703, [%rd7+228];
	xor.b32  	%r1117, %r1117, %r703;
	ld.global.u32 	%r704, [%rd7+232];
	xor.b32  	%r1116, %r1116, %r704;
	ld.global.u32 	%r705, [%rd7+236];
	xor.b32  	%r1115, %r1115, %r705;
$L__BB4_30:
	and.b32  	%r707, %r620, 4096;
	setp.eq.s32 	%p17, %r707, 0;
	@%p17 bra 	$L__BB4_32;
	ld.global.u32 	%r708, [%rd7+240];
	xor.b32  	%r1119, %r1119, %r708;
	ld.global.u32 	%r709, [%rd7+244];
	xor.b32  	%r1118, %r1118, %r709;
	ld.global.u32 	%r710, [%rd7+248];
	xor.b32  	%r1117, %r1117, %r710;
	ld.global.u32 	%r711, [%rd7+252];
	xor.b32  	%r1116, %r1116, %r711;
	ld.global.u32 	%r712, [%rd7+256];
	xor.b32  	%r1115, %r1115, %r712;
$L__BB4_32:
	and.b32  	%r714, %r620, 8192;
	setp.eq.s32 	%p18, %r714, 0;
	@%p18 bra 	$L__BB4_34;
	ld.global.u32 	%r715, [%rd7+260];
	xor.b32  	%r1119, %r1119, %r715;
	ld.global.u32 	%r716, [%rd7+264];
	xor.b32  	%r1118, %r1118, %r716;
	ld.global.u32 	%r717, [%rd7+268];
	xor.b32  	%r1117, %r1117, %r717;
	ld.global.u32 	%r718, [%rd7+272];
	xor.b32  	%r1116, %r1116, %r718;
	ld.global.u32 	%r719, [%rd7+276];
	xor.b32  	%r1115, %r1115, %r719;
$L__BB4_34:
	and.b32  	%r721, %r620, 16384;
	setp.eq.s32 	%p19, %r721, 0;
	@%p19 bra 	$L__BB4_36;
	ld.global.u32 	%r722, [%rd7+280];
	xor.b32  	%r1119, %r1119, %r722;
	ld.global.u32 	%r723, [%rd7+284];
	xor.b32  	%r1118, %r1118, %r723;
	ld.global.u32 	%r724, [%rd7+288];
	xor.b32  	%r1117, %r1117, %r724;
	ld.global.u32 	%r725, [%rd7+292];
	xor.b32  	%r1116, %r1116, %r725;
	ld.global.u32 	%r726, [%rd7+296];
	xor.b32  	%r1115, %r1115, %r726;
$L__BB4_36:
	and.b32  	%r728, %r620, 32768;
	setp.eq.s32 	%p20, %r728, 0;
	@%p20 bra 	$L__BB4_38;
	ld.global.u32 	%r729, [%rd7+300];
	xor.b32  	%r1119, %r1119, %r729;
	ld.global.u32 	%r730, [%rd7+304];
	xor.b32  	%r1118, %r1118, %r730;
	ld.global.u32 	%r731, [%rd7+308];
	xor.b32  	%r1117, %r1117, %r731;
	ld.global.u32 	%r732, [%rd7+312];
	xor.b32  	%r1116, %r1116, %r732;
	ld.global.u32 	%r733, [%rd7+316];
	xor.b32  	%r1115, %r1115, %r733;
$L__BB4_38:
	add.s32 	%r1114, %r1114, 16;
	setp.ne.s32 	%p21, %r1114, 32;
	@%p21 bra 	$L__BB4_6;
	mad.lo.s32 	%r734, %r1108, -31, %r15;
	add.s32 	%r1108, %r734, 1;
	setp.ne.s32 	%p22, %r1108, 5;
	@%p22 bra 	$L__BB4_5;
	st.local.u32 	[%rd2+4], %r1119;
	st.local.v2.u32 	[%rd2+8], {%r1118, %r1117};
	st.local.v2.u32 	[%rd2+16], {%r1116, %r1115};
	setp.eq.s64 	%p23, %rd5, 1;
	@%p23 bra 	$L__BB4_115;
	mov.b32 	%r1115, 0;
	mov.u32 	%r1116, %r1115;
	mov.u32 	%r1117, %r1115;
	mov.u32 	%r1118, %r1115;
	mov.u32 	%r1119, %r1115;
	mov.u32 	%r1200, %r1115;
$L__BB4_42:
	mul.wide.u32 	%rd20, %r1200, 4;
	add.s64 	%rd21, %rd2, %rd20;
	ld.local.u32 	%r190, [%rd21+4];
	shl.b32 	%r191, %r1200, 5;
	mov.b32 	%r1206, 0;
$L__BB4_43:
	.pragma "nounroll";
	shr.u32 	%r737, %r190, %r1206;
	and.b32  	%r738, %r737, 1;
	setp.eq.b32 	%p24, %r738, 1;
	not.pred 	%p25, %p24;
	add.s32 	%r739, %r191, %r1206;
	mul.lo.s32 	%r740, %r739, 5;
	mul.wide.u32 	%rd22, %r740, 4;
	add.s64 	%rd8, %rd6, %rd22;
	@%p25 bra 	$L__BB4_45;
	ld.global.u32 	%r741, [%rd8];
	xor.b32  	%r1119, %r1119, %r741;
	ld.global.u32 	%r742, [%rd8+4];
	xor.b32  	%r1118, %r1118, %r742;
	ld.global.u32 	%r743, [%rd8+8];
	xor.b32  	%r1117, %r1117, %r743;
	ld.global.u32 	%r744, [%rd8+12];
	xor.b32  	%r1116, %r1116, %r744;
	ld.global.u32 	%r745, [%rd8+16];
	xor.b32  	%r1115, %r1115, %r745;
$L__BB4_45:
	and.b32  	%r747, %r737, 2;
	setp.eq.s32 	%p26, %r747, 0;
	@%p26 bra 	$L__BB4_47;
	ld.global.u32 	%r748, [%rd8+20];
	xor.b32  	%r1119, %r1119, %r748;
	ld.global.u32 	%r749, [%rd8+24];
	xor.b32  	%r1118, %r1118, %r749;
	ld.global.u32 	%r750, [%rd8+28];
	xor.b32  	%r1117, %r1117, %r750;
	ld.global.u32 	%r751, [%rd8+32];
	xor.b32  	%r1116, %r1116, %r751;
	ld.global.u32 	%r752, [%rd8+36];
	xor.b32  	%r1115, %r1115, %r752;
$L__BB4_47:
	and.b32  	%r754, %r737, 4;
	setp.eq.s32 	%p27, %r754, 0;
	@%p27 bra 	$L__BB4_49;
	ld.global.u32 	%r755, [%rd8+40];
	xor.b32  	%r1119, %r1119, %r755;
	ld.global.u32 	%r756, [%rd8+44];
	xor.b32  	%r1118, %r1118, %r756;
	ld.global.u32 	%r757, [%rd8+48];
	xor.b32  	%r1117, %r1117, %r757;
	ld.global.u32 	%r758, [%rd8+52];
	xor.b32  	%r1116, %r1116, %r758;
	ld.global.u32 	%r759, [%rd8+56];
	xor.b32  	%r1115, %r1115, %r759;
$L__BB4_49:
	and.b32  	%r761, %r737, 8;
	setp.eq.s32 	%p28, %r761, 0;
	@%p28 bra 	$L__BB4_51;
	ld.global.u32 	%r762, [%rd8+60];
	xor.b32  	%r1119, %r1119, %r762;
	ld.global.u32 	%r763, [%rd8+64];
	xor.b32  	%r1118, %r1118, %r763;
	ld.global.u32 	%r764, [%rd8+68];
	xor.b32  	%r1117, %r1117, %r764;
	ld.global.u32 	%r765, [%rd8+72];
	xor.b32  	%r1116, %r1116, %r765;
	ld.global.u32 	%r766, [%rd8+76];
	xor.b32  	%r1115, %r1115, %r766;
$L__BB4_51:
	and.b32  	%r768, %r737, 16;
	setp.eq.s32 	%p29, %r768, 0;
	@%p29 bra 	$L__BB4_53;
	ld.global.u32 	%r769, [%rd8+80];
	xor.b32  	%r1119, %r1119, %r769;
	ld.global.u32 	%r770, [%rd8+84];
	xor.b32  	%r1118, %r1118, %r770;
	ld.global.u32 	%r771, [%rd8+88];
	xor.b32  	%r1117, %r1117, %r771;
	ld.global.u32 	%r772, [%rd8+92];
	xor.b32  	%r1116, %r1116, %r772;
	ld.global.u32 	%r773, [%rd8+96];
	xor.b32  	%r1115, %r1115, %r773;
$L__BB4_53:
	and.b32  	%r775, %r737, 32;
	setp.eq.s32 	%p30, %r775, 0;
	@%p30 bra 	$L__BB4_55;
	ld.global.u32 	%r776, [%rd8+100];
	xor.b32  	%r1119, %r1119, %r776;
	ld.global.u32 	%r777, [%rd8+104];
	xor.b32  	%r1118, %r1118, %r777;
	ld.global.u32 	%r778, [%rd8+108];
	xor.b32  	%r1117, %r1117, %r778;
	ld.global.u32 	%r779, [%rd8+112];
	xor.b32  	%r1116, %r1116, %r779;
	ld.global.u32 	%r780, [%rd8+116];
	xor.b32  	%r1115, %r1115, %r780;
$L__BB4_55:
	and.b32  	%r782, %r737, 64;
	setp.eq.s32 	%p31, %r782, 0;
	@%p31 bra 	$L__BB4_57;
	ld.global.u32 	%r783, [%rd8+120];
	xor.b32  	%r1119, %r1119, %r783;
	ld.global.u32 	%r784, [%rd8+124];
	xor.b32  	%r1118, %r1118, %r784;
	ld.global.u32 	%r785, [%rd8+128];
	xor.b32  	%r1117, %r1117, %r785;
	ld.global.u32 	%r786, [%rd8+132];
	xor.b32  	%r1116, %r1116, %r786;
	ld.global.u32 	%r787, [%rd8+136];
	xor.b32  	%r1115, %r1115, %r787;
$L__BB4_57:
	and.b32  	%r789, %r737, 128;
	setp.eq.s32 	%p32, %r789, 0;
	@%p32 bra 	$L__BB4_59;
	ld.global.u32 	%r790, [%rd8+140];
	xor.b32  	%r1119, %r1119, %r790;
	ld.global.u32 	%r791, [%rd8+144];
	xor.b32  	%r1118, %r1118, %r791;
	ld.global.u32 	%r792, [%rd8+148];
	xor.b32  	%r1117, %r1117, %r792;
	ld.global.u32 	%r793, [%rd8+152];
	xor.b32  	%r1116, %r1116, %r793;
	ld.global.u32 	%r794, [%rd8+156];
	xor.b32  	%r1115, %r1115, %r794;
$L__BB4_59:
	and.b32  	%r796, %r737, 256;
	setp.eq.s32 	%p33, %r796, 0;
	@%p33 bra 	$L__BB4_61;
	ld.global.u32 	%r797, [%rd8+160];
	xor.b32  	%r1119, %r1119, %r797;
	ld.global.u32 	%r798, [%rd8+164];
	xor.b32  	%r1118, %r1118, %r798;
	ld.global.u32 	%r799, [%rd8+168];
	xor.b32  	%r1117, %r1117, %r799;
	ld.global.u32 	%r800, [%rd8+172];
	xor.b32  	%r1116, %r1116, %r800;
	ld.global.u32 	%r801, [%rd8+176];
	xor.b32  	%r1115, %r1115, %r801;
$L__BB4_61:
	and.b32  	%r803, %r737, 512;
	setp.eq.s32 	%p34, %r803, 0;
	@%p34 bra 	$L__BB4_63;
	ld.global.u32 	%r804, [%rd8+180];
	xor.b32  	%r1119, %r1119, %r804;
	ld.global.u32 	%r805, [%rd8+184];
	xor.b32  	%r1118, %r1118, %r805;
	ld.global.u32 	%r806, [%rd8+188];
	xor.b32  	%r1117, %r1117, %r806;
	ld.global.u32 	%r807, [%rd8+192];
	xor.b32  	%r1116, %r1116, %r807;
	ld.global.u32 	%r808, [%rd8+196];
	xor.b32  	%r1115, %r1115, %r808;
$L__BB4_63:
	and.b32  	%r810, %r737, 1024;
	setp.eq.s32 	%p35, %r810, 0;
	@%p35 bra 	$L__BB4_65;
	ld.global.u32 	%r811, [%rd8+200];
	xor.b32  	%r1119, %r1119, %r811;
	ld.global.u32 	%r812, [%rd8+204];
	xor.b32  	%r1118, %r1118, %r812;
	ld.global.u32 	%r813, [%rd8+208];
	xor.b32  	%r1117, %r1117, %r813;
	ld.global.u32 	%r814, [%rd8+212];
	xor.b32  	%r1116, %r1116, %r814;
	ld.global.u32 	%r815, [%rd8+216];
	xor.b32  	%r1115, %r1115, %r815;
$L__BB4_65:
	and.b32  	%r817, %r737, 2048;
	setp.eq.s32 	%p36, %r817, 0;
	@%p36 bra 	$L__BB4_67;
	ld.global.u32 	%r818, [%rd8+220];
	xor.b32  	%r1119, %r1119, %r818;
	ld.global.u32 	%r819, [%rd8+224];
	xor.b32  	%r1118, %r1118, %r819;
	ld.global.u32 	%r820, [%rd8+228];
	xor.b32  	%r1117, %r1117, %r820;
	ld.global.u32 	%r821, [%rd8+232];
	xor.b32  	%r1116, %r1116, %r821;
	ld.global.u32 	%r822, [%rd8+236];
	xor.b32  	%r1115, %r1115, %r822;
$L__BB4_67:
	and.b32  	%r824, %r737, 4096;
	setp.eq.s32 	%p37, %r824, 0;
	@%p37 bra 	$L__BB4_69;
	ld.global.u32 	%r825, [%rd8+240];
	xor.b32  	%r1119, %r1119, %r825;
	ld.global.u32 	%r826, [%rd8+244];
	xor.b32  	%r1118, %r1118, %r826;
	ld.global.u32 	%r827, [%rd8+248];
	xor.b32  	%r1117, %r1117, %r827;
	ld.global.u32 	%r828, [%rd8+252];
	xor.b32  	%r1116, %r1116, %r828;
	ld.global.u32 	%r829, [%rd8+256];
	xor.b32  	%r1115, %r1115, %r829;
$L__BB4_69:
	and.b32  	%r831, %r737, 8192;
	setp.eq.s32 	%p38, %r831, 0;
	@%p38 bra 	$L__BB4_71;
	ld.global.u32 	%r832, [%rd8+260];
	xor.b32  	%r1119, %r1119, %r832;
	ld.global.u32 	%r833, [%rd8+264];
	xor.b32  	%r1118, %r1118, %r833;
	ld.global.u32 	%r834, [%rd8+268];
	xor.b32  	%r1117, %r1117, %r834;
	ld.global.u32 	%r835, [%rd8+272];
	xor.b32  	%r1116, %r1116, %r835;
	ld.global.u32 	%r836, [%rd8+276];
	xor.b32  	%r1115, %r1115, %r836;
$L__BB4_71:
	and.b32  	%r838, %r737, 16384;
	setp.eq.s32 	%p39, %r838, 0;
	@%p39 bra 	$L__BB4_73;
	ld.global.u32 	%r839, [%rd8+280];
	xor.b32  	%r1119, %r1119, %r839;
	ld.global.u32 	%r840, [%rd8+284];
	xor.b32  	%r1118, %r1118, %r840;
	ld.global.u32 	%r841, [%rd8+288];
	xor.b32  	%r1117, %r1117, %r841;
	ld.global.u32 	%r842, [%rd8+292];
	xor.b32  	%r1116, %r1116, %r842;
	ld.global.u32 	%r843, [%rd8+296];
	xor.b32  	%r1115, %r1115, %r843;
$L__BB4_73:
	and.b32  	%r845, %r737, 32768;
	setp.eq.s32 	%p40, %r845, 0;
	@%p40 bra 	$L__BB4_75;
	ld.global.u32 	%r846, [%rd8+300];
	xor.b32  	%r1119, %r1119, %r846;
	ld.global.u32 	%r847, [%rd8+304];
	xor.b32  	%r1118, %r1118, %r847;
	ld.global.u32 	%r848, [%rd8+308];
	xor.b32  	%r1117, %r1117, %r848;
	ld.global.u32 	%r849, [%rd8+312];
	xor.b32  	%r1116, %r1116, %r849;
	ld.global.u32 	%r850, [%rd8+316];
	xor.b32  	%r1115, %r1115, %r850;
$L__BB4_75:
	add.s32 	%r1206, %r1206, 16;
	setp.ne.s32 	%p41, %r1206, 32;
	@%p41 bra 	$L__BB4_43;
	mad.lo.s32 	%r851, %r1200, -31, %r191;
	add.s32 	%r1200, %r851, 1;
	setp.ne.s32 	%p42, %r1200, 5;
	@%p42 bra 	$L__BB4_42;
	st.local.u32 	[%rd2+4], %r1119;
	st.local.v2.u32 	[%rd2+8], {%r1118, %r1117};
	st.local.v2.u32 	[%rd2+16], {%r1116, %r1115};
	setp.ne.s64 	%p43, %rd5, 3;
	@%p43 bra 	$L__BB4_115;
	mov.b32 	%r1115, 0;
	mov.u32 	%r1116, %r1115;
	mov.u32 	%r1117, %r1115;
	mov.u32 	%r1118, %r1115;
	mov.u32 	%r1119, %r1115;
	mov.u32 	%r1292, %r1115;
$L__BB4_79:
	mul.wide.u32 	%rd23, %r1292, 4;
	add.s64 	%rd24, %rd2, %rd23;
	ld.local.u32 	%r366, [%rd24+4];
	shl.b32 	%r367, %r1292, 5;
	mov.b32 	%r1298, 0;
$L__BB4_80:
	.pragma "nounroll";
	shr.u32 	%r854, %r366, %r1298;
	and.b32  	%r855, %r854, 1;
	setp.eq.b32 	%p44, %r855, 1;
	not.pred 	%p45, %p44;
	add.s32 	%r856, %r367, %r1298;
	mul.lo.s32 	%r857, %r856, 5;
	mul.wide.u32 	%rd25, %r857, 4;
	add.s64 	%rd9, %rd6, %rd25;
	@%p45 bra 	$L__BB4_82;
	ld.global.u32 	%r858, [%rd9];
	xor.b32  	%r1119, %r1119, %r858;
	ld.global.u32 	%r859, [%rd9+4];
	xor.b32  	%r1118, %r1118, %r859;
	ld.global.u32 	%r860, [%rd9+8];
	xor.b32  	%r1117, %r1117, %r860;
	ld.global.u32 	%r861, [%rd9+12];
	xor.b32  	%r1116, %r1116, %r861;
	ld.global.u32 	%r862, [%rd9+16];
	xor.b32  	%r1115, %r1115, %r862;
$L__BB4_82:
	and.b32  	%r864, %r854, 2;
	setp.eq.s32 	%p46, %r864, 0;
	@%p46 bra 	$L__BB4_84;
	ld.global.u32 	%r865, [%rd9+20];
	xor.b32  	%r1119, %r1119, %r865;
	ld.global.u32 	%r866, [%rd9+24];
	xor.b32  	%r1118, %r1118, %r866;
	ld.global.u32 	%r867, [%rd9+28];
	xor.b32  	%r1117, %r1117, %r867;
	ld.global.u32 	%r868, [%rd9+32];
	xor.b32  	%r1116, %r1116, %r868;
	ld.global.u32 	%r869, [%rd9+36];
	xor.b32  	%r1115, %r1115, %r869;
$L__BB4_84:
	and.b32  	%r871, %r854, 4;
	setp.eq.s32 	%p47, %r871, 0;
	@%p47 bra 	$L__BB4_86;
	ld.global.u32 	%r872, [%rd9+40];
	xor.b32  	%r1119, %r1119, %r872;
	ld.global.u32 	%r873, [%rd9+44];
	xor.b32  	%r1118, %r1118, %r873;
	ld.global.u32 	%r874, [%rd9+48];
	xor.b32  	%r1117, %r1117, %r874;
	ld.global.u32 	%r875, [%rd9+52];
	xor.b32  	%r1116, %r1116, %r875;
	ld.global.u32 	%r876, [%rd9+56];
	xor.b32  	%r1115, %r1115, %r876;
$L__BB4_86:
	and.b32  	%r878, %r854, 8;
	setp.eq.s32 	%p48, %r878, 0;
	@%p48 bra 	$L__BB4_88;
	ld.global.u32 	%r879, [%rd9+60];
	xor.b32  	%r1119, %r1119, %r879;
	ld.global.u32 	%r880, [%rd9+64];
	xor.b32  	%r1118, %r1118, %r880;
	ld.global.u32 	%r881, [%rd9+68];
	xor.b32  	%r1117, %r1117, %r881;
	ld.global.u32 	%r882, [%rd9+72];
	xor.b32  	%r1116, %r1116, %r882;
	ld.global.u32 	%r883, [%rd9+76];
	xor.b32  	%r1115, %r1115, %r883;
$L__BB4_88:
	and.b32  	%r885, %r854, 16;
	setp.eq.s32 	%p49, %r885, 0;
	@%p49 bra 	$L__BB4_90;
	ld.global.u32 	%r886, [%rd9+80];
	xor.b32  	%r1119, %r1119, %r886;
	ld.global.u32 	%r887, [%rd9+84];
	xor.b32  	%r1118, %r1118, %r887;
	ld.global.u32 	%r888, [%rd9+88];
	xor.b32  	%r1117, %r1117, %r888;
	ld.global.u32 	%r889, [%rd9+92];
	xor.b32  	%r1116, %r1116, %r889;
	ld.global.u32 	%r890, [%rd9+96];
	xor.b32  	%r1115, %r1115, %r890;
$L__BB4_90:
	and.b32  	%r892, %r854, 32;
	setp.eq.s32 	%p50, %r892, 0;
	@%p50 bra 	$L__BB4_92;
	ld.global.u32 	%r893, [%rd9+100];
	xor.b32  	%r1119, %r1119, %r893;
	ld.global.u32 	%r894, [%rd9+104];
	xor.b32  	%r1118, %r1118, %r894;
	ld.global.u32 	%r895, [%rd9+108];
	xor.b32  	%r1117, %r1117, %r895;
	ld.global.u32 	%r896, [%rd9+112];
	xor.b32  	%r1116, %r1116, %r896;
	ld.global.u32 	%r897, [%rd9+116];
	xor.b32  	%r1115, %r1115, %r897;
$L__BB4_92:
	and.b32  	%r899, %r854, 64;
	setp.eq.s32 	%p51, %r899, 0;
	@%p51 bra 	$L__BB4_94;
	ld.global.u32 	%r900, [%rd9+120];
	xor.b32  	%r1119, %r1119, %r900;
	ld.global.u32 	%r901, [%rd9+124];
	xor.b32  	%r1118, %r1118, %r901;
	ld.global.u32 	%r902, [%rd9+128];
	xor.b32  	%r1117, %r1117, %r902;
	ld.global.u32 	%r903, [%rd9+132];
	xor.b32  	%r1116, %r1116, %r903;
	ld.global.u32 	%r904, [%rd9+136];
	xor.b32  	%r1115, %r1115, %r904;
$L__BB4_94:
	and.b32  	%r906, %r854, 128;
	setp.eq.s32 	%p52, %r906, 0;
	@%p52 bra 	$L__BB4_96;
	ld.global.u32 	%r907, [%rd9+140];
	xor.b32  	%r1119, %r1119, %r907;
	ld.global.u32 	%r908, [%rd9+144];
	xor.b32  	%r1118, %r1118, %r908;
	ld.global.u32 	%r909, [%rd9+148];
	xor.b32  	%r1117, %r1117, %r909;
	ld.global.u32 	%r910, [%rd9+152];
	xor.b32  	%r1116, %r1116, %r910;
	ld.global.u32 	%r911, [%rd9+156];
	xor.b32  	%r1115, %r1115, %r911;
$L__BB4_96:
	and.b32  	%r913, %r854, 256;
	setp.eq.s32 	%p53, %r913, 0;
	@%p53 bra 	$L__BB4_98;
	ld.global.u32 	%r914, [%rd9+160];
	xor.b32  	%r1119, %r1119, %r914;
	ld.global.u32 	%r915, [%rd9+164];
	xor.b32  	%r1118, %r1118, %r915;
	ld.global.u32 	%r916, [%rd9+168];
	xor.b32  	%r1117, %r1117, %r916;
	ld.global.u32 	%r917, [%rd9+172];
	xor.b32  	%r1116, %r1116, %r917;
	ld.global.u32 	%r918, [%rd9+176];
	xor.b32  	%r1115, %r1115, %r918;
$L__BB4_98:
	and.b32  	%r920, %r854, 512;
	setp.eq.s32 	%p54, %r920, 0;
	@%p54 bra 	$L__BB4_100;
	ld.global.u32 	%r921, [%rd9+180];
	xor.b32  	%r1119, %r1119, %r921;
	ld.global.u32 	%r922, [%rd9+184];
	xor.b32  	%r1118, %r1118, %r922;
	ld.global.u32 	%r923, [%rd9+188];
	xor.b32  	%r1117, %r1117, %r923;
	ld.global.u32 	%r924, [%rd9+192];
	xor.b32  	%r1116, %r1116, %r924;
	ld.global.u32 	%r925, [%rd9+196];
	xor.b32  	%r1115, %r1115, %r925;
$L__BB4_100:
	and.b32  	%r927, %r854, 1024;
	setp.eq.s32 	%p55, %r927, 0;
	@%p55 bra 	$L__BB4_102;
	ld.global.u32 	%r928, [%rd9+200];
	xor.b32  	%r1119, %r1119, %r928;
	ld.global.u32 	%r929, [%rd9+204];
	xor.b32  	%r1118, %r1118, %r929;
	ld.global.u32 	%r930, [%rd9+208];
	xor.b32  	%r1117, %r1117, %r930;
	ld.global.u32 	%r931, [%rd9+212];
	xor.b32  	%r1116, %r1116, %r931;
	ld.global.u32 	%r932, [%rd9+216];
	xor.b32  	%r1115, %r1115, %r932;
$L__BB4_102:
	and.b32  	%r934, %r854, 2048;
	setp.eq.s32 	%p56, %r934, 0;
	@%p56 bra 	$L__BB4_104;
	ld.global.u32 	%r935, [%rd9+220];
	xor.b32  	%r1119, %r1119, %r935;
	ld.global.u32 	%r936, [%rd9+224];
	xor.b32  	%r1118, %r1118, %r936;
	ld.global.u32 	%r937, [%rd9+228];
	xor.b32  	%r1117, %r1117, %r937;
	ld.global.u32 	%r938, [%rd9+232];
	xor.b32  	%r1116, %r1116, %r938;
	ld.global.u32 	%r939, [%rd9+236];
	xor.b32  	%r1115, %r1115, %r939;
$L__BB4_104:
	and.b32  	%r941, %r854, 4096;
	setp.eq.s32 	%p57, %r941, 0;
	@%p57 bra 	$L__BB4_106;
	ld.global.u32 	%r942, [%rd9+240];
	xor.b32  	%r1119, %r1119, %r942;
	ld.global.u32 	%r943, [%rd9+244];
	xor.b32  	%r1118, %r1118, %r943;
	ld.global.u32 	%r944, [%rd9+248];
	xor.b32  	%r1117, %r1117, %r944;
	ld.global.u32 	%r945, [%rd9+252];
	xor.b32  	%r1116, %r1116, %r945;
	ld.global.u32 	%r946, [%rd9+256];
	xor.b32  	%r1115, %r1115, %r946;
$L__BB4_106:
	and.b32  	%r948, %r854, 8192;
	setp.eq.s32 	%p58, %r948, 0;
	@%p58 bra 	$L__BB4_108;
	ld.global.u32 	%r949, [%rd9+260];
	xor.b32  	%r1119, %r1119, %r949;
	ld.global.u32 	%r950, [%rd9+264];
	xor.b32  	%r1118, %r1118, %r950;
	ld.global.u32 	%r951, [%rd9+268];
	xor.b32  	%r1117, %r1117, %r951;
	ld.global.u32 	%r952, [%rd9+272];
	xor.b32  	%r1116, %r1116, %r952;
	ld.global.u32 	%r953, [%rd9+276];
	xor.b32  	%r1115, %r1115, %r953;
$L__BB4_108:
	and.b32  	%r955, %r854, 16384;
	setp.eq.s32 	%p59, %r955, 0;
	@%p59 bra 	$L__BB4_110;
	ld.global.u32 	%r956, [%rd9+280];
	xor.b32  	%r1119, %r1119, %r956;
	ld.global.u32 	%r957, [%rd9+284];
	xor.b32  	%r1118, %r1118, %r957;
	ld.global.u32 	%r958, [%rd9+288];
	xor.b32  	%r1117, %r1117, %r958;
	ld.global.u32 	%r959, [%rd9+292];
	xor.b32  	%r1116, %r1116, %r959;
	ld.global.u32 	%r960, [%rd9+296];
	xor.b32  	%r1115, %r1115, %r960;
$L__BB4_110:
	and.b32  	%r962, %r854, 32768;
	setp.eq.s32 	%p60, %r962, 0;
	@%p60 bra 	$L__BB4_112;
	ld.global.u32 	%r963, [%rd9+300];
	xor.b32  	%r1119, %r1119, %r963;
	ld.global.u32 	%r964, [%rd9+304];
	xor.b32  	%r1118, %r1118, %r964;
	ld.global.u32 	%r965, [%rd9+308];
	xor.b32  	%r1117, %r1117, %r965;
	ld.global.u32 	%r966, [%rd9+312];
	xor.b32  	%r1116, %r1116, %r966;
	ld.global.u32 	%r967, [%rd9+316];
	xor.b32  	%r1115, %r1115, %r967;
$L__BB4_112:
	add.s32 	%r1298, %r1298, 16;
	setp.ne.s32 	%p61, %r1298, 32;
	@%p61 bra 	$L__BB4_80;
	mad.lo.s32 	%r968, %r1292, -31, %r367;
	add.s32 	%r1292, %r968, 1;
	setp.ne.s32 	%p62, %r1292, 5;
	@%p62 bra 	$L__BB4_79;
	st.local.u32 	[%rd2+4], %r1119;
	st.local.v2.u32 	[%rd2+8], {%r1118, %r1117};
	st.local.v2.u32 	[%rd2+16], {%r1116, %r1115};
$L__BB4_115:
	shr.u64 	%rd43, %rd4, 2;
	add.s32 	%r1102, %r1102, 1;
	setp.gt.u64 	%p63, %rd4, 3;
	@%p63 bra 	$L__BB4_3;
$L__BB4_116:
	setp.lt.s32 	%p64, %r601, 1;
	mov.b32 	%r1416, 0;
	mov.u32 	%r1417, %r1416;
	mov.u32 	%r1418, %r1416;
	mov.u32 	%r1419, %r1416;
	@%p64 bra 	$L__BB4_125;
	and.b32  	%r547, %r601, 3;
	setp.lt.u32 	%p65, %r601, 4;
	mov.b32 	%r1413, 716983765;
	mov.b32 	%r1416, 0;
	@%p65 bra 	$L__BB4_120;
	and.b32  	%r974, %r601, 2147483644;
	neg.s32 	%r1389, %r974;
	mov.b32 	%r1416, 0;
	mov.b32 	%r1390, 718433513;
	mov.u32 	%r1417, %r1416;
	mov.u32 	%r1418, %r1416;
	mov.u32 	%r1419, %r1416;
	mov.u32 	%r1397, %r1117;
	mov.u32 	%r1398, %r1118;
	mov.u32 	%r1399, %r1119;
$L__BB4_119:
	.pragma "nounroll";
	mov.u32 	%r1119, %r1115;
	mov.u32 	%r1413, %r1390;
	shr.u32 	%r975, %r1399, 2;
	xor.b32  	%r976, %r975, %r1399;
	shl.b32 	%r977, %r1119, 4;
	shl.b32 	%r978, %r976, 1;
	xor.b32  	%r979, %r978, %r977;
	xor.b32  	%r980, %r979, %r976;
	xor.b32  	%r1118, %r980, %r1119;
	add.s32 	%r981, %r1413, %r1118;
	add.s32 	%r982, %r981, -1087311;
	rem.u32 	%r983, %r982, %r600;
	add.s32 	%r984, %r983, %r1;
	rem.u32 	%r985, %r984, %r600;
	mul.wide.u32 	%rd26, %r985, 16;
	add.s64 	%rd27, %rd1, %rd26;
	ld.global.u32 	%r986, [%rd27];
	ld.global.u32 	%r987, [%rd27+4];
	ld.global.u32 	%r988, [%rd27+8];
	ld.global.u32 	%r989, [%rd27+12];
	xor.b32  	%r990, %r1419, %r986;
	xor.b32  	%r991, %r1418, %r987;
	xor.b32  	%r992, %r1417, %r988;
	xor.b32  	%r993, %r1416, %r989;
	shr.u32 	%r994, %r1398, 2;
	xor.b32  	%r995, %r994, %r1398;
	shl.b32 	%r996, %r1118, 4;
	shl.b32 	%r997, %r995, 1;
	xor.b32  	%r998, %r997, %r996;
	xor.b32  	%r999, %r998, %r995;
	xor.b32  	%r1117, %r999, %r1118;
	add.s32 	%r1000, %r1413, %r1117;
	add.s32 	%r1001, %r1000, -724874;
	rem.u32 	%r1002, %r1001, %r600;
	add.s32 	%r1003, %r1002, %r1;
	rem.u32 	%r1004, %r1003, %r600;
	mul.wide.u32 	%rd28, %r1004, 16;
	add.s64 	%rd29, %rd1, %rd28;
	ld.global.u32 	%r1005, [%rd29];
	ld.global.u32 	%r1006, [%rd29+4];
	ld.global.u32 	%r1007, [%rd29+8];
	ld.global.u32 	%r1008, [%rd29+12];
	xor.b32  	%r1009, %r990, %r1005;
	xor.b32  	%r1010, %r991, %r1006;
	xor.b32  	%r1011, %r992, %r1007;
	xor.b32  	%r1012, %r993, %r1008;
	shr.u32 	%r1013, %r1397, 2;
	xor.b32  	%r1014, %r1013, %r1397;
	shl.b32 	%r1015, %r1117, 4;
	shl.b32 	%r1016, %r1014, 1;
	xor.b32  	%r1017, %r1016, %r1015;
	xor.b32  	%r1018, %r1017, %r1014;
	xor.b32  	%r562, %r1018, %r1117;
	add.s32 	%r1019, %r1413, %r562;
	add.s32 	%r1020, %r1019, -362437;
	rem.u32 	%r1021, %r1020, %r600;
	add.s32 	%r1022, %r1021, %r1;
	rem.u32 	%r1023, %r1022, %r600;
	mul.wide.u32 	%rd30, %r1023, 16;
	add.s64 	%rd31, %rd1, %rd30;
	ld.global.u32 	%r1024, [%rd31];
	ld.global.u32 	%r1025, [%rd31+4];
	ld.global.u32 	%r1026, [%rd31+8];
	ld.global.u32 	%r1027, [%rd31+12];
	xor.b32  	%r1028, %r1009, %r1024;
	xor.b32  	%r1029, %r1010, %r1025;
	xor.b32  	%r1030, %r1011, %r1026;
	xor.b32  	%r1031, %r1012, %r1027;
	shr.u32 	%r1032, %r1116, 2;
	xor.b32  	%r1033, %r1032, %r1116;
	shl.b32 	%r1034, %r562, 4;
	shl.b32 	%r1035, %r1033, 1;
	xor.b32  	%r1036, %r1035, %r1034;
	xor.b32  	%r1037, %r1036, %r1033;
	xor.b32  	%r1115, %r1037, %r562;
	add.s32 	%r1038, %r1413, %r1115;
	rem.u32 	%r1039, %r1038, %r600;
	add.s32 	%r1040, %r1039, %r1;
	rem.u32 	%r1041, %r1040, %r600;
	mul.wide.u32 	%rd32, %r1041, 16;
	add.s64 	%rd33, %rd1, %rd32;
	ld.global.u32 	%r1042, [%rd33];
	ld.global.u32 	%r1043, [%rd33+4];
	ld.global.u32 	%r1044, [%rd33+8];
	ld.global.u32 	%r1045, [%rd33+12];
	xor.b32  	%r1419, %r1028, %r1042;
	xor.b32  	%r1418, %r1029, %r1043;
	xor.b32  	%r1417, %r1030, %r1044;
	xor.b32  	%r1416, %r1031, %r1045;
	add.s32 	%r1390, %r1413, 1449748;
	add.s32 	%r1389, %r1389, 4;
	setp.ne.s32 	%p66, %r1389, 0;
	mov.u32 	%r1116, %r562;
	mov.u32 	%r1397, %r1117;
	mov.u32 	%r1398, %r1118;
	mov.u32 	%r1399, %r1119;
	@%p66 bra 	$L__BB4_119;
$L__BB4_120:
	setp.eq.s32 	%p67, %r547, 0;
	@%p67 bra 	$L__BB4_125;
	setp.eq.s32 	%p68, %r547, 1;
	@%p68 bra 	$L__BB4_123;
	shr.u32 	%r1046, %r1119, 2;
	xor.b32  	%r1047, %r1046, %r1119;
	shl.b32 	%r1048, %r1115, 4;
	shl.b32 	%r1049, %r1047, 1;
	xor.b32  	%r1050, %r1049, %r1048;
	xor.b32  	%r1051, %r1050, %r1047;
	xor.b32  	%r1052, %r1051, %r1115;
	add.s32 	%r1053, %r1413, %r1052;
	add.s32 	%r1054, %r1053, 362437;
	rem.u32 	%r1055, %r1054, %r600;
	add.s32 	%r1056, %r1055, %r1;
	rem.u32 	%r1057, %r1056, %r600;
	mul.wide.u32 	%rd34, %r1057, 16;
	add.s64 	%rd35, %rd1, %rd34;
	ld.global.u32 	%r1058, [%rd35];
	ld.global.u32 	%r1059, [%rd35+4];
	ld.global.u32 	%r1060, [%rd35+8];
	ld.global.u32 	%r1061, [%rd35+12];
	shr.u32 	%r1062, %r1118, 2;
	xor.b32  	%r1063, %r1062, %r1118;
	shl.b32 	%r1064, %r1052, 4;
	shl.b32 	%r1065, %r1063, 1;
	xor.b32  	%r1066, %r1065, %r1064;
	xor.b32  	%r1067, %r1066, %r1063;
	xor.b32  	%r1115, %r1067, %r1052;
	add.s32 	%r1413, %r1413, 724874;
	add.s32 	%r1068, %r1115, %r1413;
	rem.u32 	%r1069, %r1068, %r600;
	add.s32 	%r1070, %r1069, %r1;
	rem.u32 	%r1071, %r1070, %r600;
	mul.wide.u32 	%rd36, %r1071, 16;
	add.s64 	%rd37, %rd1, %rd36;
	ld.global.u32 	%r1072, [%rd37];
	ld.global.u32 	%r1073, [%rd37+4];
	ld.global.u32 	%r1074, [%rd37+8];
	ld.global.u32 	%r1075, [%rd37+12];
	xor.b32  	%r1076, %r1058, %r1072;
	xor.b32  	%r1419, %r1076, %r1419;
	xor.b32  	%r1077, %r1059, %r1073;
	xor.b32  	%r1418, %r1077, %r1418;
	xor.b32  	%r1078, %r1060, %r1074;
	xor.b32  	%r1417, %r1078, %r1417;
	xor.b32  	%r1079, %r1061, %r1075;
	xor.b32  	%r1416, %r1079, %r1416;
	mov.u32 	%r1119, %r1117;
$L__BB4_123:
	and.b32  	%r1080, %r601, 1;
	setp.eq.b32 	%p69, %r1080, 1;
	not.pred 	%p70, %p69;
	@%p70 bra 	$L__BB4_125;
	shr.u32 	%r1081, %r1119, 2;
	xor.b32  	%r1082, %r1081, %r1119;
	shl.b32 	%r1083, %r1115, 4;
	shl.b32 	%r1084, %r1082, 1;
	xor.b32  	%r1085, %r1084, %r1083;
	xor.b32  	%r1086, %r1085, %r1082;
	xor.b32  	%r1087, %r1086, %r1115;
	add.s32 	%r1088, %r1413, %r1087;
	add.s32 	%r1089, %r1088, 362437;
	rem.u32 	%r1090, %r1089, %r600;
	add.s32 	%r1091, %r1090, %r1;
	rem.u32 	%r1092, %r1091, %r600;
	mul.wide.u32 	%rd38, %r1092, 16;
	add.s64 	%rd39, %rd1, %rd38;
	ld.global.u32 	%r1093, [%rd39];
	ld.global.u32 	%r1094, [%rd39+4];
	ld.global.u32 	%r1095, [%rd39+8];
	ld.global.u32 	%r1096, [%rd39+12];
	xor.b32  	%r1419, %r1419, %r1093;
	xor.b32  	%r1418, %r1418, %r1094;
	xor.b32  	%r1417, %r1417, %r1095;
	xor.b32  	%r1416, %r1416, %r1096;
$L__BB4_125:
	cvta.to.global.u64 	%rd40, %rd11;
	shl.b64 	%rd41, %rd3, 4;
	add.s64 	%rd42, %rd40, %rd41;
	st.global.u32 	[%rd42], %r1419;
	st.global.u32 	[%rd42+4], %r1418;
	st.global.u32 	[%rd42+8], %r1417;
	st.global.u32 	[%rd42+12], %r1416;
$L__BB4_126:
	ret;

}
	// .globl	_Z26GenerateRandomBlocksKernelILi32EEvP11MemoryBlockIXT_EEi
.visible .entry _Z26GenerateRandomBlocksKernelILi32EEvP11MemoryBlockIXT_EEi(
	.param .u64 .ptr .align 1 _Z26GenerateRandomBlocksKernelILi32EEvP11MemoryBlockIXT_EEi_param_0,
	.param .u32 _Z26GenerateRandomBlocksKernelILi32EEvP11MemoryBlockIXT_EEi_param_1
)
{
	.local .align 8 .b8 	__local_depot5[48];
	.reg .b64 	%SP;
	.reg .b64 	%SPL;
	.reg .pred 	%p<64>;
	.reg .b32 	%r<1271>;
	.reg .b64 	%rd<28>;

	mov.u64 	%SPL, __local_depot5;
	ld.param.u64 	%rd10, [_Z26GenerateRandomBlocksKernelILi32EEvP11MemoryBlockIXT_EEi_param_0];
	ld.param.u32 	%r547, [_Z26GenerateRandomBlocksKernelILi32EEvP11MemoryBlockIXT_EEi_param_1];
	mov.u32 	%r548, %ctaid.x;
	mov.u32 	%r549, %ntid.x;
	mov.u32 	%r550, %tid.x;
	mad.lo.s32 	%r1, %r548, %r549, %r550;
	setp.ge.s32 	%p1, %r1, %r547;
	@%p1 bra 	$L__BB5_117;
	add.u64 	%rd1, %SPL, 0;
	mov.b32 	%r556, 0;
	st.local.v2.u32 	[%rd1+24], {%r556, %r556};
	st.local.u32 	[%rd1+32], %r556;
	mov.b64 	%rd12, 0;
	st.local.u64 	[%rd1+40], %rd12;
	cvt.s64.s32 	%rd2, %r1;
	mov.b32 	%r1001, 1478573778;
	mov.b32 	%r557, 716983765;
	st.local.v2.u32 	[%rd1], {%r557, %r1001};
	mov.b32 	%r999, -123459836;
	mov.b32 	%r1000, 1163863128;
	st.local.v2.u32 	[%rd1+8], {%r1000, %r999};
	mov.b32 	%r997, 1360900310;
	mov.b32 	%r998, -589760388;
	st.local.v2.u32 	[%rd1+16], {%r998, %r997};
	setp.eq.s32 	%p2, %r1, 0;
	@%p2 bra 	$L__BB5_116;
	mov.b32 	%r984, 0;
	mov.b32 	%r997, 1360900310;
	mov.b32 	%r998, -589760388;
	mov.b32 	%r999, -123459836;
	mov.b32 	%r1000, 1163863128;
	mov.b32 	%r1001, 1478573778;
	mov.u64 	%rd14, precalc_xorwow_matrix;
	mov.u64 	%rd27, %rd2;
$L__BB5_3:
	mov.u64 	%rd3, %rd27;
	and.b64  	%rd4, %rd3, 3;
	setp.eq.s64 	%p3, %rd4, 0;
	@%p3 bra 	$L__BB5_115;
	mul.wide.u32 	%rd13, %r984, 3200;
	add.s64 	%rd5, %rd14, %rd13;
	mov.b32 	%r997, 0;
	mov.u32 	%r998, %r997;
	mov.u32 	%r999, %r997;
	mov.u32 	%r1000, %r997;
	mov.u32 	%r1001, %r997;
	mov.u32 	%r990, %r997;
$L__BB5_5:
	mul.wide.u32 	%rd15, %r990, 4;
	add.s64 	%rd16, %rd1, %rd15;
	ld.local.u32 	%r14, [%rd16+4];
	shl.b32 	%r15, %r990, 5;
	mov.b32 	%r996, 0;
$L__BB5_6:
	.pragma "nounroll";
	shr.u32 	%r566, %r14, %r996;
	and.b32  	%r567, %r566, 1;
	setp.eq.b32 	%p4, %r567, 1;
	not.pred 	%p5, %p4;
	add.s32 	%r568, %r15, %r996;
	mul.lo.s32 	%r569, %r568, 5;
	mul.wide.u32 	%rd17, %r569, 4;
	add.s64 	%rd6, %rd5, %rd17;
	@%p5 bra 	$L__BB5_8;
	ld.global.u32 	%r570, [%rd6];
	xor.b32  	%r1001, %r1001, %r570;
	ld.global.u32 	%r571, [%rd6+4];
	xor.b32  	%r1000, %r1000, %r571;
	ld.global.u32 	%r572, [%rd6+8];
	xor.b32  	%r999, %r999, %r572;
	ld.global.u32 	%r573, [%rd6+12];
	xor.b32  	%r998, %r998, %r573;
	ld.global.u32 	%r574, [%rd6+16];
	xor.b32  	%r997, %r997, %r574;
$L__BB5_8:
	and.b32  	%r576, %r566, 2;
	setp.eq.s32 	%p6, %r576, 0;
	@%p6 bra 	$L__BB5_10;
	ld.global.u32 	%r577, [%rd6+20];
	xor.b32  	%r1001, %r1001, %r577;
	ld.global.u32 	%r578, [%rd6+24];
	xor.b32  	%r1000, %r1000, %r578;
	ld.global.u32 	%r579, [%rd6+28];
	xor.b32  	%r999, %r999, %r579;
	ld.global.u32 	%r580, [%rd6+32];
	xor.b32  	%r998, %r998, %r580;
	ld.global.u32 	%r581, [%rd6+36];
	xor.b32  	%r997, %r997, %r581;
$L__BB5_10:
	and.b32  	%r583, %r566, 4;
	setp.eq.s32 	%p7, %r583, 0;
	@%p7 bra 	$L__BB5_12;
	ld.global.u32 	%r584, [%rd6+40];
	xor.b32  	%r1001, %r1001, %r584;
	ld.global.u32 	%r585, [%rd6+44];
	xor.b32  	%r1000, %r1000, %r585;
	ld.global.u32 	%r586, [%rd6+48];
	xor.b32  	%r999, %r999, %r586;
	ld.global.u32 	%r587, [%rd6+52];
	xor.b32  	%r998, %r998, %r587;
	ld.global.u32 	%r588, [%rd6+56];
	xor.b32  	%r997, %r997, %r588;
$L__BB5_12:
	and.b32  	%r590, %r566, 8;
	setp.eq.s32 	%p8, %r590, 0;
	@%p8 bra 	$L__BB5_14;
	ld.global.u32 	%r591, [%rd6+60];
	xor.b32  	%r1001, %r1001, %r591;
	ld.global.u32 	%r592, [%rd6+64];
	xor.b32  	%r1000, %r1000, %r592;
	ld.global.u32 	%r593, [%rd6+68];
	xor.b32  	%r999, %r999, %r593;
	ld.global.u32 	%r594, [%rd6+72];
	xor.b32  	%r998, %r998, %r594;
	ld.global.u32 	%r595, [%rd6+76];
	xor.b32  	%r997, %r997, %r595;
$L__BB5_14:
	and.b32  	%r597, %r566, 16;
	setp.eq.s32 	%p9, %r597, 0;
	@%p9 bra 	$L__BB5_16;
	ld.global.u32 	%r598, [%rd6+80];
	xor.b32  	%r1001, %r1001, %r598;
	ld.global.u32 	%r599, [%rd6+84];
	xor.b32  	%r1000, %r1000, %r599;
	ld.global.u32 	%r600, [%rd6+88];
	xor.b32  	%r999, %r999, %r600;
	ld.global.u32 	%r601, [%rd6+92];
	xor.b32  	%r998, %r998, %r601;
	ld.global.u32 	%r602, [%rd6+96];
	xor.b32  	%r997, %r997, %r602;
$L__BB5_16:
	and.b32  	%r604, %r566, 32;
	setp.eq.s32 	%p10, %r604, 0;
	@%p10 bra 	$L__BB5_18;
	ld.global.u32 	%r605, [%rd6+100];
	xor.b32  	%r1001, %r1001, %r605;
	ld.global.u32 	%r606, [%rd6+104];
	xor.b32  	%r1000, %r1000, %r606;
	ld.global.u32 	%r607, [%rd6+108];
	xor.b32  	%r999, %r999, %r607;
	ld.global.u32 	%r608, [%rd6+112];
	xor.b32  	%r998, %r998, %r608;
	ld.global.u32 	%r609, [%rd6+116];
	xor.b32  	%r997, %r997, %r609;
$L__BB5_18:
	and.b32  	%r611, %r566, 64;
	setp.eq.s32 	%p11, %r611, 0;
	@%p11 bra 	$L__BB5_20;
	ld.global.u32 	%r612, [%rd6+120];
	xor.b32  	%r1001, %r1001, %r612;
	ld.global.u32 	%r613, [%rd6+124];
	xor.b32  	%r1000, %r1000, %r613;
	ld.global.u32 	%r614, [%rd6+128];
	xor.b32  	%r999, %r999, %r614;
	ld.global.u32 	%r615, [%rd6+132];
	xor.b32  	%r998, %r998, %r615;
	ld.global.u32 	%r616, [%rd6+136];
	xor.b32  	%r997, %r997, %r616;
$L__BB5_20:
	and.b32  	%r618, %r566, 128;
	setp.eq.s32 	%p12, %r618, 0;
	@%p12 bra 	$L__BB5_22;
	ld.global.u32 	%r619, [%rd6+140];
	xor.b32  	%r1001, %r1001, %r619;
	ld.global.u32 	%r620, [%rd6+144];
	xor.b32  	%r1000, %r1000, %r620;
	ld.global.u32 	%r621, [%rd6+148];
	xor.b32  	%r999, %r999, %r621;
	ld.global.u32 	%r622, [%rd6+152];
	xor.b32  	%r998, %r998, %r622;
	ld.global.u32 	%r623, [%rd6+156];
	xor.b32  	%r997, %r997, %r623;
$L__BB5_22:
	and.b32  	%r625, %r566, 256;
	setp.eq.s32 	%p13, %r625, 0;
	@%p13 bra 	$L__BB5_24;
	ld.global.u32 	%r626, [%rd6+160];
	xor.b32  	%r1001, %r1001, %r626;
	ld.global.u32 	%r627, [%rd6+164];
	xor.b32  	%r1000, %r1000, %r627;
	ld.global.u32 	%r628, [%rd6+168];
	xor.b32  	%r999, %r999, %r628;
	ld.global.u32 	%r629, [%rd6+172];
	xor.b32  	%r998, %r998, %r629;
	ld.global.u32 	%r630, [%rd6+176];
	xor.b32  	%r997, %r997, %r630;
$L__BB5_24:
	and.b32  	%r632, %r566, 512;
	setp.eq.s32 	%p14, %r632, 0;
	@%p14 bra 	$L__BB5_26;
	ld.global.u32 	%r633, [%rd6+180];
	xor.b32  	%r1001, %r1001, %r633;
	ld.global.u32 	%r634, [%rd6+184];
	xor.b32  	%r1000, %r1000, %r634;
	ld.global.u32 	%r635, [%rd6+188];
	xor.b32  	%r999, %r999, %r635;
	ld.global.u32 	%r636, [%rd6+192];
	xor.b32  	%r998, %r998, %r636;
	ld.global.u32 	%r637, [%rd6+196];
	xor.b32  	%r997, %r997, %r637;
$L__BB5_26:
	and.b32  	%r639, %r566, 1024;
	setp.eq.s32 	%p15, %r639, 0;
	@%p15 bra 	$L__BB5_28;
	ld.global.u32 	%r640, [%rd6+200];
	xor.b32  	%r1001, %r1001, %r640;
	ld.global.u32 	%r641, [%rd6+204];
	xor.b32  	%r1000, %r1000, %r641;
	ld.global.u32 	%r642, [%rd6+208];
	xor.b32  	%r999, %r999, %r642;
	ld.global.u32 	%r643, [%rd6+212];
	xor.b32  	%r998, %r998, %r643;
	ld.global.u32 	%r644, [%rd6+216];
	xor.b32  	%r997, %r997, %r644;
$L__BB5_28:
	and.b32  	%r646, %r566, 2048;
	setp.eq.s32 	%p16, %r646, 0;
	@%p16 bra 	$L__BB5_30;
	ld.global.u32 	%r647, [%rd6+220];
	xor.b32  	%r1001, %r1001, %r647;
	ld.global.u32 	%r648, [%rd6+224];
	xor.b32  	%r1000, %r1000, %r648;
	ld.global.u32 	%r649, [%rd6+228];
	xor.b32  	%r999, %r999, %r649;
	ld.global.u32 	%r650, [%rd6+232];
	xor.b32  	%r998, %r998, %r650;
	ld.global.u32 	%r651, [%rd6+236];
	xor.b32  	%r997, %r997, %r651;
$L__BB5_30:
	and.b32  	%r653, %r566, 4096;
	setp.eq.s32 	%p17, %r653, 0;
	@%p17 bra 	$L__BB5_32;
	ld.global.u32 	%r654, [%rd6+240];
	xor.b32  	%r1001, %r1001, %r654;
	ld.global.u32 	%r655, [%rd6+244];
	xor.b32  	%r1000, %r1000, %r655;
	ld.global.u32 	%r656, [%rd6+248];
	xor.b32  	%r999, %r999, %r656;
	ld.global.u32 	%r657, [%rd6+252];
	xor.b32  	%r998, %r998, %r657;
	ld.global.u32 	%r658, [%rd6+256];
	xor.b32  	%r997, %r997, %r658;
$L__BB5_32:
	and.b32  	%r660, %r566, 8192;
	setp.eq.s32 	%p18, %r660, 0;
	@%p18 bra 	$L__BB5_34;
	ld.global.u32 	%r661, [%rd6+260];
	xor.b32  	%r1001, %r1001, %r661;
	ld.global.u32 	%r662, [%rd6+264];
	xor.b32  	%r1000, %r1000, %r662;
	ld.global.u32 	%r663, [%rd6+268];
	xor.b32  	%r999, %r999, %r663;
	ld.global.u32 	%r664, [%rd6+272];
	xor.b32  	%r998, %r998, %r664;
	ld.global.u32 	%r665, [%rd6+276];
	xor.b32  	%r997, %r997, %r665;
$L__BB5_34:
	and.b32  	%r667, %r566, 16384;
	setp.eq.s32 	%p19, %r667, 0;
	@%p19 bra 	$L__BB5_36;
	ld.global.u32 	%r668, [%rd6+280];
	xor.b32  	%r1001, %r1001, %r668;
	ld.global.u32 	%r669, [%rd6+284];
	xor.b32  	%r1000, %r1000, %r669;
	ld.global.u32 	%r670, [%rd6+288];
	xor.b32  	%r999, %r999, %r670;
	ld.global.u32 	%r671, [%rd6+292];
	xor.b32  	%r998, %r998, %r671;
	ld.global.u32 	%r672, [%rd6+296];
	xor.b32  	%r997, %r997, %r672;
$L__BB5_36:
	and.b32  	%r674, %r566, 32768;
	setp.eq.s32 	%p20, %r674, 0;
	@%p20 bra 	$L__BB5_38;
	ld.global.u32 	%r675, [%rd6+300];
	xor.b32  	%r1001, %r1001, %r675;
	ld.global.u32 	%r676, [%rd6+304];
	xor.b32  	%r1000, %r1000, %r676;
	ld.global.u32 	%r677, [%rd6+308];
	xor.b32  	%r999, %r999, %r677;
	ld.global.u32 	%r678, [%rd6+312];
	xor.b32  	%r998, %r998, %r678;
	ld.global.u32 	%r679, [%rd6+316];
	xor.b32  	%r997, %r997, %r679;
$L__BB5_38:
	add.s32 	%r996, %r996, 16;
	setp.ne.s32 	%p21, %r996, 32;
	@%p21 bra 	$L__BB5_6;
	mad.lo.s32 	%r680, %r990, -31, %r15;
	add.s32 	%r990, %r680, 1;
	setp.ne.s32 	%p22, %r990, 5;
	@%p22 bra 	$L__BB5_5;
	st.local.u32 	[%rd1+4], %r1001;
	st.local.v2.u32 	[%rd1+8], {%r1000, %r999};
	st.local.v2.u32 	[%rd1+16], {%r998, %r997};
	setp.eq.s64 	%p23, %rd4, 1;
	@%p23 bra 	$L__BB5_115;
	mov.b32 	%r997, 0;
	mov.u32 	%r998, %r997;
	mov.u32 	%r999, %r997;
	mov.u32 	%r1000, %r997;
	mov.u32 	%r1001, %r997;
	mov.u32 	%r1082, %r997;
$L__BB5_42:
	mul.wide.u32 	%rd18, %r1082, 4;
	add.s64 	%rd19, %rd1, %rd18;
	ld.local.u32 	%r190, [%rd19+4];
	shl.b32 	%r191, %r1082, 5;
	mov.b32 	%r1088, 0;
$L__BB5_43:
	.pragma "nounroll";
	shr.u32 	%r683, %r190, %r1088;
	and.b32  	%r684, %r683, 1;
	setp.eq.b32 	%p24, %r684, 1;
	not.pred 	%p25, %p24;
	add.s32 	%r685, %r191, %r1088;
	mul.lo.s32 	%r686, %r685, 5;
	mul.wide.u32 	%rd20, %r686, 4;
	add.s64 	%rd7, %rd5, %rd20;
	@%p25 bra 	$L__BB5_45;
	ld.global.u32 	%r687, [%rd7];
	xor.b32  	%r1001, %r1001, %r687;
	ld.global.u32 	%r688, [%rd7+4];
	xor.b32  	%r1000, %r1000, %r688;
	ld.global.u32 	%r689, [%rd7+8];
	xor.b32  	%r999, %r999, %r689;
	ld.global.u32 	%r690, [%rd7+12];
	xor.b32  	%r998, %r998, %r690;
	ld.global.u32 	%r691, [%rd7+16];
	xor.b32  	%r997, %r997, %r691;
$L__BB5_45:
	and.b32  	%r693, %r683, 2;
	setp.eq.s32 	%p26, %r693, 0;
	@%p26 bra 	$L__BB5_47;
	ld.global.u32 	%r694, [%rd7+20];
	xor.b32  	%r1001, %r1001, %r694;
	ld.global.u32 	%r695, [%rd7+24];
	xor.b32  	%r1000, %r1000, %r695;
	ld.global.u32 	%r696, [%rd7+28];
	xor.b32  	%r999, %r999, %r696;
	ld.global.u32 	%r697, [%rd7+32];
	xor.b32  	%r998, %r998, %r697;
	ld.global.u32 	%r698, [%rd7+36];
	xor.b32  	%r997, %r997, %r698;
$L__BB5_47:
	and.b32  	%r700, %r683, 4;
	setp.eq.s32 	%p27, %r700, 0;
	@%p27 bra 	$L__BB5_49;
	ld.global.u32 	%r701, [%rd7+40];
	xor.b32  	%r1001, %r1001, %r701;
	ld.global.u32 	%r702, [%rd7+44];
	xor.b32  	%r1000, %r1000, %r702;
	ld.global.u32 	%r703, [%rd7+48];
	xor.b32  	%r999, %r999, %r703;
	ld.global.u32 	%r704, [%rd7+52];
	xor.b32  	%r998, %r998, %r704;
	ld.global.u32 	%r705, [%rd7+56];
	xor.b32  	%r997, %r997, %r705;
$L__BB5_49:
	and.b32  	%r707, %r683, 8;
	setp.eq.s32 	%p28, %r707, 0;
	@%p28 bra 	$L__BB5_51;
	ld.global.u32 	%r708, [%rd7+60];
	xor.b32  	%r1001, %r1001, %r708;
	ld.global.u32 	%r709, [%rd7+64];
	xor.b32  	%r1000, %r1000, %r709;
	ld.global.u32 	%r710, [%rd7+68];
	xor.b32  	%r999, %r999, %r710;
	ld.global.u32 	%r711, [%rd7+72];
	xor.b32  	%r998, %r998, %r711;
	ld.global.u32 	%r712, [%rd7+76];
	xor.b32  	%r997, %r997, %r712;
$L__BB5_51:
	and.b32  	%r714, %r683, 16;
	setp.eq.s32 	%p29, %r714, 0;
	@%p29 bra 	$L__BB5_53;
	ld.global.u32 	%r715, [%rd7+80];
	xor.b32  	%r1001, %r1001, %r715;
	ld.global.u32 	%r716, [%rd7+84];
	xor.b32  	%r1000, %r1000, %r716;
	ld.global.u32 	%r717, [%rd7+88];
	xor.b32  	%r999, %r999, %r717;
	ld.global.u32 	%r718, [%rd7+92];
	xor.b32  	%r998, %r998, %r718;
	ld.global.u32 	%r719, [%rd7+96];
	xor.b32  	%r997, %r997, %r719;
$L__BB5_53:
	and.b32  	%r721, %r683, 32;
	setp.eq.s32 	%p30, %r721, 0;
	@%p30 bra 	$L__BB5_55;
	ld.global.u32 	%r722, [%rd7+100];
	xor.b32  	%r1001, %r1001, %r722;
	ld.global.u32 	%r723, [%rd7+104];
	xor.b32  	%r1000, %r1000, %r723;
	ld.global.u32 	%r724, [%rd7+108];
	xor.b32  	%r999, %r999, %r724;
	ld.global.u32 	%r725, [%rd7+112];
	xor.b32  	%r998, %r998, %r725;
	ld.global.u32 	%r726, [%rd7+116];
	xor.b32  	%r997, %r997, %r726;
$L__BB5_55:
	and.b32  	%r728, %r683, 64;
	setp.eq.s32 	%p31, %r728, 0;
	@%p31 bra 	$L__BB5_57;
	ld.global.u32 	%r729, [%rd7+120];
	xor.b32  	%r1001, %r1001, %r729;
	ld.global.u32 	%r730, [%rd7+124];
	xor.b32  	%r1000, %r1000, %r730;
	ld.global.u32 	%r731, [%rd7+128];
	xor.b32  	%r999, %r999, %r731;
	ld.global.u32 	%r732, [%rd7+132];
	xor.b32  	%r998, %r998, %r732;
	ld.global.u32 	%r733, [%rd7+136];
	xor.b32  	%r997, %r997, %r733;
$L__BB5_57:
	and.b32  	%r735, %r683, 128;
	setp.eq.s32 	%p32, %r735, 0;
	@%p32 bra 	$L__BB5_59;
	ld.global.u32 	%r736, [%rd7+140];
	xor.b32  	%r1001, %r1001, %r736;
	ld.global.u32 	%r737, [%rd7+144];
	xor.b32  	%r1000, %r1000, %r737;
	ld.global.u32 	%r738, [%rd7+148];
	xor.b32  	%r999, %r999, %r738;
	ld.global.u32 	%r739, [%rd7+152];
	xor.b32  	%r998, %r998, %r739;
	ld.global.u32 	%r740, [%rd7+156];
	xor.b32  	%r997, %r997, %r740;
$L__BB5_59:
	and.b32  	%r742, %r683, 256;
	setp.eq.s32 	%p33, %r742, 0;
	@%p33 bra 	$L__BB5_61;
	ld.global.u32 	%r743, [%rd7+160];
	xor.b32  	%r1001, %r1001, %r743;
	ld.global.u32 	%r744, [%rd7+164];
	xor.b32  	%r1000, %r1000, %r744;
	ld.global.u32 	%r745, [%rd7+168];
	xor.b32  	%r999, %r999, %r745;
	ld.global.u32 	%r746, [%rd7+172];
	xor.b32  	%r998, %r998, %r746;
	ld.global.u32 	%r747, [%rd7+176];
	xor.b32  	%r997, %r997, %r747;
$L__BB5_61:
	and.b32  	%r749, %r683, 512;
	setp.eq.s32 	%p34, %r749, 0;
	@%p34 bra 	$L__BB5_63;
	ld.global.u32 	%r750, [%rd7+180];
	xor.b32  	%r1001, %r1001, %r750;
	ld.global.u32 	%r751, [%rd7+184];
	xor.b32  	%r1000, %r1000, %r751;
	ld.global.u32 	%r752, [%rd7+188];
	xor.b32  	%r999, %r999, %r752;
	ld.global.u32 	%r753, [%rd7+192];
	xor.b32  	%r998, %r998, %r753;
	ld.global.u32 	%r754, [%rd7+196];
	xor.b32  	%r997, %r997, %r754;
$L__BB5_63:
	and.b32  	%r756, %r683, 1024;
	setp.eq.s32 	%p35, %r756, 0;
	@%p35 bra 	$L__BB5_65;
	ld.global.u32 	%r757, [%rd7+200];
	xor.b32  	%r1001, %r1001, %r757;
	ld.global.u32 	%r758, [%rd7+204];
	xor.b32  	%r1000, %r1000, %r758;
	ld.global.u32 	%r759, [%rd7+208];
	xor.b32  	%r999, %r999, %r759;
	ld.global.u32 	%r760, [%rd7+212];
	xor.b32  	%r998, %r998, %r760;
	ld.global.u32 	%r761, [%rd7+216];
	xor.b32  	%r997, %r997, %r761;
$L__BB5_65:
	and.b32  	%r763, %r683, 2048;
	setp.eq.s32 	%p36, %r763, 0;
	@%p36 bra 	$L__BB5_67;
	ld.global.u32 	%r764, [%rd7+220];
	xor.b32  	%r1001, %r1001, %r764;
	ld.global.u32 	%r765, [%rd7+224];
	xor.b32  	%r1000, %r1000, %r765;
	ld.global.u32 	%r766, [%rd7+228];
	xor.b32  	%r999, %r999, %r766;
	ld.global.u32 	%r767, [%rd7+232];
	xor.b32  	%r998, %r998, %r767;
	ld.global.u32 	%r768, [%rd7+236];
	xor.b32  	%r997, %r997, %r768;
$L__BB5_67:
	and.b32  	%r770, %r683, 4096;
	setp.eq.s32 	%p37, %r770, 0;
	@%p37 bra 	$L__BB5_69;
	ld.global.u32 	%r771, [%rd7+240];
	xor.b32  	%r1001, %r1001, %r771;
	ld.global.u32 	%r772, [%rd7+244];
	xor.b32  	%r1000, %r1000, %r772;
	ld.global.u32 	%r773, [%rd7+248];
	xor.b32  	%r999, %r999, %r773;
	ld.global.u32 	%r774, [%rd7+252];
	xor.b32  	%r998, %r998, %r774;
	ld.global.u32 	%r775, [%rd7+256];
	xor.b32  	%r997, %r997, %r775;
$L__BB5_69:
	and.b32  	%r777, %r683, 8192;
	setp.eq.s32 	%p38, %r777, 0;
	@%p38 bra 	$L__BB5_71;
	ld.global.u32 	%r778, [%rd7+260];
	xor.b32  	%r1001, %r1001, %r778;
	ld.global.u32 	%r779, [%rd7+264];
	xor.b32  	%r1000, %r1000, %r779;
	ld.global.u32 	%r780, [%rd7+268];
	xor.b32  	%r999, %r999, %r780;
	ld.global.u32 	%r781, [%rd7+272];
	xor.b32  	%r998, %r998, %r781;
	ld.global.u32 	%r782, [%rd7+276];
	xor.b32  	%r997, %r997, %r782;
$L__BB5_71:
	and.b32  	%r784, %r683, 16384;
	setp.eq.s32 	%p39, %r784, 0;
	@%p39 bra 	$L__BB5_73;
	ld.global.u32 	%r785, [%rd7+280];
	xor.b32  	%r1001, %r1001, %r785;
	ld.global.u32 	%r786, [%rd7+284];
	xor.b32  	%r1000, %r1000, %r786;
	ld.global.u32 	%r787, [%rd7+288];
	xor.b32  	%r999, %r999, %r787;
	ld.global.u32 	%r788, [%rd7+292];
	xor.b32  	%r998, %r998, %r788;
	ld.global.u32 	%r789, [%rd7+296];
	xor.b32  	%r997, %r997, %r789;
$L__BB5_73:
	and.b32  	%r791, %r683, 32768;
	setp.eq.s32 	%p40, %r791, 0;
	@%p40 bra 	$L__BB5_75;
	ld.global.u32 	%r792, [%rd7+300];
	xor.b32  	%r1001, %r1001, %r792;
	ld.global.u32 	%r793, [%rd7+304];
	xor.b32  	%r1000, %r1000, %r793;
	ld.global.u32 	%r794, [%rd7+308];
	xor.b32  	%r999, %r999, %r794;
	ld.global.u32 	%r795, [%rd7+312];
	xor.b32  	%r998, %r998, %r795;
	ld.global.u32 	%r796, [%rd7+316];
	xor.b32  	%r997, %r997, %r796;
$L__BB5_75:
	add.s32 	%r1088, %r1088, 16;
	setp.ne.s32 	%p41, %r1088, 32;
	@%p41 bra 	$L__BB5_43;
	mad.lo.s32 	%r797, %r1082, -31, %r191;
	add.s32 	%r1082, %r797, 1;
	setp.ne.s32 	%p42, %r1082, 5;
	@%p42 bra 	$L__BB5_42;
	st.local.u32 	[%rd1+4], %r1001;
	st.local.v2.u32 	[%rd1+8], {%r1000, %r999};
	st.local.v2.u32 	[%rd1+16], {%r998, %r997};
	setp.ne.s64 	%p43, %rd4, 3;
	@%p43 bra 	$L__BB5_115;
	mov.b32 	%r997, 0;
	mov.u32 	%r998, %r997;
	mov.u32 	%r999, %r997;
	mov.u32 	%r1000, %r997;
	mov.u32 	%r1001, %r997;
	mov.u32 	%r1174, %r997;
$L__BB5_79:
	mul.wide.u32 	%rd21, %r1174, 4;
	add.s64 	%rd22, %rd1, %rd21;
	ld.local.u32 	%r366, [%rd22+4];
	shl.b32 	%r367, %r1174, 5;
	mov.b32 	%r1180, 0;
$L__BB5_80:
	.pragma "nounroll";
	shr.u32 	%r800, %r366, %r1180;
	and.b32  	%r801, %r800, 1;
	setp.eq.b32 	%p44, %r801, 1;
	not.pred 	%p45, %p44;
	add.s32 	%r802, %r367, %r1180;
	mul.lo.s32 	%r803, %r802, 5;
	mul.wide.u32 	%rd23, %r803, 4;
	add.s64 	%rd8, %rd5, %rd23;
	@%p45 bra 	$L__BB5_82;
	ld.global.u32 	%r804, [%rd8];
	xor.b32  	%r1001, %r1001, %r804;
	ld.global.u32 	%r805, [%rd8+4];
	xor.b32  	%r1000, %r1000, %r805;
	ld.global.u32 	%r806, [%rd8+8];
	xor.b32  	%r999, %r999, %r806;
	ld.global.u32 	%r807, [%rd8+12];
	xor.b32  	%r998, %r998, %r807;
	ld.global.u32 	%r808, [%rd8+16];
	xor.b32  	%r997, %r997, %r808;
$L__BB5_82:
	and.b32  	%r810, %r800, 2;
	setp.eq.s32 	%p46, %r810, 0;
	@%p46 bra 	$L__BB5_84;
	ld.global.u32 	%r811, [%rd8+20];
	xor.b32  	%r1001, %r1001, %r811;
	ld.global.u32 	%r812, [%rd8+24];
	xor.b32  	%r1000, %r1000, %r812;
	ld.global.u32 	%r813, [%rd8+28];
	xor.b32  	%r999, %r999, %r813;
	ld.global.u32 	%r814, [%rd8+32];
	xor.b32  	%r998, %r998, %r814;
	ld.global.u32 	%r815, [%rd8+36];
	xor.b32  	%r997, %r997, %r815;
$L__BB5_84:
	and.b32  	%r817, %r800, 4;
	setp.eq.s32 	%p47, %r817, 0;
	@%p47 bra 	$L__BB5_86;
	ld.global.u32 	%r818, [%rd8+40];
	xor.b32  	%r1001, %r1001, %r818;
	ld.global.u32 	%r819, [%rd8+44];
	xor.b32  	%r1000, %r1000, %r819;
	ld.global.u32 	%r820, [%rd8+48];
	xor.b32  	%r999, %r999, %r820;
	ld.global.u32 	%r821, [%rd8+52];
	xor.b32  	%r998, %r998, %r821;
	ld.global.u32 	%r822, [%rd8+56];
	xor.b32  	%r997, %r997, %r822;
$L__BB5_86:
	and.b32  	%r824, %r800, 8;
	setp.eq.s32 	%p48, %r824, 0;
	@%p48 bra 	$L__BB5_88;
	ld.global.u32 	%r825, [%rd8+60];
	xor.b32  	%r1001, %r1001, %r825;
	ld.global.u32 	%r826, [%rd8+64];
	xor.b32  	%r1000, %r1000, %r826;
	ld.global.u32 	%r827, [%rd8+68];
	xor.b32  	%r999, %r999, %r827;
	ld.global.u32 	%r828, [%rd8+72];
	xor.b32  	%r998, %r998, %r828;
	ld.global.u32 	%r829, [%rd8+76];
	xor.b32  	%r997, %r997, %r829;
$L__BB5_88:
	and.b32  	%r831, %r800, 16;
	setp.eq.s32 	%p49, %r831, 0;
	@%p49 bra 	$L__BB5_90;
	ld.global.u32 	%r832, [%rd8+80];
	xor.b32  	%r1001, %r1001, %r832;
	ld.global.u32 	%r833, [%rd8+84];
	xor.b32  	%r1000, %r1000, %r833;
	ld.global.u32 	%r834, [%rd8+88];
	xor.b32  	%r999, %r999, %r834;
	ld.global.u32 	%r835, [%rd8+92];
	xor.b32  	%r998, %r998, %r835;
	ld.global.u32 	%r836, [%rd8+96];
	xor.b32  	%r997, %r997, %r836;
$L__BB5_90:
	and.b32  	%r838, %r800, 32;
	setp.eq.s32 	%p50, %r838, 0;
	@%p50 bra 	$L__BB5_92;
	ld.global.u32 	%r839, [%rd8+100];
	xor.b32  	%r1001, %r1001, %r839;
	ld.global.u32 	%r840, [%rd8+104];
	xor.b32  	%r1000, %r1000, %r840;
	ld.global.u32 	%r841, [%rd8+108];
	xor.b32  	%r999, %r999, %r841;
	ld.global.u32 	%r842, [%rd8+112];
	xor.b32  	%r998, %r998, %r842;
	ld.global.u32 	%r843, [%rd8+116];
	xor.b32  	%r997, %r997, %r843;
$L__BB5_92:
	and.b32  	%r845, %r800, 64;
	setp.eq.s32 	%p51, %r845, 0;
	@%p51 bra 	$L__BB5_94;
	ld.global.u32 	%r846, [%rd8+120];
	xor.b32  	%r1001, %r1001, %r846;
	ld.global.u32 	%r847, [%rd8+124];
	xor.b32  	%r1000, %r1000, %r847;
	ld.global.u32 	%r848, [%rd8+128];
	xor.b32  	%r999, %r999, %r848;
	ld.global.u32 	%r849, [%rd8+132];
	xor.b32  	%r998, %r998, %r849;
	ld.global.u32 	%r850, [%rd8+136];
	xor.b32  	%r997, %r997, %r850;
$L__BB5_94:
	and.b32  	%r852, %r800, 128;
	setp.eq.s32 	%p52, %r852, 0;
	@%p52 bra 	$L__BB5_96;
	ld.global.u32 	%r853, [%rd8+140];
	xor.b32  	%r1001, %r1001, %r853;
	ld.global.u32 	%r854, [%rd8+144];
	xor.b32  	%r1000, %r1000, %r854;
	ld.global.u32 	%r855, [%rd8+148];
	xor.b32  	%r999, %r999, %r855;
	ld.global.u32 	%r856, [%rd8+152];
	xor.b32  	%r998, %r998, %r856;
	ld.global.u32 	%r857, [%rd8+156];
	xor.b32  	%r997, %r997, %r857;
$L__BB5_96:
	and.b32  	%r859, %r800, 256;
	setp.eq.s32 	%p53, %r859, 0;
	@%p53 bra 	$L__BB5_98;
	ld.global.u32 	%r860, [%rd8+160];
	xor.b32  	%r1001, %r1001, %r860;
	ld.global.u32 	%r861, [%rd8+164];
	xor.b32  	%r1000, %r1000, %r861;
	ld.global.u32 	%r862, [%rd8+168];
	xor.b32  	%r999, %r999, %r862;
	ld.global.u32 	%r863, [%rd8+172];
	xor.b32  	%r998, %r998, %r863;
	ld.global.u32 	%r864, [%rd8+176];
	xor.b32  	%r997, %r997, %r864;
$L__BB5_98:
	and.b32  	%r866, %r800, 512;
	setp.eq.s32 	%p54, %r866, 0;
	@%p54 bra 	$L__BB5_100;
	ld.global.u32 	%r867, [%rd8+180];
	xor.b32  	%r1001, %r1001, %r867;
	ld.global.u32 	%r868, [%rd8+184];
	xor.b32  	%r1000, %r1000, %r868;
	ld.global.u32 	%r869, [%rd8+188];
	xor.b32  	%r999, %r999, %r869;
	ld.global.u32 	%r870, [%rd8+192];
	xor.b32  	%r998, %r998, %r870;
	ld.global.u32 	%r871, [%rd8+196];
	xor.b32  	%r997, %r997, %r871;
$L__BB5_100:
	and.b32  	%r873, %r800, 1024;
	setp.eq.s32 	%p55, %r873, 0;
	@%p55 bra 	$L__BB5_102;
	ld.global.u32 	%r874, [%rd8+200];
	xor.b32  	%r1001, %r1001, %r874;
	ld.global.u32 	%r875, [%rd8+204];
	xor.b32  	%r1000, %r1000, %r875;
	ld.global.u32 	%r876, [%rd8+208];
	xor.b32  	%r999, %r999, %r876;
	ld.global.u32 	%r877, [%rd8+212];
	xor.b32  	%r998, %r998, %r877;
	ld.global.u32 	%r878, [%rd8+216];
	xor.b32  	%r997, %r997, %r878;
$L__BB5_102:
	and.b32  	%r880, %r800, 2048;
	setp.eq.s32 	%p56, %r880, 0;
	@%p56 bra 	$L__BB5_104;
	ld.global.u32 	%r881, [%rd8+220];
	xor.b32  	%r1001, %r1001, %r881;
	ld.global.u32 	%r882, [%rd8+224];
	xor.b32  	%r1000, %r1000, %r882;
	ld.global.u32 	%r883, [%rd8+228];
	xor.b32  	%r999, %r999, %r883;
	ld.global.u32 	%r884, [%rd8+232];
	xor.b32  	%r998, %r998, %r884;
	ld.global.u32 	%r885, [%rd8+236];
	xor.b32  	%r997, %r997, %r885;
$L__BB5_104:
	and.b32  	%r887, %r800, 4096;
	setp.eq.s32 	%p57, %r887, 0;
	@%p57 bra 	$L__BB5_106;
	ld.global.u32 	%r888, [%rd8+240];
	xor.b32  	%r1001, %r1001, %r888;
	ld.global.u32 	%r889, [%rd8+244];
	xor.b32  	%r1000, %r1000, %r889;
	ld.global.u32 	%r890, [%rd8+248];
	xor.b32  	%r999, %r999, %r890;
	ld.global.u32 	%r891, [%rd8+252];
	xor.b32  	%r998, %r998, %r891;
	ld.global.u32 	%r892, [%rd8+256];
	xor.b32  	%r997, %r997, %r892;
$L__BB5_106:
	and.b32  	%r894, %r800, 8192;
	setp.eq.s32 	%p58, %r894, 0;
	@%p58 bra 	$L__BB5_108;
	ld.global.u32 	%r895, [%rd8+260];
	xor.b32  	%r1001, %r1001, %r895;
	ld.global.u32 	%r896, [%rd8+264];
	xor.b32  	%r1000, %r1000, %r896;
	ld.global.u32 	%r897, [%rd8+268];
	xor.b32  	%r999, %r999, %r897;
	ld.global.u32 	%r898, [%rd8+272];
	xor.b32  	%r998, %r998, %r898;
	ld.global.u32 	%r899, [%rd8+276];
	xor.b32  	%r997, %r997, %r899;
$L__BB5_108:
	and.b32  	%r901, %r800, 16384;
	setp.eq.s32 	%p59, %r901, 0;
	@%p59 bra 	$L__BB5_110;
	ld.global.u32 	%r902, [%rd8+280];
	xor.b32  	%r1001, %r1001, %r902;
	ld.global.u32 	%r903, [%rd8+284];
	xor.b32  	%r1000, %r1000, %r903;
	ld.global.u32 	%r904, [%rd8+288];
	xor.b32  	%r999, %r999, %r904;
	ld.global.u32 	%r905, [%rd8+292];
	xor.b32  	%r998, %r998, %r905;
	ld.global.u32 	%r906, [%rd8+296];
	xor.b32  	%r997, %r997, %r906;
$L__BB5_110:
	and.b32  	%r908, %r800, 32768;
	setp.eq.s32 	%p60, %r908, 0;
	@%p60 bra 	$L__BB5_112;
	ld.global.u32 	%r909, [%rd8+300];
	xor.b32  	%r1001, %r1001, %r909;
	ld.global.u32 	%r910, [%rd8+304];
	xor.b32  	%r1000, %r1000, %r910;
	ld.global.u32 	%r911, [%rd8+308];
	xor.b32  	%r999, %r999, %r911;
	ld.global.u32 	%r912, [%rd8+312];
	xor.b32  	%r998, %r998, %r912;
	ld.global.u32 	%r913, [%rd8+316];
	xor.b32  	%r997, %r997, %r913;
$L__BB5_112:
	add.s32 	%r1180, %r1180, 16;
	setp.ne.s32 	%p61, %r1180, 32;
	@%p61 bra 	$L__BB5_80;
	mad.lo.s32 	%r914, %r1174, -31, %r367;
	add.s32 	%r1174, %r914, 1;
	setp.ne.s32 	%p62, %r1174, 5;
	@%p62 bra 	$L__BB5_79;
	st.local.u32 	[%rd1+4], %r1001;
	st.local.v2.u32 	[%rd1+8], {%r1000, %r999};
	st.local.v2.u32 	[%rd1+16], {%r998, %r997};
$L__BB5_115:
	shr.u64 	%rd27, %rd3, 2;
	add.s32 	%r984, %r984, 1;
	setp.gt.u64 	%p63, %rd3, 3;
	@%p63 bra 	$L__BB5_3;
$L__BB5_116:
	cvta.to.global.u64 	%rd24, %rd10;
	shl.b64 	%rd25, %rd2, 5;
	add.s64 	%rd26, %rd24, %rd25;
	shr.u32 	%r915, %r1001, 2;
	xor.b32  	%r916, %r915, %r1001;
	shl.b32 	%r917, %r997, 4;
	shl.b32 	%r918, %r916, 1;
	xor.b32  	%r919, %r918, %r917;
	xor.b32  	%r920, %r919, %r916;
	xor.b32  	%r921, %r920, %r997;
	add.s32 	%r922, %r921, 717346202;
	st.global.u32 	[%rd26], %r922;
	shr.u32 	%r923, %r1000, 2;
	xor.b32  	%r924, %r923, %r1000;
	shl.b32 	%r925, %r921, 4;
	shl.b32 	%r926, %r924, 1;
	xor.b32  	%r927, %r926, %r925;
	xor.b32  	%r928, %r927, %r924;
	xor.b32  	%r929, %r928, %r921;
	add.s32 	%r930, %r929, 717708639;
	st.global.u32 	[%rd26+4], %r930;
	shr.u32 	%r931, %r999, 2;
	xor.b32  	%r932, %r931, %r999;
	shl.b32 	%r933, %r929, 4;
	shl.b32 	%r934, %r932, 1;
	xor.b32  	%r935, %r934, %r933;
	xor.b32  	%r936, %r935, %r932;
	xor.b32  	%r937, %r936, %r929;
	add.s32 	%r938, %r937, 718071076;
	st.global.u32 	[%rd26+8], %r938;
	shr.u32 	%r939, %r998, 2;
	xor.b32  	%r940, %r939, %r998;
	shl.b32 	%r941, %r937, 4;
	shl.b32 	%r942, %r940, 1;
	xor.b32  	%r943, %r942, %r941;
	xor.b32  	%r944, %r943, %r940;
	xor.b32  	%r945, %r944, %r937;
	add.s32 	%r946, %r945, 718433513;
	st.global.u32 	[%rd26+12], %r946;
	shr.u32 	%r947, %r997, 2;
	xor.b32  	%r948, %r947, %r997;
	shl.b32 	%r949, %r945, 4;
	shl.b32 	%r950, %r948, 1;
	xor.b32  	%r951, %r950, %r949;
	xor.b32  	%r952, %r951, %r948;
	xor.b32  	%r953, %r952, %r945;
	add.s32 	%r954, %r953, 718795950;
	st.global.u32 	[%rd26+16], %r954;
	shr.u32 	%r955, %r921, 2;
	xor.b32  	%r956, %r955, %r921;
	shl.b32 	%r957, %r953, 4;
	shl.b32 	%r958, %r956, 1;
	xor.b32  	%r959, %r958, %r957;
	xor.b32  	%r960, %r959, %r956;
	xor.b32  	%r961, %r960, %r953;
	add.s32 	%r962, %r961, 719158387;
	st.global.u32 	[%rd26+20], %r962;
	shr.u32 	%r963, %r929, 2;
	xor.b32  	%r964, %r963, %r929;
	shl.b32 	%r965, %r961, 4;
	shl.b32 	%r966, %r964, 1;
	xor.b32  	%r967, %r966, %r965;
	xor.b32  	%r968, %r967, %r964;
	xor.b32  	%r969, %r968, %r961;
	add.s32 	%r970, %r969, 719520824;
	st.global.u32 	[%rd26+24], %r970;
	shr.u32 	%r971, %r937, 2;
	xor.b32  	%r972, %r971, %r937;
	shl.b32 	%r973, %r969, 4;
	shl.b32 	%r974, %r972, 1;
	xor.b32  	%r975, %r974, %r973;
	xor.b32  	%r976, %r975, %r972;
	xor.b32  	%r977, %r976, %r969;
	add.s32 	%r978, %r977, 719883261;
	st.global.u32 	[%rd26+28], %r978;
$L__BB5_117:
	ret;

}
	// .globl	_Z32TestRandomAccessThroughputKernelILi32EEvPK11MemoryBlockIXT_EEPS1_ii
.visible .entry _Z32TestRandomAccessThroughputKernelILi32EEvPK11MemoryBlockIXT_EEPS1_ii(
	.param .u64 .ptr .align 1 _Z32TestRandomAccessThroughputKernelILi32EEvPK11MemoryBlockIXT_EEPS1_ii_param_0,
	.param .u64 .ptr .align 1 _Z32TestRandomAccessThroughputKernelILi32EEvPK11MemoryBlockIXT_EEPS1_ii_param_1,
	.param .u32 _Z32TestRandomAccessThroughputKernelILi32EEvPK11MemoryBlockIXT_EEPS1_ii_param_2,
	.param .u32 _Z32TestRandomAccessThroughputKernelILi32EEvPK11MemoryBlockIXT_EEPS1_ii_param_3
)
{
	.local .align 8 .b8 	__local_depot6[48];
	.reg .b64 	%SP;
	.reg .b64 	%SPL;
	.reg .pred 	%p<71>;
	.reg .b32 	%r<1517>;
	.reg .b64 	%rd<50>;

	mov.u64 	%SPL, __local_depot6;
	ld.param.u32 	%r628, [_Z32TestRandomAccessThroughputKernelILi32EEvPK11MemoryBlockIXT_EEPS1_ii_param_2];
	mov.u32 	%r630, %ctaid.x;
	mov.u32 	%r631, %ntid.x;
	mov.u32 	%r632, %tid.x;
	mad.lo.s32 	%r1, %r630, %r631, %r632;
	setp.ge.s32 	%p1, %r1, %r628;
	@%p1 bra 	$L__BB6_126;
	add.u64 	%rd1, %SPL, 0;
	mov.b32 	%r638, 0;
	st.local.v2.u32 	[%rd1+24], {%r638, %r638};
	st.local.u32 	[%rd1+32], %r638;
	mov.b64 	%rd13, 0;
	st.local.u64 	[%rd1+40], %rd13;
	cvt.s64.s32 	%rd49, %r1;
	mov.b32 	%r1200, 1478573778;
	mov.b32 	%r639, 716983765;
	st.local.v2.u32 	[%rd1], {%r639, %r1200};
	mov.b32 	%r1198, -123459836;
	mov.b32 	%r1199, 1163863128;
	st.local.v2.u32 	[%rd1+8], {%r1199, %r1198};
	mov.b32 	%r1196, 1360900310;
	mov.b32 	%r1197, -589760388;
	st.local.v2.u32 	[%rd1+16], {%r1197, %r1196};
	setp.eq.s32 	%p2, %r1, 0;
	@%p2 bra 	$L__BB6_116;
	mov.b32 	%r1183, 0;
	mov.b32 	%r1200, 1478573778;
	mov.b32 	%r1199, 1163863128;
	mov.b32 	%r1198, -123459836;
	mov.b32 	%r1197, -589760388;
	mov.b32 	%r1196, 1360900310;
	mov.u64 	%rd15, precalc_xorwow_matrix;
$L__BB6_3:
	mov.u64 	%rd3, %rd49;
	and.b64  	%rd4, %rd3, 3;
	setp.eq.s64 	%p3, %rd4, 0;
	@%p3 bra 	$L__BB6_115;
	mul.wide.u32 	%rd14, %r1183, 3200;
	add.s64 	%rd5, %rd15, %rd14;
	mov.b32 	%r1196, 0;
	mov.u32 	%r1197, %r1196;
	mov.u32 	%r1198, %r1196;
	mov.u32 	%r1199, %r1196;
	mov.u32 	%r1200, %r1196;
	mov.u32 	%r1189, %r1196;
$L__BB6_5:
	mul.wide.u32 	%rd16, %r1189, 4;
	add.s64 	%rd17, %rd1, %rd16;
	ld.local.u32 	%r14, [%rd17+4];
	shl.b32 	%r15, %r1189, 5;
	mov.b32 	%r1195, 0;
$L__BB6_6:
	.pragma "nounroll";
	shr.u32 	%r648, %r14, %r1195;
	and.b32  	%r649, %r648, 1;
	setp.eq.b32 	%p4, %r649, 1;
	not.pred 	%p5, %p4;
	add.s32 	%r650, %r15, %r1195;
	mul.lo.s32 	%r651, %r650, 5;
	mul.wide.u32 	%rd18, %r651, 4;
	add.s64 	%rd6, %rd5, %rd18;
	@%p5 bra 	$L__BB6_8;
	ld.global.u32 	%r652, [%rd6];
	xor.b32  	%r1200, %r1200, %r652;
	ld.global.u32 	%r653, [%rd6+4];
	xor.b32  	%r1199, %r1199, %r653;
	ld.global.u32 	%r654, [%rd6+8];
	xor.b32  	%r1198, %r1198, %r654;
	ld.global.u32 	%r655, [%rd6+12];
	xor.b32  	%r1197, %r1197, %r655;
	ld.global.u32 	%r656, [%rd6+16];
	xor.b32  	%r1196, %r1196, %r656;
$L__BB6_8:
	and.b32  	%r658, %r648, 2;
	setp.eq.s32 	%p6, %r658, 0;
	@%p6 bra 	$L__BB6_10;
	ld.global.u32 	%r659, [%rd6+20];
	xor.b32  	%r1200, %r1200, %r659;
	ld.global.u32 	%r660, [%rd6+24];
	xor.b32  	%r1199, %r1199, %r660;
	ld.global.u32 	%r661, [%rd6+28];
	xor.b32  	%r1198, %r1198, %r661;
	ld.global.u32 	%r662, [%rd6+32];
	xor.b32  	%r1197, %r1197, %r662;
	ld.global.u32 	%r663, [%rd6+36];
	xor.b32  	%r1196, %r1196, %r663;
$L__BB6_10:
	and.b32  	%r665, %r648, 4;
	setp.eq.s32 	%p7, %r665, 0;
	@%p7 bra 	$L__BB6_12;
	ld.global.u32 	%r666, [%rd6+40];
	xor.b32  	%r1200, %r1200, %r666;
	ld.global.u32 	%r667, [%rd6+44];
	xor.b32  	%r1199, %r1199, %r667;
	ld.global.u32 	%r668, [%rd6+48];
	xor.b32  	%r1198, %r1198, %r668;
	ld.global.u32 	%r669, [%rd6+52];
	xor.b32  	%r1197, %r1197, %r669;
	ld.global.u32 	%r670, [%rd6+56];
	xor.b32  	%r1196, %r1196, %r670;
$L__BB6_12:
	and.b32  	%r672, %r648, 8;
	setp.eq.s32 	%p8, %r672, 0;
	@%p8 bra 	$L__BB6_14;
	ld.global.u32 	%r673, [%rd6+60];
	xor.b32  	%r1200, %r1200, %r673;
	ld.global.u32 	%r674, [%rd6+64];
	xor.b32  	%r1199, %r1199, %r674;
	ld.global.u32 	%r675, [%rd6+68];
	xor.b32  	%r1198, %r1198, %r675;
	ld.global.u32 	%r676, [%rd6+72];
	xor.b32  	%r1197, %r1197, %r676;
	ld.global.u32 	%r677, [%rd6+76];
	xor.b32  	%r1196, %r1196, %r677;
$L__BB6_14:
	and.b32  	%r679, %r648, 16;
	setp.eq.s32 	%p9, %r679, 0;
	@%p9 bra 	$L__BB6_16;
	ld.global.u32 	%r680, [%rd6+80];
	xor.b32  	%r1200, %r1200, %r680;
	ld.global.u32 	%r681, [%rd6+84];
	xor.b32  	%r1199, %r1199, %r681;
	ld.global.u32 	%r682, [%rd6+88];
	xor.b32  	%r1198, %r1198, %r682;
	ld.global.u32 	%r683, [%rd6+92];
	xor.b32  	%r1197, %r1197, %r683;
	ld.global.u32 	%r684, [%rd6+96];
	xor.b32  	%r1196, %r1196, %r684;
$L__BB6_16:
	and.b32  	%r686, %r648, 32;
	setp.eq.s32 	%p10, %r686, 0;
	@%p10 bra 	$L__BB6_18;
	ld.global.u32 	%r687, [%rd6+100];
	xor.b32  	%r1200, %r1200, %r687;
	ld.global.u32 	%r688, [%rd6+104];
	xor.b32  	%r1199, %r1199, %r688;
	ld.global.u32 	%r689, [%rd6+108];
	xor.b32  	%r1198, %r1198, %r689;
	ld.global.u32 	%r690, [%rd6+112];
	xor.b32  	%r1197, %r1197, %r690;
	ld.global.u32 	%r691, [%rd6+116];
	xor.b32  	%r1196, %r1196, %r691;
$L__BB6_18:
	and.b32  	%r693, %r648, 64;
	setp.eq.s32 	%p11, %r693, 0;
	@%p11 bra 	$L__BB6_20;
	ld.global.u32 	%r694, [%rd6+120];
	xor.b32  	%r1200, %r1200, %r694;
	ld.global.u32 	%r695, [%rd6+124];
	xor.b32  	%r1199, %r1199, %r695;
	ld.global.u32 	%r696, [%rd6+128];
	xor.b32  	%r1198, %r1198, %r696;
	ld.global.u32 	%r697, [%rd6+132];
	xor.b32  	%r1197, %r1197, %r697;
	ld.global.u32 	%r698, [%rd6+136];
	xor.b32  	%r1196, %r1196, %r698;
$L__BB6_20:
	and.b32  	%r700, %r648, 128;
	setp.eq.s32 	%p12, %r700, 0;
	@%p12 bra 	$L__BB6_22;
	ld.global.u32 	%r701, [%rd6+140];
	xor.b32  	%r1200, %r1200, %r701;
	ld.global.u32 	%r702, [%rd6+144];
	xor.b32  	%r1199, %r1199, %r702;
	ld.global.u32 	%r703, [%rd6+148];
	xor.b32  	%r1198, %r1198, %r703;
	ld.global.u32 	%r704, [%rd6+152];
	xor.b32  	%r1197, %r1197, %r704;
	ld.global.u32 	%r705, [%rd6+156];
	xor.b32  	%r1196, %r1196, %r705;
$L__BB6_22:
	and.b32  	%r707, %r648, 256;
	setp.eq.s32 	%p13, %r707, 0;
	@%p13 bra 	$L__BB6_24;
	ld.global.u32 	%r708, [%rd6+160];
	xor.b32  	%r1200, %r1200, %r708;
	ld.global.u32 	%r709, [%rd6+164];
	xor.b32  	%r1199, %r1199, %r709;
	ld.global.u32 	%r710, [%rd6+168];
	xor.b32  	%r1198, %r1198, %r710;
	ld.global.u32 	%r711, [%rd6+172];
	xor.b32  	%r1197, %r1197, %r711;
	ld.global.u32 	%r712, [%rd6+176];
	xor.b32  	%r1196, %r1196, %r712;
$L__BB6_24:
	and.b32  	%r714, %r648, 512;
	setp.eq.s32 	%p14, %r714, 0;
	@%p14 bra 	$L__BB6_26;
	ld.global.u32 	%r715, [%rd6+180];
	xor.b32  	%r1200, %r1200, %r715;
	ld.global.u32 	%r716, [%rd6+184];
	xor.b32  	%r1199, %r1199, %r716;
	ld.global.u32 	%r717, [%rd6+188];
	xor.b32  	%r1198, %r1198, %r717;
	ld.global.u32 	%r718, [%rd6+192];
	xor.b32  	%r1197, %r1197, %r718;
	ld.global.u32 	%r719, [%rd6+196];
	xor.b32  	%r1196, %r1196, %r719;
$L__BB6_26:
	and.b32  	%r721, %r648, 1024;
	setp.eq.s32 	%p15, %r721, 0;
	@%p15 bra 	$L__BB6_28;
	ld.global.u32 	%r722, [%rd6+200];
	xor.b32  	%r1200, %r1200, %r722;
	ld.global.u32 	%r723, [%rd6+204];
	xor.b32  	%r1199, %r1199, %r723;
	ld.global.u32 	%r724, [%rd6+208];
	xor.b32  	%r1198, %r1198, %r724;
	ld.global.u32 	%r725, [%rd6+212];
	xor.b32  	%r1197, %r1197, %r725;
	ld.global.u32 	%r726, [%rd6+216];
	xor.b32  	%r1196, %r1196, %r726;
$L__BB6_28:
	and.b32  	%r728, %r648, 2048;
	setp.eq.s32 	%p16, %r728, 0;
	@%p16 bra 	$L__BB6_30;
	ld.global.u32 	%r729, [%rd6+220];
	xor.b32  	%r1200, %r1200, %r729;
	ld.global.u32 	%r730, [%rd6+224];
	xor.b32  	%r1199, %r1199, %r730;
	ld.global.u32 	%r731, [%rd6+228];
	xor.b32  	%r1198, %r1198, %r731;
	ld.global.u32 	%r732, [%rd6+232];
	xor.b32  	%r1197, %r1197, %r732;
	ld.global.u32 	%r733, [%rd6+236];
	xor.b32  	%r1196, %r1196, %r733;
$L__BB6_30:
	and.b32  	%r735, %r648, 4096;
	setp.eq.s32 	%p17, %r735, 0;
	@%p17 bra 	$L__BB6_32;
	ld.global.u32 	%r736, [%rd6+240];
	xor.b32  	%r1200, %r1200, %r736;
	ld.global.u32 	%r737, [%rd6+244];
	xor.b32  	%r1199, %r1199, %r737;
	ld.global.u32 	%r738, [%rd6+248];
	xor.b32  	%r1198, %r1198, %r738;
	ld.global.u32 	%r739, [%rd6+252];
	xor.b32  	%r1197, %r1197, %r739;
	ld.global.u32 	%r740, [%rd6+256];
	xor.b32  	%r1196, %r1196, %r740;
$L__BB6_32:
	and.b32  	%r742, %r648, 8192;
	setp.eq.s32 	%p18, %r742, 0;
	@%p18 bra 	$L__BB6_34;
	ld.global.u32 	%r743, [%rd6+260];
	xor.b32  	%r1200, %r1200, %r743;
	ld.global.u32 	%r744, [%rd6+264];
	xor.b32  	%r1199, %r1199, %r744;
	ld.global.u32 	%r745, [%rd6+268];
	xor.b32  	%r1198, %r1198, %r745;
	ld.global.u32 	%r746, [%rd6+272];
	xor.b32  	%r1197, %r1197, %r746;
	ld.global.u32 	%r747, [%rd6+276];
	xor.b32  	%r1196, %r1196, %r747;
$L__BB6_34:
	and.b32  	%r749, %r648, 16384;
	setp.eq.s32 	%p19, %r749, 0;
	@%p19 bra 	$L__BB6_36;
	ld.global.u32 	%r750, [%rd6+280];
	xor.b32  	%r1200, %r1200, %r750;
	ld.global.u32 	%r751, [%rd6+284];
	xor.b32  	%r1199, %r1199, %r751;
	ld.global.u32 	%r752, [%rd6+288];
	xor.b32  	%r1198, %r1198, %r752;
	ld.global.u32 	%r753, [%rd6+292];
	xor.b32  	%r1197, %r1197, %r753;
	ld.global.u32 	%r754, [%rd6+296];
	xor.b32  	%r1196, %r1196, %r754;
$L__BB6_36:
	and.b32  	%r756, %r648, 32768;
	setp.eq.s32 	%p20, %r756, 0;
	@%p20 bra 	$L__BB6_38;
	ld.global.u32 	%r757, [%rd6+300];
	xor.b32  	%r1200, %r1200, %r757;
	ld.global.u32 	%r758, [%rd6+304];
	xor.b32  	%r1199, %r1199, %r758;
	ld.global.u32 	%r759, [%rd6+308];
	xor.b32  	%r1198, %r1198, %r759;
	ld.global.u32 	%r760, [%rd6+312];
	xor.b32  	%r1197, %r1197, %r760;
	ld.global.u32 	%r761, [%rd6+316];
	xor.b32  	%r1196, %r1196, %r761;
$L__BB6_38:
	add.s32 	%r1195, %r1195, 16;
	setp.ne.s32 	%p21, %r1195, 32;
	@%p21 bra 	$L__BB6_6;
	mad.lo.s32 	%r762, %r1189, -31, %r15;
	add.s32 	%r1189, %r762, 1;
	setp.ne.s32 	%p22, %r1189, 5;
	@%p22 bra 	$L__BB6_5;
	st.local.u32 	[%rd1+4], %r1200;
	st.local.v2.u32 	[%rd1+8], {%r1199, %r1198};
	st.local.v2.u32 	[%rd1+16], {%r1197, %r1196};
	setp.eq.s64 	%p23, %rd4, 1;
	@%p23 bra 	$L__BB6_115;
	mov.b32 	%r1196, 0;
	mov.u32 	%r1197, %r1196;
	mov.u32 	%r1198, %r1196;
	mov.u32 	%r1199, %r1196;
	mov.u32 	%r1200, %r1196;
	mov.u32 	%r1281, %r1196;
$L__BB6_42:
	mul.wide.u32 	%rd19, %r1281, 4;
	add.s64 	%rd20, %rd1, %rd19;
	ld.local.u32 	%r190, [%rd20+4];
	shl.b32 	%r191, %r1281, 5;
	mov.b32 	%r1287, 0;
$L__BB6_43:
	.pragma "nounroll";
	shr.u32 	%r765, %r190, %r1287;
	and.b32  	%r766, %r765, 1;
	setp.eq.b32 	%p24, %r766, 1;
	not.pred 	%p25, %p24;
	add.s32 	%r767, %r191, %r1287;
	mul.lo.s32 	%r768, %r767, 5;
	mul.wide.u32 	%rd21, %r768, 4;
	add.s64 	%rd7, %rd5, %rd21;
	@%p25 bra 	$L__BB6_45;
	ld.global.u32 	%r769, [%rd7];
	xor.b32  	%r1200, %r1200, %r769;
	ld.global.u32 	%r770, [%rd7+4];
	xor.b32  	%r1199, %r1199, %r770;
	ld.global.u32 	%r771, [%rd7+8];
	xor.b32  	%r1198, %r1198, %r771;
	ld.global.u32 	%r772, [%rd7+12];
	xor.b32  	%r1197, %r1197, %r772;
	ld.global.u32 	%r773, [%rd7+16];
	xor.b32  	%r1196, %r1196, %r773;
$L__BB6_45:
	and.b32  	%r775, %r765, 2;
	setp.eq.s32 	%p26, %r775, 0;
	@%p26 bra 	$L__BB6_47;
	ld.global.u32 	%r776, [%rd7+20];
	xor.b32  	%r1200, %r1200, %r776;
	ld.global.u32 	%r777, [%rd7+24];
	xor.b32  	%r1199, %r1199, %r777;
	ld.global.u32 	%r778, [%rd7+28];
	xor.b32  	%r1198, %r1198, %r778;
	ld.global.u32 	%r779, [%rd7+32];
	xor.b32  	%r1197, %r1197, %r779;
	ld.global.u32 	%r780, [%rd7+36];
	xor.b32  	%r1196, %r1196, %r780;
$L__BB6_47:
	and.b32  	%r782, %r765, 4;
	setp.eq.s32 	%p27, %r782, 0;
	@%p27 bra 	$L__BB6_49;
	ld.global.u32 	%r783, [%rd7+40];
	xor.b32  	%r1200, %r1200, %r783;
	ld.global.u32 	%r784, [%rd7+44];
	xor.b32  	%r1199, %r1199, %r784;
	ld.global.u32 	%r785, [%rd7+48];
	xor.b32  	%r1198, %r1198, %r785;
	ld.global.u32 	%r786, [%rd7+52];
	xor.b32  	%r1197, %r1197, %r786;
	ld.global.u32 	%r787, [%rd7+56];
	xor.b32  	%r1196, %r1196, %r787;
$L__BB6_49:
	and.b32  	%r789, %r765, 8;
	setp.eq.s32 	%p28, %r789, 0;
	@%p28 bra 	$L__BB6_51;
	ld.global.u32 	%r790, [%rd7+60];
	xor.b32  	%r1200, %r1200, %r790;
	ld.global.u32 	%r791, [%rd7+64];
	xor.b32  	%r1199, %r1199, %r791;
	ld.global.u32 	%r792, [%rd7+68];
	xor.b32  	%r1198, %r1198, %r792;
	ld.global.u32 	%r793, [%rd7+72];
	xor.b32  	%r1197, %r1197, %r793;
	ld.global.u32 	%r794, [%rd7+76];
	xor.b32  	%r1196, %r1196, %r794;
$L__BB6_51:
	and.b32  	%r796, %r765, 16;
	setp.eq.s32 	%p29, %r796, 0;
	@%p29 bra 	$L__BB6_53;
	ld.global.u32 	%r797, [%rd7+80];
	xor.b32  	%r1200, %r1200, %r797;
	ld.global.u32 	%r798, [%rd7+84];
	xor.b32  	%r1199, %r1199, %r798;
	ld.global.u32 	%r799, [%rd7+88];
	xor.b32  	%r1198, %r1198, %r799;
	ld.global.u32 	%r800, [%rd7+92];
	xor.b32  	%r1197, %r1197, %r800;
	ld.global.u32 	%r801, [%rd7+96];
	xor.b32  	%r1196, %r1196, %r801;
$L__BB6_53:
	and.b32  	%r803, %r765, 32;
	setp.eq.s32 	%p30, %r803, 0;
	@%p30 bra 	$L__BB6_55;
	ld.global.u32 	%r804, [%rd7+100];
	xor.b32  	%r1200, %r1200, %r804;
	ld.global.u32 	%r805, [%rd7+104];
	xor.b32  	%r1199, %r1199, %r805;
	ld.global.u32 	%r806, [%rd7+108];
	xor.b32  	%r1198, %r1198, %r806;
	ld.global.u32 	%r807, [%rd7+112];
	xor.b32  	%r1197, %r1197, %r807;
	ld.global.u32 	%r808, [%rd7+116];
	xor.b32  	%r1196, %r1196, %r808;
$L__BB6_55:
	and.b32  	%r810, %r765, 64;
	setp.eq.s32 	%p31, %r810, 0;
	@%p31 bra 	$L__BB6_57;
	ld.global.u32 	%r811, [%rd7+120];
	xor.b32  	%r1200, %r1200, %r811;
	ld.global.u32 	%r812, [%rd7+124];
	xor.b32  	%r1199, %r1199, %r812;
	ld.global.u32 	%r813, [%rd7+128];
	xor.b32  	%r1198, %r1198, %r813;
	ld.global.u32 	%r814, [%rd7+132];
	xor.b32  	%r1197, %r1197, %r814;
	ld.global.u32 	%r815, [%rd7+136];
	xor.b32  	%r1196, %r1196, %r815;
$L__BB6_57:
	and.b32  	%r817, %r765, 128;
	setp.eq.s32 	%p32, %r817, 0;
	@%p32 bra 	$L__BB6_59;
	ld.global.u32 	%r818, [%rd7+140];
	xor.b32  	%r1200, %r1200, %r818;
	ld.global.u32 	%r819, [%rd7+144];
	xor.b32  	%r1199, %r1199, %r819;
	ld.global.u32 	%r820, [%rd7+148];
	xor.b32  	%r1198, %r1198, %r820;
	ld.global.u32 	%r821, [%rd7+152];
	xor.b32  	%r1197, %r1197, %r821;
	ld.global.u32 	%r822, [%rd7+156];
	xor.b32  	%r1196, %r1196, %r822;
$L__BB6_59:
	and.b32  	%r824, %r765, 256;
	setp.eq.s32 	%p33, %r824, 0;
	@%p33 bra 	$L__BB6_61;
	ld.global.u32 	%r825, [%rd7+160];
	xor.b32  	%r1200, %r1200, %r825;
	ld.global.u32 	%r826, [%rd7+164];
	xor.b32  	%r1199, %r1199, %r826;
	ld.global.u32 	%r827, [%rd7+168];
	xor.b32  	%r1198, %r1198, %r827;
	ld.global.u32 	%r828, [%rd7+172];
	xor.b32  	%r1197, %r1197, %r828;
	ld.global.u32 	%r829, [%rd7+176];
	xor.b32  	%r1196, %r1196, %r829;
$L__BB6_61:
	and.b32  	%r831, %r765, 512;
	setp.eq.s32 	%p34, %r831, 0;
	@%p34 bra 	$L__BB6_63;
	ld.global.u32 	%r832, [%rd7+180];
	xor.b32  	%r1200, %r1200, %r832;
	ld.global.u32 	%r833, [%rd7+184];
	xor.b32  	%r1199, %r1199, %r833;
	ld.global.u32 	%r834, [%rd7+188];
	xor.b32  	%r1198, %r1198, %r834;
	ld.global.u32 	%r835, [%rd7+192];
	xor.b32  	%r1197, %r1197, %r835;
	ld.global.u32 	%r836, [%rd7+196];
	xor.b32  	%r1196, %r1196, %r836;
$L__BB6_63:
	and.b32  	%r838, %r765, 1024;
	setp.eq.s32 	%p35, %r838, 0;
	@%p35 bra 	$L__BB6_65;
	ld.global.u32 	%r839, [%rd7+200];
	xor.b32  	%r1200, %r1200, %r839;
	ld.global.u32 	%r840, [%rd7+204];
	xor.b32  	%r1199, %r1199, %r840;
	ld.global.u32 	%r841, [%rd7+208];
	xor.b32  	%r1198, %r1198, %r841;
	ld.global.u32 	%r842, [%rd7+212];
	xor.b32  	%r1197, %r1197, %r842;
	ld.global.u32 	%r843, [%rd7+216];
	xor.b32  	%r1196, %r1196, %r843;
$L__BB6_65:
	and.b32  	%r845, %r765, 2048;
	setp.eq.s32 	%p36, %r845, 0;
	@%p36 bra 	$L__BB6_67;
	ld.global.u32 	%r846, [%rd7+220];
	xor.b32  	%r1200, %r1200, %r846;
	ld.global.u32 	%r847, [%rd7+224];
	xor.b32  	%r1199, %r1199, %r847;
	ld.global.u32 	%r848, [%rd7+228];
	xor.b32  	%r1198, %r1198, %r848;
	ld.global.u32 	%r849, [%rd7+232];
	xor.b32  	%r1197, %r1197, %r849;
	ld.global.u32 	%r850, [%rd7+236];
	xor.b32  	%r1196, %r1196, %r850;
$L__BB6_67:
	and.b32  	%r852, %r765, 4096;
	setp.eq.s32 	%p37, %r852, 0;
	@%p37 bra 	$L__BB6_69;
	ld.global.u32 	%r853, [%rd7+240];
	xor.b32  	%r1200, %r1200, %r853;
	ld.global.u32 	%r854, [%rd7+244];
	xor.b32  	%r1199, %r1199, %r854;
	ld.global.u32 	%r855, [%rd7+248];
	xor.b32  	%r1198, %r1198, %r855;
	ld.global.u32 	%r856, [%rd7+252];
	xor.b32  	%r1197, %r1197, %r856;
	ld.global.u32 	%r857, [%rd7+256];
	xor.b32  	%r1196, %r1196, %r857;
$L__BB6_69:
	and.b32  	%r859, %r765, 8192;
	setp.eq.s32 	%p38, %r859, 0;
	@%p38 bra 	$L__BB6_71;
	ld.global.u32 	%r860, [%rd7+260];
	xor.b32  	%r1200, %r1200, %r860;
	ld.global.u32 	%r861, [%rd7+264];
	xor.b32  	%r1199, %r1199, %r861;
	ld.global.u32 	%r862, [%rd7+268];
	xor.b32  	%r1198, %r1198, %r862;
	ld.global.u32 	%r863, [%rd7+272];
	xor.b32  	%r1197, %r1197, %r863;
	ld.global.u32 	%r864, [%rd7+276];
	xor.b32  	%r1196, %r1196, %r864;
$L__BB6_71:
	and.b32  	%r866, %r765, 16384;
	setp.eq.s32 	%p39, %r866, 0;
	@%p39 bra 	$L__BB6_73;
	ld.global.u32 	%r867, [%rd7+280];
	xor.b32  	%r1200, %r1200, %r867;
	ld.global.u32 	%r868, [%rd7+284];
	xor.b32  	%r1199, %r1199, %r868;
	ld.global.u32 	%r869, [%rd7+288];
	xor.b32  	%r1198, %r1198, %r869;
	ld.global.u32 	%r870, [%rd7+292];
	xor.b32  	%r1197, %r1197, %r870;
	ld.global.u32 	%r871, [%rd7+296];
	xor.b32  	%r1196, %r1196, %r871;
$L__BB6_73:
	and.b32  	%r873, %r765, 32768;
	setp.eq.s32 	%p40, %r873, 0;
	@%p40 bra 	$L__BB6_75;
	ld.global.u32 	%r874, [%rd7+300];
	xor.b32  	%r1200, %r1200, %r874;
	ld.global.u32 	%r875, [%rd7+304];
	xor.b32  	%r1199, %r1199, %r875;
	ld.global.u32 	%r876, [%rd7+308];
	xor.b32  	%r1198, %r1198, %r876;
	ld.global.u32 	%r877, [%rd7+312];
	xor.b32  	%r1197, %r1197, %r877;
	ld.global.u32 	%r878, [%rd7+316];
	xor.b32  	%r1196, %r1196, %r878;
$L__BB6_75:
	add.s32 	%r1287, %r1287, 16;
	setp.ne.s32 	%p41, %r1287, 32;
	@%p41 bra 	$L__BB6_43;
	mad.lo.s32 	%r879, %r1281, -31, %r191;
	add.s32 	%r1281, %r879, 1;
	setp.ne.s32 	%p42, %r1281, 5;
	@%p42 bra 	$L__BB6_42;
	st.local.u32 	[%rd1+4], %r1200;
	st.local.v2.u32 	[%rd1+8], {%r1199, %r1198};
	st.local.v2.u32 	[%rd1+16], {%r1197, %r1196};
	setp.ne.s64 	%p43, %rd4, 3;
	@%p43 bra 	$L__BB6_115;
	mov.b32 	%r1196, 0;
	mov.u32 	%r1197, %r1196;
	mov.u32 	%r1198, %r1196;
	mov.u32 	%r1199, %r1196;
	mov.u32 	%r1200, %r1196;
	mov.u32 	%r1373, %r1196;
$L__BB6_79:
	mul.wide.u32 	%rd22, %r1373, 4;
	add.s64 	%rd23, %rd1, %rd22;
	ld.local.u32 	%r366, [%rd23+4];
	shl.b32 	%r367, %r1373, 5;
	mov.b32 	%r1379, 0;
$L__BB6_80:
	.pragma "nounroll";
	shr.u32 	%r882, %r366, %r1379;
	and.b32  	%r883, %r882, 1;
	setp.eq.b32 	%p44, %r883, 1;
	not.pred 	%p45, %p44;
	add.s32 	%r884, %r367, %r1379;
	mul.lo.s32 	%r885, %r884, 5;
	mul.wide.u32 	%rd24, %r885, 4;
	add.s64 	%rd8, %rd5, %rd24;
	@%p45 bra 	$L__BB6_82;
	ld.global.u32 	%r886, [%rd8];
	xor.b32  	%r1200, %r1200, %r886;
	ld.global.u32 	%r887, [%rd8+4];
	xor.b32  	%r1199, %r1199, %r887;
	ld.global.u32 	%r888, [%rd8+8];
	xor.b32  	%r1198, %r1198, %r888;
	ld.global.u32 	%r889, [%rd8+12];
	xor.b32  	%r1197, %r1197, %r889;
	ld.global.u32 	%r890, [%rd8+16];
	xor.b32  	%r1196, %r1196, %r890;
$L__BB6_82:
	and.b32  	%r892, %r882, 2;
	setp.eq.s32 	%p46, %r892, 0;
	@%p46 bra 	$L__BB6_84;
	ld.global.u32 	%r893, [%rd8+20];
	xor.b32  	%r1200, %r1200, %r893;
	ld.global.u32 	%r894, [%rd8+24];
	xor.b32  	%r1199, %r1199, %r894;
	ld.global.u32 	%r895, [%rd8+28];
	xor.b32  	%r1198, %r1198, %r895;
	ld.global.u32 	%r896, [%rd8+32];
	xor.b32  	%r1197, %r1197, %r896;
	ld.global.u32 	%r897, [%rd8+36];
	xor.b32  	%r1196, %r1196, %r897;
$L__BB6_84:
	and.b32  	%r899, %r882, 4;
	setp.eq.s32 	%p47, %r899, 0;
	@%p47 bra 	$L__BB6_86;
	ld.global.u32 	%r900, [%rd8+40];
	xor.b32  	%r1200, %r1200, %r900;
	ld.global.u32 	%r901, [%rd8+44];
	xor.b32  	%r1199, %r1199, %r901;
	ld.global.u32 	%r902, [%rd8+48];
	xor.b32  	%r1198, %r1198, %r902;
	ld.global.u32 	%r903, [%rd8+52];
	xor.b32  	%r1197, %r1197, %r903;
	ld.global.u32 	%r904, [%rd8+56];
	xor.b32  	%r1196, %r1196, %r904;
$L__BB6_86:
	and.b32  	%r906, %r882, 8;
	setp.eq.s32 	%p48, %r906, 0;
	@%p48 bra 	$L__BB6_88;
	ld.global.u32 	%r907, [%rd8+60];
	xor.b32  	%r1200, %r1200, %r907;
	ld.global.u32 	%r908, [%rd8+64];
	xor.b32  	%r1199, %r1199, %r908;
	ld.global.u32 	%r909, [%rd8+68];
	xor.b32  	%r1198, %r1198, %r909;
	ld.global.u32 	%r910, [%rd8+72];
	xor.b32  	%r1197, %r1197, %r910;
	ld.global.u32 	%r911, [%rd8+76];
	xor.b32  	%r1196, %r1196, %r911;
$L__BB6_88:
	and.b32  	%r913, %r882, 16;
	setp.eq.s32 	%p49, %r913, 0;
	@%p49 bra 	$L__BB6_90;
	ld.global.u32 	%r914, [%rd8+80];
	xor.b32  	%r1200, %r1200, %r914;
	ld.global.u32 	%r915, [%rd8+84];
	xor.b32  	%r1199, %r1199, %r915;
	ld.global.u32 	%r916, [%rd8+88];
	xor.b32  	%r1198, %r1198, %r916;
	ld.global.u32 	%r917, [%rd8+92];
	xor.b32  	%r1197, %r1197, %r917;
	ld.global.u32 	%r918, [%rd8+96];
	xor.b32  	%r1196, %r1196, %r918;
$L__BB6_90:
	and.b32  	%r920, %r882, 32;
	setp.eq.s32 	%p50, %r920, 0;
	@%p50 bra 	$L__BB6_92;
	ld.global.u32 	%r921, [%rd8+100];
	xor.b32  	%r1200, %r1200, %r921;
	ld.global.u32 	%r922, [%rd8+104];
	xor.b32  	%r1199, %r1199, %r922;
	ld.global.u32 	%r923, [%rd8+108];
	xor.b32  	%r1198, %r1198, %r923;
	ld.global.u32 	%r924, [%rd8+112];
	xor.b32  	%r1197, %r1197, %r924;
	ld.global.u32 	%r925, [%rd8+116];
	xor.b32  	%r1196, %r1196, %r925;
$L__BB6_92:
	and.b32  	%r927, %r882, 64;
	setp.eq.s32 	%p51, %r927, 0;
	@%p51 bra 	$L__BB6_94;
	ld.global.u32 	%r928, [%rd8+120];
	xor.b32  	%r1200, %r1200, %r928;
	ld.global.u32 	%r929, [%rd8+124];
	xor.b32  	%r1199, %r1199, %r929;
	ld.global.u32 	%r930, [%rd8+128];
	xor.b32  	%r1198, %r1198, %r930;
	ld.global.u32 	%r931, [%rd8+132];
	xor.b32  	%r1197, %r1197, %r931;
	ld.global.u32 	%r932, [%rd8+136];
	xor.b32  	%r1196, %r1196, %r932;
$L__BB6_94:
	and.b32  	%r934, %r882, 128;
	setp.eq.s32 	%p52, %r934, 0;
	@%p52 bra 	$L__BB6_96;
	ld.global.u32 	%r935, [%rd8+140];
	xor.b32  	%r1200, %r1200, %r935;
	ld.global.u32 	%r936, [%rd8+144];
	xor.b32  	%r1199, %r1199, %r936;
	ld.global.u32 	%r937, [%rd8+148];
	xor.b32  	%r1198, %r1198, %r937;
	ld.global.u32 	%r938, [%rd8+152];
	xor.b32  	%r1197, %r1197, %r938;
	ld.global.u32 	%r939, [%rd8+156];
	xor.b32  	%r1196, %r1196, %r939;
$L__BB6_96:
	and.b32  	%r941, %r882, 256;
	setp.eq.s32 	%p53, %r941, 0;
	@%p53 bra 	$L__BB6_98;
	ld.global.u32 	%r942, [%rd8+160];
	xor.b32  	%r1200, %r1200, %r942;
	ld.global.u32 	%r943, [%rd8+164];
	xor.b32  	%r1199, %r1199, %r943;
	ld.global.u32 	%r944, [%rd8+168];
	xor.b32  	%r1198, %r1198, %r944;
	ld.global.u32 	%r945, [%rd8+172];
	xor.b32  	%r1197, %r1197, %r945;
	ld.global.u32 	%r946, [%rd8+176];
	xor.b32  	%r1196, %r1196, %r946;
$L__BB6_98:
	and.b32  	%r948, %r882, 512;
	setp.eq.s32 	%p54, %r948, 0;
	@%p54 bra 	$L__BB6_100;
	ld.global.u32 	%r949, [%rd8+180];
	xor.b32  	%r1200, %r1200, %r949;
	ld.global.u32 	%r950, [%rd8+184];
	xor.b32  	%r1199, %r1199, %r950;
	ld.global.u32 	%r951, [%rd8+188];
	xor.b32  	%r1198, %r1198, %r951;
	ld.global.u32 	%r952, [%rd8+192];
	xor.b32  	%r1197, %r1197, %r952;
	ld.global.u32 	%r953, [%rd8+196];
	xor.b32  	%r1196, %r1196, %r953;
$L__BB6_100:
	and.b32  	%r955, %r882, 1024;
	setp.eq.s32 	%p55, %r955, 0;
	@%p55 bra 	$L__BB6_102;
	ld.global.u32 	%r956, [%rd8+200];
	xor.b32  	%r1200, %r1200, %r956;
	ld.global.u32 	%r957, [%rd8+204];
	xor.b32  	%r1199, %r1199, %r957;
	ld.global.u32 	%r958, [%rd8+208];
	xor.b32  	%r1198, %r1198, %r958;
	ld.global.u32 	%r959, [%rd8+212];
	xor.b32  	%r1197, %r1197, %r959;
	ld.global.u32 	%r960, [%rd8+216];
	xor.b32  	%r1196, %r1196, %r960;
$L__BB6_102:
	and.b32  	%r962, %r882, 2048;
	setp.eq.s32 	%p56, %r962, 0;
	@%p56 bra 	$L__BB6_104;
	ld.global.u32 	%r963, [%rd8+220];
	xor.b32  	%r1200, %r1200, %r963;
	ld.global.u32 	%r964, [%rd8+224];
	xor.b32  	%r1199, %r1199, %r964;
	ld.global.u32 	%r965, [%rd8+228];
	xor.b32  	%r1198, %r1198, %r965;
	ld.global.u32 	%r966, [%rd8+232];
	xor.b32  	%r1197, %r1197, %r966;
	ld.global.u32 	%r967, [%rd8+236];
	xor.b32  	%r1196, %r1196, %r967;
$L__BB6_104:
	and.b32  	%r969, %r882, 4096;
	setp.eq.s32 	%p57, %r969, 0;
	@%p57 bra 	$L__BB6_106;
	ld.global.u32 	%r970, [%rd8+240];
	xor.b32  	%r1200, %r1200, %r970;
	ld.global.u32 	%r971, [%rd8+244];
	xor.b32  	%r1199, %r1199, %r971;
	ld.global.u32 	%r972, [%rd8+248];
	xor.b32  	%r1198, %r1198, %r972;
	ld.global.u32 	%r973, [%rd8+252];
	xor.b32  	%r1197, %r1197, %r973;
	ld.global.u32 	%r974, [%rd8+256];
	xor.b32  	%r1196, %r1196, %r974;
$L__BB6_106:
	and.b32  	%r976, %r882, 8192;
	setp.eq.s32 	%p58, %r976, 0;
	@%p58 bra 	$L__BB6_108;
	ld.global.u32 	%r977, [%rd8+260];
	xor.b32  	%r1200, %r1200, %r977;
	ld.global.u32 	%r978, [%rd8+264];
	xor.b32  	%r1199, %r1199, %r978;
	ld.global.u32 	%r979, [%rd8+268];
	xor.b32  	%r1198, %r1198, %r979;
	ld.global.u32 	%r980, [%rd8+272];
	xor.b32  	%r1197, %r1197, %r980;
	ld.global.u32 	%r981, [%rd8+276];
	xor.b32  	%r1196, %r1196, %r981;
$L__BB6_108:
	and.b32  	%r983, %r882, 16384;
	setp.eq.s32 	%p59, %r983, 0;
	@%p59 bra 	$L__BB6_110;
	ld.global.u32 	%r984, [%rd8+280];
	xor.b32  	%r1200, %r1200, %r984;
	ld.global.u32 	%r985, [%rd8+284];
	xor.b32  	%r1199, %r1199, %r985;
	ld.global.u32 	%r986, [%rd8+288];
	xor.b32  	%r1198, %r1198, %r986;
	ld.global.u32 	%r987, [%rd8+292];
	xor.b32  	%r1197, %r1197, %r987;
	ld.global.u32 	%r988, [%rd8+296];
	xor.b32  	%r1196, %r1196, %r988;
$L__BB6_110:
	and.b32  	%r990, %r882, 32768;
	setp.eq.s32 	%p60, %r990, 0;
	@%p60 bra 	$L__BB6_112;
	ld.global.u32 	%r991, [%rd8+300];
	xor.b32  	%r1200, %r1200, %r991;
	ld.global.u32 	%r992, [%rd8+304];
	xor.b32  	%r1199, %r1199, %r992;
	ld.global.u32 	%r993, [%rd8+308];
	xor.b32  	%r1198, %r1198, %r993;
	ld.global.u32 	%r994, [%rd8+312];
	xor.b32  	%r1197, %r1197, %r994;
	ld.global.u32 	%r995, [%rd8+316];
	xor.b32  	%r1196, %r1196, %r995;
$L__BB6_112:
	add.s32 	%r1379, %r1379, 16;
	setp.ne.s32 	%p61, %r1379, 32;
	@%p61 bra 	$L__BB6_80;
	mad.lo.s32 	%r996, %r1373, -31, %r367;
	add.s32 	%r1373, %r996, 1;
	setp.ne.s32 	%p62, %r1373, 5;
	@%p62 bra 	$L__BB6_79;
	st.local.u32 	[%rd1+4], %r1200;
	st.local.v2.u32 	[%rd1+8], {%r1199, %r1198};
	st.local.v2.u32 	[%rd1+16], {%r1197, %r1196};
$L__BB6_115:
	shr.u64 	%rd49, %rd3, 2;
	add.s32 	%r1183, %r1183, 1;
	setp.gt.u64 	%p63, %rd3, 3;
	@%p63 bra 	$L__BB6_3;
$L__BB6_116:
	ld.param.u32 	%r1173, [_Z32TestRandomAccessThroughputKernelILi32EEvPK11MemoryBlockIXT_EEPS1_ii_param_3];
	setp.lt.s32 	%p64, %r1173, 1;
	mov.b32 	%r1509, 0;
	mov.u32 	%r1510, %r1509;
	mov.u32 	%r1511, %r1509;
	mov.u32 	%r1512, %r1509;
	mov.u32 	%r1513, %r1509;
	mov.u32 	%r1514, %r1509;
	mov.u32 	%r1515, %r1509;
	mov.u32 	%r1516, %r1509;
	@%p64 bra 	$L__BB6_125;
	ld.param.u32 	%r1174, [_Z32TestRandomAccessThroughputKernelILi32EEvPK11MemoryBlockIXT_EEPS1_ii_param_3];
	setp.lt.u32 	%p65, %r1174, 4;
	mov.b32 	%r1506, 716983765;
	mov.b32 	%r1509, 0;
	@%p65 bra 	$L__BB6_120;
	ld.param.u32 	%r1175, [_Z32TestRandomAccessThroughputKernelILi32EEvPK11MemoryBlockIXT_EEPS1_ii_param_3];
	and.b32  	%r1002, %r1175, 2147483644;
	neg.s32 	%r1470, %r1002;
	mov.b32 	%r1509, 0;
	mov.b32 	%r1471, 718433513;
	mov.u32 	%r1510, %r1509;
	mov.u32 	%r1511, %r1509;
	mov.u32 	%r1512, %r1509;
	mov.u32 	%r1513, %r1509;
	mov.u32 	%r1514, %r1509;
	mov.u32 	%r1515, %r1509;
	mov.u32 	%r1516, %r1509;
	mov.u32 	%r1482, %r1198;
	mov.u32 	%r1483, %r1199;
	mov.u32 	%r1484, %r1200;
$L__BB6_119:
	.pragma "nounroll";
	mov.u32 	%r1200, %r1196;
	mov.u32 	%r1506, %r1471;
	ld.param.u64 	%rd45, [_Z32TestRandomAccessThroughputKernelILi32EEvPK11MemoryBlockIXT_EEPS1_ii_param_0];
	shr.u32 	%r1003, %r1484, 2;
	xor.b32  	%r1004, %r1003, %r1484;
	shl.b32 	%r1005, %r1200, 4;
	shl.b32 	%r1006, %r1004, 1;
	xor.b32  	%r1007, %r1006, %r1005;
	xor.b32  	%r1008, %r1007, %r1004;
	xor.b32  	%r1199, %r1008, %r1200;
	add.s32 	%r1009, %r1506, %r1199;
	add.s32 	%r1010, %r1009, -1087311;
	rem.u32 	%r1011, %r1010, %r628;
	add.s32 	%r1012, %r1011, %r1;
	rem.u32 	%r1013, %r1012, %r628;
	cvta.to.global.u64 	%rd25, %rd45;
	mul.wide.u32 	%rd26, %r1013, 32;
	add.s64 	%rd27, %rd25, %rd26;
	ld.global.u32 	%r1014, [%rd27];
	ld.global.u32 	%r1015, [%rd27+4];
	ld.global.u32 	%r1016, [%rd27+8];
	ld.global.u32 	%r1017, [%rd27+12];
	ld.global.u32 	%r1018, [%rd27+16];
	ld.global.u32 	%r1019, [%rd27+20];
	ld.global.u32 	%r1020, [%rd27+24];
	ld.global.u32 	%r1021, [%rd27+28];
	xor.b32  	%r1022, %r1516, %r1014;
	xor.b32  	%r1023, %r1515, %r1015;
	xor.b32  	%r1024, %r1514, %r1016;
	xor.b32  	%r1025, %r1513, %r1017;
	xor.b32  	%r1026, %r1512, %r1018;
	xor.b32  	%r1027, %r1511, %r1019;
	xor.b32  	%r1028, %r1510, %r1020;
	xor.b32  	%r1029, %r1509, %r1021;
	shr.u32 	%r1030, %r1483, 2;
	xor.b32  	%r1031, %r1030, %r1483;
	shl.b32 	%r1032, %r1199, 4;
	shl.b32 	%r1033, %r1031, 1;
	xor.b32  	%r1034, %r1033, %r1032;
	xor.b32  	%r1035, %r1034, %r1031;
	xor.b32  	%r1198, %r1035, %r1199;
	add.s32 	%r1036, %r1506, %r1198;
	add.s32 	%r1037, %r1036, -724874;
	rem.u32 	%r1038, %r1037, %r628;
	add.s32 	%r1039, %r1038, %r1;
	rem.u32 	%r1040, %r1039, %r628;
	mul.wide.u32 	%rd28, %r1040, 32;
	add.s64 	%rd29, %rd25, %rd28;
	ld.global.u32 	%r1041, [%rd29];
	ld.global.u32 	%r1042, [%rd29+4];
	ld.global.u32 	%r1043, [%rd29+8];
	ld.global.u32 	%r1044, [%rd29+12];
	ld.global.u32 	%r1045, [%rd29+16];
	ld.global.u32 	%r1046, [%rd29+20];
	ld.global.u32 	%r1047, [%rd29+24];
	ld.global.u32 	%r1048, [%rd29+28];
	xor.b32  	%r1049, %r1022, %r1041;
	xor.b32  	%r1050, %r1023, %r1042;
	xor.b32  	%r1051, %r1024, %r1043;
	xor.b32  	%r1052, %r1025, %r1044;
	xor.b32  	%r1053, %r1026, %r1045;
	xor.b32  	%r1054, %r1027, %r1046;
	xor.b32  	%r1055, %r1028, %r1047;
	xor.b32  	%r1056, %r1029, %r1048;
	shr.u32 	%r1057, %r1482, 2;
	xor.b32  	%r1058, %r1057, %r1482;
	shl.b32 	%r1059, %r1198, 4;
	shl.b32 	%r1060, %r1058, 1;
	xor.b32  	%r1061, %r1060, %r1059;
	xor.b32  	%r1062, %r1061, %r1058;
	xor.b32  	%r565, %r1062, %r1198;
	add.s32 	%r1063, %r1506, %r565;
	add.s32 	%r1064, %r1063, -362437;
	rem.u32 	%r1065, %r1064, %r628;
	add.s32 	%r1066, %r1065, %r1;
	rem.u32 	%r1067, %r1066, %r628;
	mul.wide.u32 	%rd30, %r1067, 32;
	add.s64 	%rd31, %rd25, %rd30;
	ld.global.u32 	%r1068, [%rd31];
	ld.global.u32 	%r1069, [%rd31+4];
	ld.global.u32 	%r1070, [%rd31+8];
	ld.global.u32 	%r1071, [%rd31+12];
	ld.global.u32 	%r1072, [%rd31+16];
	ld.global.u32 	%r1073, [%rd31+20];
	ld.global.u32 	%r1074, [%rd31+24];
	ld.global.u32 	%r1075, [%rd31+28];
	xor.b32  	%r1076, %r1049, %r1068;
	xor.b32  	%r1077, %r1050, %r1069;
	xor.b32  	%r1078, %r1051, %r1070;
	xor.b32  	%r1079, %r1052, %r1071;
	xor.b32  	%r1080, %r1053, %r1072;
	xor.b32  	%r1081, %r1054, %r1073;
	xor.b32  	%r1082, %r1055, %r1074;
	xor.b32  	%r1083, %r1056, %r1075;
	shr.u32 	%r1084, %r1197, 2;
	xor.b32  	%r1085, %r1084, %r1197;
	shl.b32 	%r1086, %r565, 4;
	shl.b32 	%r1087, %r1085, 1;
	xor.b32  	%r1088, %r1087, %r1086;
	xor.b32  	%r1089, %r1088, %r1085;
	xor.b32  	%r1196, %r1089, %r565;
	add.s32 	%r1090, %r1506, %r1196;
	rem.u32 	%r1091, %r1090, %r628;
	add.s32 	%r1092, %r1091, %r1;
	rem.u32 	%r1093, %r1092, %r628;
	mul.wide.u32 	%rd32, %r1093, 32;
	add.s64 	%rd33, %rd25, %rd32;
	ld.global.u32 	%r1094, [%rd33];
	ld.global.u32 	%r1095, [%rd33+4];
	ld.global.u32 	%r1096, [%rd33+8];
	ld.global.u32 	%r1097, [%rd33+12];
	ld.global.u32 	%r1098, [%rd33+16];
	ld.global.u32 	%r1099, [%rd33+20];
	ld.global.u32 	%r1100, [%rd33+24];
	ld.global.u32 	%r1101, [%rd33+28];
	xor.b32  	%r1516, %r1076, %r1094;
	xor.b32  	%r1515, %r1077, %r1095;
	xor.b32  	%r1514, %r1078, %r1096;
	xor.b32  	%r1513, %r1079, %r1097;
	xor.b32  	%r1512, %r1080, %r1098;
	xor.b32  	%r1511, %r1081, %r1099;
	xor.b32  	%r1510, %r1082, %r1100;
	xor.b32  	%r1509, %r1083, %r1101;
	add.s32 	%r1471, %r1506, 1449748;
	add.s32 	%r1470, %r1470, 4;
	setp.ne.s32 	%p66, %r1470, 0;
	mov.u32 	%r1197, %r565;
	mov.u32 	%r1482, %r1198;
	mov.u32 	%r1483, %r1199;
	mov.u32 	%r1484, %r1200;
	@%p66 bra 	$L__BB6_119;
$L__BB6_120:
	ld.param.u32 	%r1176, [_Z32TestRandomAccessThroughputKernelILi32EEvPK11MemoryBlockIXT_EEPS1_ii_param_3];
	and.b32  	%r590, %r1176, 3;
	setp.eq.s32 	%p67, %r590, 0;
	@%p67 bra 	$L__BB6_125;
	setp.eq.s32 	%p68, %r590, 1;
	@%p68 bra 	$L__BB6_123;
	ld.param.u64 	%rd46, [_Z32TestRandomAccessThroughputKernelILi32EEvPK11MemoryBlockIXT_EEPS1_ii_param_0];
	shr.u32 	%r1102, %r1200, 2;
	xor.b32  	%r1103, %r1102, %r1200;
	shl.b32 	%r1104, %r1196, 4;
	shl.b32 	%r1105, %r1103, 1;
	xor.b32  	%r1106, %r1105, %r1104;
	xor.b32  	%r1107, %r1106, %r1103;
	xor.b32  	%r1108, %r1107, %r1196;
	add.s32 	%r1109, %r1506, %r1108;
	add.s32 	%r1110, %r1109, 362437;
	rem.u32 	%r1111, %r1110, %r628;
	add.s32 	%r1112, %r1111, %r1;
	rem.u32 	%r1113, %r1112, %r628;
	cvta.to.global.u64 	%rd34, %rd46;
	mul.wide.u32 	%rd35, %r1113, 32;
	add.s64 	%rd36, %rd34, %rd35;
	ld.global.u32 	%r1114, [%rd36];
	ld.global.u32 	%r1115, [%rd36+4];
	ld.global.u32 	%r1116, [%rd36+8];
	ld.global.u32 	%r1117, [%rd36+12];
	ld.global.u32 	%r1118, [%rd36+16];
	ld.global.u32 	%r1119, [%rd36+20];
	ld.global.u32 	%r1120, [%rd36+24];
	ld.global.u32 	%r1121, [%rd36+28];
	shr.u32 	%r1122, %r1199, 2;
	xor.b32  	%r1123, %r1122, %r1199;
	shl.b32 	%r1124, %r1108, 4;
	shl.b32 	%r1125, %r1123, 1;
	xor.b32  	%r1126, %r1125, %r1124;
	xor.b32  	%r1127, %r1126, %r1123;
	xor.b32  	%r1196, %r1127, %r1108;
	add.s32 	%r1506, %r1506, 724874;
	add.s32 	%r1128, %r1196, %r1506;
	rem.u32 	%r1129, %r1128, %r628;
	add.s32 	%r1130, %r1129, %r1;
	rem.u32 	%r1131, %r1130, %r628;
	mul.wide.u32 	%rd37, %r1131, 32;
	add.s64 	%rd38, %rd34, %rd37;
	ld.global.u32 	%r1132, [%rd38];
	ld.global.u32 	%r1133, [%rd38+4];
	ld.global.u32 	%r1134, [%rd38+8];
	ld.global.u32 	%r1135, [%rd38+12];
	ld.global.u32 	%r1136, [%rd38+16];
	ld.global.u32 	%r1137, [%rd38+20];
	ld.global.u32 	%r1138, [%rd38+24];
	ld.global.u32 	%r1139, [%rd38+28];
	xor.b32  	%r1140, %r1114, %r1132;
	xor.b32  	%r1516, %r1140, %r1516;
	xor.b32  	%r1141, %r1115, %r1133;
	xor.b32  	%r1515, %r1141, %r1515;
	xor.b32  	%r1142, %r1116, %r1134;
	xor.b32  	%r1514, %r1142, %r1514;
	xor.b32  	%r1143, %r1117, %r1135;
	xor.b32  	%r1513, %r1143, %r1513;
	xor.b32  	%r1144, %r1118, %r1136;
	xor.b32  	%r1512, %r1144, %r1512;
	xor.b32  	%r1145, %r1119, %r1137;
	xor.b32  	%r1511, %r1145, %r1511;
	xor.b32  	%r1146, %r1120, %r1138;
	xor.b32  	%r1510, %r1146, %r1510;
	xor.b32  	%r1147, %r1121, %r1139;
	xor.b32  	%r1509, %r1147, %r1509;
	mov.u32 	%r1200, %r1198;
$L__BB6_123:
	ld.param.u32 	%r1177, [_Z32TestRandomAccessThroughputKernelILi32EEvPK11MemoryBlockIXT_EEPS1_ii_param_3];
	and.b32  	%r1148, %r1177, 1;
	setp.eq.b32 	%p69, %r1148, 1;
	not.pred 	%p70, %p69;
	@%p70 bra 	$L__BB6_125;
	ld.param.u64 	%rd47, [_Z32TestRandomAccessThroughputKernelILi32EEvPK11MemoryBlockIXT_EEPS1_ii_param_0];
	shr.u32 	%r1149, %r1200, 2;
	xor.b32  	%r1150, %r1149, %r1200;
	shl.b32 	%r1151, %r1196, 4;
	shl.b32 	%r1152, %r1150, 1;
	xor.b32  	%r1153, %r1152, %r1151;
	xor.b32  	%r1154, %r1153, %r1150;
	xor.b32  	%r1155, %r1154, %r1196;
	add.s32 	%r1156, %r1506, %r1155;
	add.s32 	%r1157, %r1156, 362437;
	rem.u32 	%r1158, %r1157, %r628;
	add.s32 	%r1159, %r1158, %r1;
	rem.u32 	%r1160, %r1159, %r628;
	cvta.to.global.u64 	%rd39, %rd47;
	mul.wide.u32 	%rd40, %r1160, 32;
	add.s64 	%rd41, %rd39, %rd40;
	ld.global.u32 	%r1161, [%rd41];
	ld.global.u32 	%r1162, [%rd41+4];
	ld.global.u32 	%r1163, [%rd41+8];
	ld.global.u32 	%r1164, [%rd41+12];
	ld.global.u32 	%r1165, [%rd41+16];
	ld.global.u32 	%r1166, [%rd41+20];
	ld.global.u32 	%r1167, [%rd41+24];
	ld.global.u32 	%r1168, [%rd41+28];
	xor.b32  	%r1516, %r1516, %r1161;
	xor.b32  	%r1515, %r1515, %r1162;
	xor.b32  	%r1514, %r1514, %r1163;
	xor.b32  	%r1513, %r1513, %r1164;
	xor.b32  	%r1512, %r1512, %r1165;
	xor.b32  	%r1511, %r1511, %r1166;
	xor.b32  	%r1510, %r1510, %r1167;
	xor.b32  	%r1509, %r1509, %r1168;
$L__BB6_125:
	ld.param.u64 	%rd48, [_Z32TestRandomAccessThroughputKernelILi32EEvPK11MemoryBlockIXT_EEPS1_ii_param_1];
	cvta.to.global.u64 	%rd42, %rd48;
	mov.u32 	%r1170, %ntid.x;
	mov.u32 	%r1171, %tid.x;
	mad.lo.s32 	%r1172, %r630, %r1170, %r1171;
	mul.wide.s32 	%rd43, %r1172, 32;
	add.s64 	%rd44, %rd42, %rd43;
	st.global.u32 	[%rd44], %r1516;
	st.global.u32 	[%rd44+4], %r1515;
	st.global.u32 	[%rd44+8], %r1514;
	st.global.u32 	[%rd44+12], %r1513;
	st.global.u32 	[%rd44+16], %r1512;
	st.global.u32 	[%rd44+20], %r1511;
	st.global.u32 	[%rd44+24], %r1510;
	st.global.u32 	[%rd44+28], %r1509;
$L__BB6_126:
	ret;

}
	// .globl	_Z26GenerateRandomBlocksKernelILi64EEvP11MemoryBlockIXT_EEi
.visible .entry _Z26GenerateRandomBlocksKernelILi64EEvP11MemoryBlockIXT_EEi(
	.param .u64 .ptr .align 1 _Z26GenerateRandomBlocksKernelILi64EEvP11MemoryBlockIXT_EEi_param_0,
	.param .u32 _Z26GenerateRandomBlocksKernelILi64EEvP11MemoryBlockIXT_EEi_param_1
)
{
	.local .align 8 .b8 	__local_depot7[48];
	.reg .b64 	%SP;
	.reg .b64 	%SPL;
	.reg .pred 	%p<64>;
	.reg .b32 	%r<1335>;
	.reg .b64 	%rd<28>;

	mov.u64 	%SPL, __local_depot7;
	ld.param.u64 	%rd10, [_Z26GenerateRandomBlocksKernelILi64EEvP11MemoryBlockIXT_EEi_param_0];
	ld.param.u32 	%r547, [_Z26GenerateRandomBlocksKernelILi64EEvP11MemoryBlockIXT_EEi_param_1];
	mov.u32 	%r548, %ctaid.x;
	mov.u32 	%r549, %ntid.x;
	mov.u32 	%r550, %tid.x;
	mad.lo.s32 	%r1, %r548, %r549, %r550;
	setp.ge.s32 	%p1, %r1, %r547;
	@%p1 bra 	$L__BB7_117;
	add.u64 	%rd1, %SPL, 0;
	mov.b32 	%r556, 0;
	st.local.v2.u32 	[%rd1+24], {%r556, %r556};
	st.local.u32 	[%rd1+32], %r556;
	mov.b64 	%rd12, 0;
	st.local.u64 	[%rd1+40], %rd12;
	cvt.s64.s32 	%rd2, %r1;
	mov.b32 	%r1065, 1478573778;
	mov.b32 	%r557, 716983765;
	st.local.v2.u32 	[%rd1], {%r557, %r1065};
	mov.b32 	%r1063, -123459836;
	mov.b32 	%r1064, 1163863128;
	st.local.v2.u32 	[%rd1+8], {%r1064, %r1063};
	mov.b32 	%r1061, 1360900310;
	mov.b32 	%r1062, -589760388;
	st.local.v2.u32 	[%rd1+16], {%r1062, %r1061};
	setp.eq.s32 	%p2, %r1, 0;
	@%p2 bra 	$L__BB7_116;
	mov.b32 	%r1048, 0;
	mov.b32 	%r1061, 1360900310;
	mov.b32 	%r1062, -589760388;
	mov.b32 	%r1063, -123459836;
	mov.b32 	%r1064, 1163863128;
	mov.b32 	%r1065, 1478573778;
	mov.u64 	%rd14, precalc_xorwow_matrix;
	mov.u64 	%rd27, %rd2;
$L__BB7_3:
	mov.u64 	%rd3, %rd27;
	and.b64  	%rd4, %rd3, 3;
	setp.eq.s64 	%p3, %rd4, 0;
	@%p3 bra 	$L__BB7_115;
	mul.wide.u32 	%rd13, %r1048, 3200;
	add.s64 	%rd5, %rd14, %rd13;
	mov.b32 	%r1061, 0;
	mov.u32 	%r1062, %r1061;
	mov.u32 	%r1063, %r1061;
	mov.u32 	%r1064, %r1061;
	mov.u32 	%r1065, %r1061;
	mov.u32 	%r1054, %r1061;
$L__BB7_5:
	mul.wide.u32 	%rd15, %r1054, 4;
	add.s64 	%rd16, %rd1, %rd15;
	ld.local.u32 	%r14, [%rd16+4];
	shl.b32 	%r15, %r1054, 5;
	mov.b32 	%r1060, 0;
$L__BB7_6:
	.pragma "nounroll";
	shr.u32 	%r566, %r14, %r1060;
	and.b32  	%r567, %r566, 1;
	setp.eq.b32 	%p4, %r567, 1;
	not.pred 	%p5, %p4;
	add.s32 	%r568, %r15, %r1060;
	mul.lo.s32 	%r569, %r568, 5;
	mul.wide.u32 	%rd17, %r569, 4;
	add.s64 	%rd6, %rd5, %rd17;
	@%p5 bra 	$L__BB7_8;
	ld.global.u32 	%r570, [%rd6];
	xor.b32  	%r1065, %r1065, %r570;
	ld.global.u32 	%r571, [%rd6+4];
	xor.b32  	%r1064, %r1064, %r571;
	ld.global.u32 	%r572, [%rd6+8];
	xor.b32  	%r1063, %r1063, %r572;
	ld.global.u32 	%r573, [%rd6+12];
	xor.b32  	%r1062, %r1062, %r573;
	ld.global.u32 	%r574, [%rd6+16];
	xor.b32  	%r1061, %r1061, %r574;
$L__BB7_8:
	and.b32  	%r576, %r566, 2;
	setp.eq.s32 	%p6, %r576, 0;
	@%p6 bra 	$L__BB7_10;
	ld.global.u32 	%r577, [%rd6+20];
	xor.b32  	%r1065, %r1065, %r577;
	ld.global.u32 	%r578, [%rd6+24];
	xor.b32  	%r1064, %r1064, %r578;
	ld.global.u32 	%r579, [%rd6+28];
	xor.b32  	%r1063, %r1063, %r579;
	ld.global.u32 	%r580, [%rd6+32];
	xor.b32  	%r1062, %r1062, %r580;
	ld.global.u32 	%r581, [%rd6+36];
	xor.b32  	%r1061, %r1061, %r581;
$L__BB7_10:
	and.b32  	%r583, %r566, 4;
	setp.eq.s32 	%p7, %r583, 0;
	@%p7 bra 	$L__BB7_12;
	ld.global.u32 	%r584, [%rd6+40];
	xor.b32  	%r1065, %r1065, %r584;
	ld.global.u32 	%r585, [%rd6+44];
	xor.b32  	%r1064, %r1064, %r585;
	ld.global.u32 	%r586, [%rd6+48];
	xor.b32  	%r1063, %r1063, %r586;
	ld.global.u32 	%r587, [%rd6+52];
	xor.b32  	%r1062, %r1062, %r587;
	ld.global.u32 	%r588, [%rd6+56];
	xor.b32  	%r1061, %r1061, %r588;
$L__BB7_12:
	and.b32  	%r590, %r566, 8;
	setp.eq.s32 	%p8, %r590, 0;
	@%p8 bra 	$L__BB7_14;
	ld.global.u32 	%r591, [%rd6+60];
	xor.b32  	%r1065, %r1065, %r591;
	ld.global.u32 	%r592, [%rd6+64];
	xor.b32  	%r1064, %r1064, %r592;
	ld.global.u32 	%r593, [%rd6+68];
	xor.b32  	%r1063, %r1063, %r593;
	ld.global.u32 	%r594, [%rd6+72];
	xor.b32  	%r1062, %r1062, %r594;
	ld.global.u32 	%r595, [%rd6+76];
	xor.b32  	%r1061, %r1061, %r595;
$L__BB7_14:
	and.b32  	%r597, %r566, 16;
	setp.eq.s32 	%p9, %r597, 0;
	@%p9 bra 	$L__BB7_16;
	ld.global.u32 	%r598, [%rd6+80];
	xor.b32  	%r1065, %r1065, %r598;
	ld.global.u32 	%r599, [%rd6+84];
	xor.b32  	%r1064, %r1064, %r599;
	ld.global.u32 	%r600, [%rd6+88];
	xor.b32  	%r1063, %r1063, %r600;
	ld.global.u32 	%r601, [%rd6+92];
	xor.b32  	%r1062, %r1062, %r601;
	ld.global.u32 	%r602, [%rd6+96];
	xor.b32  	%r1061, %r1061, %r602;
$L__BB7_16:
	and.b32  	%r604, %r566, 32;
	setp.eq.s32 	%p10, %r604, 0;
	@%p10 bra 	$L__BB7_18;
	ld.global.u32 	%r605, [%rd6+100];
	xor.b32  	%r1065, %r1065, %r605;
	ld.global.u32 	%r606, [%rd6+104];
	xor.b32  	%r1064, %r1064, %r606;
	ld.global.u32 	%r607, [%rd6+108];
	xor.b32  	%r1063, %r1063, %r607;
	ld.global.u32 	%r608, [%rd6+112];
	xor.b32  	%r1062, %r1062, %r608;
	ld.global.u32 	%r609, [%rd6+116];
	xor.b32  	%r1061, %r1061, %r609;
$L__BB7_18:
	and.b32  	%r611, %r566, 64;
	setp.eq.s32 	%p11, %r611, 0;
	@%p11 bra 	$L__BB7_20;
	ld.global.u32 	%r612, [%rd6+120];
	xor.b32  	%r1065, %r1065, %r612;
	ld.global.u32 	%r613, [%rd6+124];
	xor.b32  	%r1064, %r1064, %r613;
	ld.global.u32 	%r614, [%rd6+128];
	xor.b32  	%r1063, %r1063, %r614;
	ld.global.u32 	%r615, [%rd6+132];
	xor.b32  	%r1062, %r1062, %r615;
	ld.global.u32 	%r616, [%rd6+136];
	xor.b32  	%r1061, %r1061, %r616;
$L__BB7_20:
	and.b32  	%r618, %r566, 128;
	setp.eq.s32 	%p12, %r618, 0;
	@%p12 bra 	$L__BB7_22;
	ld.global.u32 	%r619, [%rd6+140];
	xor.b32  	%r1065, %r1065, %r619;
	ld.global.u32 	%r620, [%rd6+144];
	xor.b32  	%r1064, %r1064, %r620;
	ld.global.u32 	%r621, [%rd6+148];
	xor.b32  	%r1063, %r1063, %r621;
	ld.global.u32 	%r622, [%rd6+152];
	xor.b32  	%r1062, %r1062, %r622;
	ld.global.u32 	%r623, [%rd6+156];
	xor.b32  	%r1061, %r1061, %r623;
$L__BB7_22:
	and.b32  	%r625, %r566, 256;
	setp.eq.s32 	%p13, %r625, 0;
	@%p13 bra 	$L__BB7_24;
	ld.global.u32 	%r626, [%rd6+160];
	xor.b32  	%r1065, %r1065, %r626;
	ld.global.u32 	%r627, [%rd6+164];
	xor.b32  	%r1064, %r1064, %r627;
	ld.global.u32 	%r628, [%rd6+168];
	xor.b32  	%r1063, %r1063, %r628;
	ld.global.u32 	%r629, [%rd6+172];
	xor.b32  	%r1062, %r1062, %r629;
	ld.global.u32 	%r630, [%rd6+176];
	xor.b32  	%r1061, %r1061, %r630;
$L__BB7_24:
	and.b32  	%r632, %r566, 512;
	setp.eq.s32 	%p14, %r632, 0;
	@%p14 bra 	$L__BB7_26;
	ld.global.u32 	%r633, [%rd6+180];
	xor.b32  	%r1065, %r1065, %r633;
	ld.global.u32 	%r634, [%rd6+184];
	xor.b32  	%r1064, %r1064, %r634;
	ld.global.u32 	%r635, [%rd6+188];
	xor.b32  	%r1063, %r1063, %r635;
	ld.global.u32 	%r636, [%rd6+192];
	xor.b32  	%r1062, %r1062, %r636;
	ld.global.u32 	%r637, [%rd6+196];
	xor.b32  	%r1061, %r1061, %r637;
$L__BB7_26:
	and.b32  	%r639, %r566, 1024;
	setp.eq.s32 	%p15, %r639, 0;
	@%p15 bra 	$L__BB7_28;
	ld.global.u32 	%r640, [%rd6+200];
	xor.b32  	%r1065, %r1065, %r640;
	ld.global.u32 	%r641, [%rd6+204];
	xor.b32  	%r1064, %r1064, %r641;
	ld.global.u32 	%r642, [%rd6+208];
	xor.b32  	%r1063, %r1063, %r642;
	ld.global.u32 	%r643, [%rd6+212];
	xor.b32  	%r1062, %r1062, %r643;
	ld.global.u32 	%r644, [%rd6+216];
	xor.b32  	%r1061, %r1061, %r644;
$L__BB7_28:
	and.b32  	%r646, %r566, 2048;
	setp.eq.s32 	%p16, %r646, 0;
	@%p16 bra 	$L__BB7_30;
	ld.global.u32 	%r647, [%rd6+220];
	xor.b32  	%r1065, %r1065, %r647;
	ld.global.u32 	%r648, [%rd6+224];
	xor.b32  	%r1064, %r1064, %r648;
	ld.global.u32 	%r649, [%rd6+228];
	xor.b32  	%r1063, %r1063, %r649;
	ld.global.u32 	%r650, [%rd6+232];
	xor.b32  	%r1062, %r1062, %r650;
	ld.global.u32 	%r651, [%rd6+236];
	xor.b32  	%r1061, %r1061, %r651;
$L__BB7_30:
	and.b32  	%r653, %r566, 4096;
	setp.eq.s32 	%p17, %r653, 0;
	@%p17 bra 	$L__BB7_32;
	ld.global.u32 	%r654, [%rd6+240];
	xor.b32  	%r1065, %r1065, %r654;
	ld.global.u32 	%r655, [%rd6+244];
	xor.b32  	%r1064, %r1064, %r655;
	ld.global.u32 	%r656, [%rd6+248];
	xor.b32  	%r1063, %r1063, %r656;
	ld.global.u32 	%r657, [%rd6+252];
	xor.b32  	%r1062, %r1062, %r657;
	ld.global.u32 	%r658, [%rd6+256];
	xor.b32  	%r1061, %r1061, %r658;
$L__BB7_32:
	and.b32  	%r660, %r566, 8192;
	setp.eq.s32 	%p18, %r660, 0;
	@%p18 bra 	$L__BB7_34;
	ld.global.u32 	%r661, [%rd6+260];
	xor.b32  	%r1065, %r1065, %r661;
	ld.global.u32 	%r662, [%rd6+264];
	xor.b32  	%r1064, %r1064, %r662;
	ld.global.u32 	%r663, [%rd6+268];
	xor.b32  	%r1063, %r1063, %r663;
	ld.global.u32 	%r664, [%rd6+272];
	xor.b32  	%r1062, %r1062, %r664;
	ld.global.u32 	%r665, [%rd6+276];
	xor.b32  	%r1061, %r1061, %r665;
$L__BB7_34:
	and.b32  	%r667, %r566, 16384;
	setp.eq.s32 	%p19, %r667, 0;
	@%p19 bra 	$L__BB7_36;
	ld.global.u32 	%r668, [%rd6+280];
	xor.b32  	%r1065, %r1065, %r668;
	ld.global.u32 	%r669, [%rd6+284];
	xor.b32  	%r1064, %r1064, %r669;
	ld.global.u32 	%r670, [%rd6+288];
	xor.b32  	%r1063, %r1063, %r670;
	ld.global.u32 	%r671, [%rd6+292];
	xor.b32  	%r1062, %r1062, %r671;
	ld.global.u32 	%r672, [%rd6+296];
	xor.b32  	%r1061, %r1061, %r672;
$L__BB7_36:
	and.b32  	%r674, %r566, 32768;
	setp.eq.s32 	%p20, %r674, 0;
	@%p20 bra 	$L__BB7_38;
	ld.global.u32 	%r675, [%rd6+300];
	xor.b32  	%r1065, %r1065, %r675;
	ld.global.u32 	%r676, [%rd6+304];
	xor.b32  	%r1064, %r1064, %r676;
	ld.global.u32 	%r677, [%rd6+308];
	xor.b32  	%r1063, %r1063, %r677;
	ld.global.u32 	%r678, [%rd6+312];
	xor.b32  	%r1062, %r1062, %r678;
	ld.global.u32 	%r679, [%rd6+316];
	xor.b32  	%r1061, %r1061, %r679;
$L__BB7_38:
	add.s32 	%r1060, %r1060, 16;
	setp.ne.s32 	%p21, %r1060, 32;
	@%p21 bra 	$L__BB7_6;
	mad.lo.s32 	%r680, %r1054, -31, %r15;
	add.s32 	%r1054, %r680, 1;
	setp.ne.s32 	%p22, %r1054, 5;
	@%p22 bra 	$L__BB7_5;
	st.local.u32 	[%rd1+4], %r1065;
	st.local.v2.u32 	[%rd1+8], {%r1064, %r1063};
	st.local.v2.u32 	[%rd1+16], {%r1062, %r1061};
	setp.eq.s64 	%p23, %rd4, 1;
	@%p23 bra 	$L__BB7_115;
	mov.b32 	%r1061, 0;
	mov.u32 	%r1062, %r1061;
	mov.u32 	%r1063, %r1061;
	mov.u32 	%r1064, %r1061;
	mov.u32 	%r1065, %r1061;
	mov.u32 	%r1146, %r1061;
$L__BB7_42:
	mul.wide.u32 	%rd18, %r1146, 4;
	add.s64 	%rd19, %rd1, %rd18;
	ld.local.u32 	%r190, [%rd19+4];
	shl.b32 	%r191, %r1146, 5;
	mov.b32 	%r1152, 0;
$L__BB7_43:
	.pragma "nounroll";
	shr.u32 	%r683, %r190, %r1152;
	and.b32  	%r684, %r683, 1;
	setp.eq.b32 	%p24, %r684, 1;
	not.pred 	%p25, %p24;
	add.s32 	%r685, %r191, %r1152;
	mul.lo.s32 	%r686, %r685, 5;
	mul.wide.u32 	%rd20, %r686, 4;
	add.s64 	%rd7, %rd5, %rd20;
	@%p25 bra 	$L__BB7_45;
	ld.global.u32 	%r687, [%rd7];
	xor.b32  	%r1065, %r1065, %r687;
	ld.global.u32 	%r688, [%rd7+4];
	xor.b32  	%r1064, %r1064, %r688;
	ld.global.u32 	%r689, [%rd7+8];
	xor.b32  	%r1063, %r1063, %r689;
	ld.global.u32 	%r690, [%rd7+12];
	xor.b32  	%r1062, %r1062, %r690;
	ld.global.u32 	%r691, [%rd7+16];
	xor.b32  	%r1061, %r1061, %r691;
$L__BB7_45:
	and.b32  	%r693, %r683, 2;
	setp.eq.s32 	%p26, %r693, 0;
	@%p26 bra 	$L__BB7_47;
	ld.global.u32 	%r694, [%rd7+20];
	xor.b32  	%r1065, %r1065, %r694;
	ld.global.u32 	%r695, [%rd7+24];
	xor.b32  	%r1064, %r1064, %r695;
	ld.global.u32 	%r696, [%rd7+28];
	xor.b32  	%r1063, %r1063, %r696;
	ld.global.u32 	%r697, [%rd7+32];
	xor.b32  	%r1062, %r1062, %r697;
	ld.global.u32 	%r698, [%rd7+36];
	xor.b32  	%r1061, %r1061, %r698;
$L__BB7_47:
	and.b32  	%r700, %r683, 4;
	setp.eq.s32 	%p27, %r700, 0;
	@%p27 bra 	$L__BB7_49;
	ld.global.u32 	%r701, [%rd7+40];
	xor.b32  	%r1065, %r1065, %r701;
	ld.global.u32 	%r702, [%rd7+44];
	xor.b32  	%r1064, %r1064, %r702;
	ld.global.u32 	%r703, [%rd7+48];
	xor.b32  	%r1063, %r1063, %r703;
	ld.global.u32 	%r704, [%rd7+52];
	xor.b32  	%r1062, %r1062, %r704;
	ld.global.u32 	%r705, [%rd7+56];
	xor.b32  	%r1061, %r1061, %r705;
$L__BB7_49:
	and.b32  	%r707, %r683, 8;
	setp.eq.s32 	%p28, %r707, 0;
	@%p28 bra 	$L__BB7_51;
	ld.global.u32 	%r708, [%rd7+60];
	xor.b32  	%r1065, %r1065, %r708;
	ld.global.u32 	%r709, [%rd7+64];
	xor.b32  	%r1064, %r1064, %r709;
	ld.global.u32 	%r710, [%rd7+68];
	xor.b32  	%r1063, %r1063, %r710;
	ld.global.u32 	%r711, [%rd7+72];
	xor.b32  	%r1062, %r1062, %r711;
	ld.global.u32 	%r712, [%rd7+76];
	xor.b32  	%r1061, %r1061, %r712;
$L__BB7_51:
	and.b32  	%r714, %r683, 16;
	setp.eq.s32 	%p29, %r714, 0;
	@%p29 bra 	$L__BB7_53;
	ld.global.u32 	%r715, [%rd7+80];
	xor.b32  	%r1065, %r1065, %r715;
	ld.global.u32 	%r716, [%rd7+84];
	xor.b32  	%r1064, %r1064, %r716;
	ld.global.u32 	%r717, [%rd7+88];
	xor.b32  	%r1063, %r1063, %r717;
	ld.global.u32 	%r718, [%rd7+92];
	xor.b32  	%r1062, %r1062, %r718;
	ld.global.u32 	%r719, [%rd7+96];
	xor.b32  	%r1061, %r1061, %r719;
$L__BB7_53:
	and.b32  	%r721, %r683, 32;
	setp.eq.s32 	%p30, %r721, 0;
	@%p30 bra 	$L__BB7_55;
	ld.global.u32 	%r722, [%rd7+100];
	xor.b32  	%r1065, %r1065, %r722;
	ld.global.u32 	%r723, [%rd7+104];
	xor.b32  	%r1064, %r1064, %r723;
	ld.global.u32 	%r724, [%rd7+108];
	xor.b32  	%r1063, %r1063, %r724;
	ld.global.u32 	%r725, [%rd7+112];
	xor.b32  	%r1062, %r1062, %r725;
	ld.global.u32 	%r726, [%rd7+116];
	xor.b32  	%r1061, %r1061, %r726;
$L__BB7_55:
	and.b32  	%r728, %r683, 64;
	setp.eq.s32 	%p31, %r728, 0;
	@%p31 bra 	$L__BB7_57;
	ld.global.u32 	%r729, [%rd7+120];
	xor.b32  	%r1065, %r1065, %r729;
	ld.global.u32 	%r730, [%rd7+124];
	xor.b32  	%r1064, %r1064, %r730;
	ld.global.u32 	%r731, [%rd7+128];
	xor.b32  	%r1063, %r1063, %r731;
	ld.global.u32 	%r732, [%rd7+132];
	xor.b32  	%r1062, %r1062, %r732;
	ld.global.u32 	%r733, [%rd7+136];
	xor.b32  	%r1061, %r1061, %r733;
$L__BB7_57:
	and.b32  	%r735, %r683, 128;
	setp.eq.s32 	%p32, %r735, 0;
	@%p32 bra 	$L__BB7_59;
	ld.global.u32 	%r736, [%rd7+140];
	xor.b32  	%r1065, %r1065, %r736;
	ld.global.u32 	%r737, [%rd7+144];
	xor.b32  	%r1064, %r1064, %r737;
	ld.global.u32 	%r738, [%rd7+148];
	xor.b32  	%r1063, %r1063, %r738;
	ld.global.u32 	%r739, [%rd7+152];
	xor.b32  	%r1062, %r1062, %r739;
	ld.global.u32 	%r740, [%rd7+156];
	xor.b32  	%r1061, %r1061, %r740;
$L__BB7_59:
	and.b32  	%r742, %r683, 256;
	setp.eq.s32 	%p33, %r742, 0;
	@%p33 bra 	$L__BB7_61;
	ld.global.u32 	%r743, [%rd7+160];
	xor.b32  	%r1065, %r1065, %r743;
	ld.global.u32 	%r744, [%rd7+164];
	xor.b32  	%r1064, %r1064, %r744;
	ld.global.u32 	%r745, [%rd7+168];
	xor.b32  	%r1063, %r1063, %r745;
	ld.global.u32 	%r746, [%rd7+172];
	xor.b32  	%r1062, %r1062, %r746;
	ld.global.u32 	%r747, [%rd7+176];
	xor.b32  	%r1061, %r1061, %r747;
$L__BB7_61:
	and.b32  	%r749, %r683, 512;
	setp.eq.s32 	%p34, %r749, 0;
	@%p34 bra 	$L__BB7_63;
	ld.global.u32 	%r750, [%rd7+180];
	xor.b32  	%r1065, %r1065, %r750;
	ld.global.u32 	%r751, [%rd7+184];
	xor.b32  	%r1064, %r1064, %r751;
	ld.global.u32 	%r752, [%rd7+188];
	xor.b32  	%r1063, %r1063, %r752;
	ld.global.u32 	%r753, [%rd7+192];
	xor.b32  	%r1062, %r1062, %r753;
	ld.global.u32 	%r754, [%rd7+196];
	xor.b32  	%r1061, %r1061, %r754;
$L__BB7_63:
	and.b32  	%r756, %r683, 1024;
	setp.eq.s32 	%p35, %r756, 0;
	@%p35 bra 	$L__BB7_65;
	ld.global.u32 	%r757, [%rd7+200];
	xor.b32  	%r1065, %r1065, %r757;
	ld.global.u32 	%r758, [%rd7+204];
	xor.b32  	%r1064, %r1064, %r758;
	ld.global.u32 	%r759, [%rd7+208];
	xor.b32  	%r1063, %r1063, %r759;
	ld.global.u32 	%r760, [%rd7+212];
	xor.b32  	%r1062, %r1062, %r760;
	ld.global.u32 	%r761, [%rd7+216];
	xor.b32  	%r1061, %r1061, %r761;
$L__BB7_65:
	and.b32  	%r763, %r683, 2048;
	setp.eq.s32 	%p36, %r763, 0;
	@%p36 bra 	$L__BB7_67;
	ld.global.u32 	%r764, [%rd7+220];
	xor.b32  	%r1065, %r1065, %r764;
	ld.global.u32 	%r765, [%rd7+224];
	xor.b32  	%r1064, %r1064, %r765;
	ld.global.u32 	%r766, [%rd7+228];
	xor.b32  	%r1063, %r1063, %r766;
	ld.global.u32 	%r767, [%rd7+232];
	xor.b32  	%r1062, %r1062, %r767;
	ld.global.u32 	%r768, [%rd7+236];
	xor.b32  	%r1061, %r1061, %r768;
$L__BB7_67:
	and.b32  	%r770, %r683, 4096;
	setp.eq.s32 	%p37, %r770, 0;
	@%p37 bra 	$L__BB7_69;
	ld.global.u32 	%r771, [%rd7+240];
	xor.b32  	%r1065, %r1065, %r771;
	ld.global.u32 	%r772, [%rd7+244];
	xor.b32  	%r1064, %r1064, %r772;
	ld.global.u32 	%r773, [%rd7+248];
	xor.b32  	%r1063, %r1063, %r773;
	ld.global.u32 	%r774, [%rd7+252];
	xor.b32  	%r1062, %r1062, %r774;
	ld.global.u32 	%r775, [%rd7+256];
	xor.b32  	%r1061, %r1061, %r775;
$L__BB7_69:
	and.b32  	%r777, %r683, 8192;
	setp.eq.s32 	%p38, %r777, 0;
	@%p38 bra 	$L__BB7_71;
	ld.global.u32 	%r778, [%rd7+260];
	xor.b32  	%r1065, %r1065, %r778;
	ld.global.u32 	%r779, [%rd7+264];
	xor.b32  	%r1064, %r1064, %r779;
	ld.global.u32 	%r780, [%rd7+268];
	xor.b32  	%r1063, %r1063, %r780;
	ld.global.u32 	%r781, [%rd7+272];
	xor.b32  	%r1062, %r1062, %r781;
	ld.global.u32 	%r782, [%rd7+276];
	xor.b32  	%r1061, %r1061, %r782;
$L__BB7_71:
	and.b32  	%r784, %r683, 16384;
	setp.eq.s32 	%p39, %r784, 0;
	@%p39 bra 	$L__BB7_73;
	ld.global.u32 	%r785, [%rd7+280];
	xor.b32  	%r1065, %r1065, %r785;
	ld.global.u32 	%r786, [%rd7+284];
	xor.b32  	%r1064, %r1064, %r786;
	ld.global.u32 	%r787, [%rd7+288];
	xor.b32  	%r1063, %r1063, %r787;
	ld.global.u32 	%r788, [%rd7+292];
	xor.b32  	%r1062, %r1062, %r788;
	ld.global.u32 	%r789, [%rd7+296];
	xor.b32  	%r1061, %r1061, %r789;
$L__BB7_73:
	and.b32  	%r791, %r683, 32768;
	setp.eq.s32 	%p40, %r791, 0;
	@%p40 bra 	$L__BB7_75;
	ld.global.u32 	%r792, [%rd7+300];
	xor.b32  	%r1065, %r1065, %r792;
	ld.global.u32 	%r793, [%rd7+304];
	xor.b32  	%r1064, %r1064, %r793;
	ld.global.u32 	%r794, [%rd7+308];
	xor.b32  	%r1063, %r1063, %r794;
	ld.global.u32 	%r795, [%rd7+312];
	xor.b32  	%r1062, %r1062, %r795;
	ld.global.u32 	%r796, [%rd7+316];
	xor.b32  	%r1061, %r1061, %r796;
$L__BB7_75:
	add.s32 	%r1152, %r1152, 16;
	setp.ne.s32 	%p41, %r1152, 32;
	@%p41 bra 	$L__BB7_43;
	mad.lo.s32 	%r797, %r1146, -31, %r191;
	add.s32 	%r1146, %r797, 1;
	setp.ne.s32 	%p42, %r1146, 5;
	@%p42 bra 	$L__BB7_42;
	st.local.u32 	[%rd1+4], %r1065;
	st.local.v2.u32 	[%rd1+8], {%r1064, %r1063};
	st.local.v2.u32 	[%rd1+16], {%r1062, %r1061};
	setp.ne.s64 	%p43, %rd4, 3;
	@%p43 bra 	$L__BB7_115;
	mov.b32 	%r1061, 0;
	mov.u32 	%r1062, %r1061;
	mov.u32 	%r1063, %r1061;
	mov.u32 	%r1064, %r1061;
	mov.u32 	%r1065, %r1061;
	mov.u32 	%r1238, %r1061;
$L__BB7_79:
	mul.wide.u32 	%rd21, %r1238, 4;
	add.s64 	%rd22, %rd1, %rd21;
	ld.local.u32 	%r366, [%rd22+4];
	shl.b32 	%r367, %r1238, 5;
	mov.b32 	%r1244, 0;
$L__BB7_80:
	.pragma "nounroll";
	shr.u32 	%r800, %r366, %r1244;
	and.b32  	%r801, %r800, 1;
	setp.eq.b32 	%p44, %r801, 1;
	not.pred 	%p45, %p44;
	add.s32 	%r802, %r367, %r1244;
	mul.lo.s32 	%r803, %r802, 5;
	mul.wide.u32 	%rd23, %r803, 4;
	add.s64 	%rd8, %rd5, %rd23;
	@%p45 bra 	$L__BB7_82;
	ld.global.u32 	%r804, [%rd8];
	xor.b32  	%r1065, %r1065, %r804;
	ld.global.u32 	%r805, [%rd8+4];
	xor.b32  	%r1064, %r1064, %r805;
	ld.global.u32 	%r806, [%rd8+8];
	xor.b32  	%r1063, %r1063, %r806;
	ld.global.u32 	%r807, [%rd8+12];
	xor.b32  	%r1062, %r1062, %r807;
	ld.global.u32 	%r808, [%rd8+16];
	xor.b32  	%r1061, %r1061, %r808;
$L__BB7_82:
	and.b32  	%r810, %r800, 2;
	setp.eq.s32 	%p46, %r810, 0;
	@%p46 bra 	$L__BB7_84;
	ld.global.u32 	%r811, [%rd8+20];
	xor.b32  	%r1065, %r1065, %r811;
	ld.global.u32 	%r812, [%rd8+24];
	xor.b32  	%r1064, %r1064, %r812;
	ld.global.u32 	%r813, [%rd8+28];
	xor.b32  	%r1063, %r1063, %r813;
	ld.global.u32 	%r814, [%rd8+32];
	xor.b32  	%r1062, %r1062, %r814;
	ld.global.u32 	%r815, [%rd8+36];
	xor.b32  	%r1061, %r1061, %r815;
$L__BB7_84:
	and.b32  	%r817, %r800, 4;
	setp.eq.s32 	%p47, %r817, 0;
	@%p47 bra 	$L__BB7_86;
	ld.global.u32 	%r818, [%rd8+40];
	xor.b32  	%r1065, %r1065, %r818;
	ld.global.u32 	%r819, [%rd8+44];
	xor.b32  	%r1064, %r1064, %r819;
	ld.global.u32 	%r820, [%rd8+48];
	xor.b32  	%r1063, %r1063, %r820;
	ld.global.u32 	%r821, [%rd8+52];
	xor.b32  	%r1062, %r1062, %r821;
	ld.global.u32 	%r822, [%rd8+56];
	xor.b32  	%r1061, %r1061, %r822;
$L__BB7_86:
	and.b32  	%r824, %r800, 8;
	setp.eq.s32 	%p48, %r824, 0;
	@%p48 bra 	$L__BB7_88;
	ld.global.u32 	%r825, [%rd8+60];
	xor.b32  	%r1065, %r1065, %r825;
	ld.global.u32 	%r826, [%rd8+64];
	xor.b32  	%r1064, %r1064, %r826;
	ld.global.u32 	%r827, [%rd8+68];
	xor.b32  	%r1063, %r1063, %r827;
	ld.global.u32 	%r828, [%rd8+72];
	xor.b32  	%r1062, %r1062, %r828;
	ld.global.u32 	%r829, [%rd8+76];
	xor.b32  	%r1061, %r1061, %r829;
$L__BB7_88:
	and.b32  	%r831, %r800, 16;
	setp.eq.s32 	%p49, %r831, 0;
	@%p49 bra 	$L__BB7_90;
	ld.global.u32 	%r832, [%rd8+80];
	xor.b32  	%r1065, %r1065, %r832;
	ld.global.u32 	%r833, [%rd8+84];
	xor.b32  	%r1064, %r1064, %r833;
	ld.global.u32 	%r834, [%rd8+88];
	xor.b32  	%r1063, %r1063, %r834;
	ld.global.u32 	%r835, [%rd8+92];
	xor.b32  	%r1062, %r1062, %r835;
	ld.global.u32 	%r836, [%rd8+96];
	xor.b32  	%r1061, %r1061, %r836;
$L__BB7_90:
	and.b32  	%r838, %r800, 32;
	setp.eq.s32 	%p50, %r838, 0;
	@%p50 bra 	$L__BB7_92;
	ld.global.u32 	%r839, [%rd8+100];
	xor.b32  	%r1065, %r1065, %r839;
	ld.global.u32 	%r840, [%rd8+104];
	xor.b32  	%r1064, %r1064, %r840;
	ld.global.u32 	%r841, [%rd8+108];
	xor.b32  	%r1063, %r1063, %r841;
	ld.global.u32 	%r842, [%rd8+112];
	xor.b32  	%r1062, %r1062, %r842;
	ld.global.u32 	%r843, [%rd8+116];
	xor.b32  	%r1061, %r1061, %r843;
$L__BB7_92:
	and.b32  	%r845, %r800, 64;
	setp.eq.s32 	%p51, %r845, 0;
	@%p51 bra 	$L__BB7_94;
	ld.global.u32 	%r846, [%rd8+120];
	xor.b32  	%r1065, %r1065, %r846;
	ld.global.u32 	%r847, [%rd8+124];
	xor.b32  	%r1064, %r1064, %r847;
	ld.global.u32 	%r848, [%rd8+128];
	xor.b32  	%r1063, %r1063, %r848;
	ld.global.u32 	%r849, [%rd8+132];
	xor.b32  	%r1062, %r1062, %r849;
	ld.global.u32 	%r850, [%rd8+136];
	xor.b32  	%r1061, %r1061, %r850;
$L__BB7_94:
	and.b32  	%r852, %r800, 128;
	setp.eq.s32 	%p52, %r852, 0;
	@%p52 bra 	$L__BB7_96;
	ld.global.u32 	%r853, [%rd8+140];
	xor.b32  	%r1065, %r1065, %r853;
	ld.global.u32 	%r854, [%rd8+144];
	xor.b32  	%r1064, %r1064, %r854;
	ld.global.u32 	%r855, [%rd8+148];
	xor.b32  	%r1063, %r1063, %r855;
	ld.global.u32 	%r856, [%rd8+152];
	xor.b32  	%r1062, %r1062, %r856;
	ld.global.u32 	%r857, [%rd8+156];
	xor.b32  	%r1061, %r1061, %r857;
$L__BB7_96:
	and.b32  	%r859, %r800, 256;
	setp.eq.s32 	%p53, %r859, 0;
	@%p53 bra 	$L__BB7_98;
	ld.global.u32 	%r860, [%rd8+160];
	xor.b32  	%r1065, %r1065, %r860;
	ld.global.u32 	%r861, [%rd8+164];
	xor.b32  	%r1064, %r1064, %r861;
	ld.global.u32 	%r862, [%rd8+168];
	xor.b32  	%r1063, %r1063, %r862;
	ld.global.u32 	%r863, [%rd8+172];
	xor.b32  	%r1062, %r1062, %r863;
	ld.global.u32 	%r864, [%rd8+176];
	xor.b32  	%r1061, %r1061, %r864;
$L__BB7_98:
	and.b32  	%r866, %r800, 512;
	setp.eq.s32 	%p54, %r866, 0;
	@%p54 bra 	$L__BB7_100;
	ld.global.u32 	%r867, [%rd8+180];
	xor.b32  	%r1065, %r1065, %r867;
	ld.global.u32 	%r868, [%rd8+184];
	xor.b32  	%r1064, %r1064, %r868;
	ld.global.u32 	%r869, [%rd8+188];
	xor.b32  	%r1063, %r1063, %r869;
	ld.global.u32 	%r870, [%rd8+192];
	xor.b32  	%r1062, %r1062, %r870;
	ld.global.u32 	%r871, [%rd8+196];
	xor.b32  	%r1061, %r1061, %r871;
$L__BB7_100:
	and.b32  	%r873, %r800, 1024;
	setp.eq.s32 	%p55, %r873, 0;
	@%p55 bra 	$L__BB7_102;
	ld.global.u32 	%r874, [%rd8+200];
	xor.b32  	%r1065, %r1065, %r874;
	ld.global.u32 	%r875, [%rd8+204];
	xor.b32  	%r1064, %r1064, %r875;
	ld.global.u32 	%r876, [%rd8+208];
	xor.b32  	%r1063, %r1063, %r876;
	ld.global.u32 	%r877, [%rd8+212];
	xor.b32  	%r1062, %r1062, %r877;
	ld.global.u32 	%r878, [%rd8+216];
	xor.b32  	%r1061, %r1061, %r878;
$L__BB7_102:
	and.b32  	%r880, %r800, 2048;
	setp.eq.s32 	%p56, %r880, 0;
	@%p56 bra 	$L__BB7_104;
	ld.global.u32 	%r881, [%rd8+220];
	xor.b32  	%r1065, %r1065, %r881;
	ld.global.u32 	%r882, [%rd8+224];
	xor.b32  	%r1064, %r1064, %r882;
	ld.global.u32 	%r883, [%rd8+228];
	xor.b32  	%r1063, %r1063, %r883;
	ld.global.u32 	%r884, [%rd8+232];
	xor.b32  	%r1062, %r1062, %r884;
	ld.global.u32 	%r885, [%rd8+236];
	xor.b32  	%r1061, %r1061, %r885;
$L__BB7_104:
	and.b32  	%r887, %r800, 4096;
	setp.eq.s32 	%p57, %r887, 0;
	@%p57 bra 	$L__BB7_106;
	ld.global.u32 	%r888, [%rd8+240];
	xor.b32  	%r1065, %r1065, %r888;
	ld.global.u32 	%r889, [%rd8+244];
	xor.b32  	%r1064, %r1064, %r889;
	ld.global.u32 	%r890, [%rd8+248];
	xor.b32  	%r1063, %r1063, %r890;
	ld.global.u32 	%r891, [%rd8+252];
	xor.b32  	%r1062, %r1062, %r891;
	ld.global.u32 	%r892, [%rd8+256];
	xor.b32  	%r1061, %r1061, %r892;
$L__BB7_106:
	and.b32  	%r894, %r800, 8192;
	setp.eq.s32 	%p58, %r894, 0;
	@%p58 bra 	$L__BB7_108;
	ld.global.u32 	%r895, [%rd8+260];
	xor.b32  	%r1065, %r1065, %r895;
	ld.global.u32 	%r896, [%rd8+264];
	xor.b32  	%r1064, %r1064, %r896;
	ld.global.u32 	%r897, [%rd8+268];
	xor.b32  	%r1063, %r1063, %r897;
	ld.global.u32 	%r898, [%rd8+272];
	xor.b32  	%r1062, %r1062, %r898;
	ld.global.u32 	%r899, [%rd8+276];
	xor.b32  	%r1061, %r1061, %r899;
$L__BB7_108:
	and.b32  	%r901, %r800, 16384;
	setp.eq.s32 	%p59, %r901, 0;
	@%p59 bra 	$L__BB7_110;
	ld.global.u32 	%r902, [%rd8+280];
	xor.b32  	%r1065, %r1065, %r902;
	ld.global.u32 	%r903, [%rd8+284];
	xor.b32  	%r1064, %r1064, %r903;
	ld.global.u32 	%r904, [%rd8+288];
	xor.b32  	%r1063, %r1063, %r904;
	ld.global.u32 	%r905, [%rd8+292];
	xor.b32  	%r1062, %r1062, %r905;
	ld.global.u32 	%r906, [%rd8+296];
	xor.b32  	%r1061, %r1061, %r906;
$L__BB7_110:
	and.b32  	%r908, %r800, 32768;
	setp.eq.s32 	%p60, %r908, 0;
	@%p60 bra 	$L__BB7_112;
	ld.global.u32 	%r909, [%rd8+300];
	xor.b32  	%r1065, %r1065, %r909;
	ld.global.u32 	%r910, [%rd8+304];
	xor.b32  	%r1064, %r1064, %r910;
	ld.global.u32 	%r911, [%rd8+308];
	xor.b32  	%r1063, %r1063, %r911;
	ld.global.u32 	%r912, [%rd8+312];
	xor.b32  	%r1062, %r1062, %r912;
	ld.global.u32 	%r913, [%rd8+316];
	xor.b32  	%r1061, %r1061, %r913;
$L__BB7_112:
	add.s32 	%r1244, %r1244, 16;
	setp.ne.s32 	%p61, %r1244, 32;
	@%p61 bra 	$L__BB7_80;
	mad.lo.s32 	%r914, %r1238, -31, %r367;
	add.s32 	%r1238, %r914, 1;
	setp.ne.s32 	%p62, %r1238, 5;
	@%p62 bra 	$L__BB7_79;
	st.local.u32 	[%rd1+4], %r1065;
	st.local.v2.u32 	[%rd1+8], {%r1064, %r1063};
	st.local.v2.u32 	[%rd1+16], {%r1062, %r1061};
$L__BB7_115:
	shr.u64 	%rd27, %rd3, 2;
	add.s32 	%r1048, %r1048, 1;
	setp.gt.u64 	%p63, %rd3, 3;
	@%p63 bra 	$L__BB7_3;
$L__BB7_116:
	cvta.to.global.u64 	%rd24, %rd10;
	shl.b64 	%rd25, %rd2, 6;
	add.s64 	%rd26, %rd24, %rd25;
	shr.u32 	%r915, %r1065, 2;
	xor.b32  	%r916, %r915, %r1065;
	shl.b32 	%r917, %r1061, 4;
	shl.b32 	%r918, %r916, 1;
	xor.b32  	%r919, %r918, %r917;
	xor.b32  	%r920, %r919, %r916;
	xor.b32  	%r921, %r920, %r1061;
	add.s32 	%r922, %r921, 717346202;
	st.global.u32 	[%rd26], %r922;
	shr.u32 	%r923, %r1064, 2;
	xor.b32  	%r924, %r923, %r1064;
	shl.b32 	%r925, %r921, 4;
	shl.b32 	%r926, %r924, 1;
	xor.b32  	%r927, %r926, %r925;
	xor.b32  	%r928, %r927, %r924;
	xor.b32  	%r929, %r928, %r921;
	add.s32 	%r930, %r929, 717708639;
	st.global.u32 	[%rd26+4], %r930;
	shr.u32 	%r931, %r1063, 2;
	xor.b32  	%r932, %r931, %r1063;
	shl.b32 	%r933, %r929, 4;
	shl.b32 	%r934, %r932, 1;
	xor.b32  	%r935, %r934, %r933;
	xor.b32  	%r936, %r935, %r932;
	xor.b32  	%r937, %r936, %r929;
	add.s32 	%r938, %r937, 718071076;
	st.global.u32 	[%rd26+8], %r938;
	shr.u32 	%r939, %r1062, 2;
	xor.b32  	%r940, %r939, %r1062;
	shl.b32 	%r941, %r937, 4;
	shl.b32 	%r942, %r940, 1;
	xor.b32  	%r943, %r942, %r941;
	xor.b32  	%r944, %r943, %r940;
	xor.b32  	%r945, %r944, %r937;
	add.s32 	%r946, %r945, 718433513;
	st.global.u32 	[%rd26+12], %r946;
	shr.u32 	%r947, %r1061, 2;
	xor.b32  	%r948, %r947, %r1061;
	shl.b32 	%r949, %r945, 4;
	shl.b32 	%r950, %r948, 1;
	xor.b32  	%r951, %r950, %r949;
	xor.b32  	%r952, %r951, %r948;
	xor.b32  	%r953, %r952, %r945;
	add.s32 	%r954, %r953, 718795950;
	st.global.u32 	[%rd26+16], %r954;
	shr.u32 	%r955, %r921, 2;
	xor.b32  	%r956, %r955, %r921;
	shl.b32 	%r957, %r953, 4;
	shl.b32 	%r958, %r956, 1;
	xor.b32  	%r959, %r958, %r957;
	xor.b32  	%r960, %r959, %r956;
	xor.b32  	%r961, %r960, %r953;
	add.s32 	%r962, %r961, 719158387;
	st.global.u32 	[%rd26+20], %r962;
	shr.u32 	%r963, %r929, 2;
	xor.b32  	%r964, %r963, %r929;
	shl.b32 	%r965, %r961, 4;
	shl.b32 	%r966, %r964, 1;
	xor.b32  	%r967, %r966, %r965;
	xor.b32  	%r968, %r967, %r964;
	xor.b32  	%r969, %r968, %r961;
	add.s32 	%r970, %r969, 719520824;
	st.global.u32 	[%rd26+24], %r970;
	shr.u32 	%r971, %r937, 2;
	xor.b32  	%r972, %r971, %r937;
	shl.b32 	%r973, %r969, 4;
	shl.b32 	%r974, %r972, 1;
	xor.b32  	%r975, %r974, %r973;
	xor.b32  	%r976, %r975, %r972;
	xor.b32  	%r977, %r976, %r969;
	add.s32 	%r978, %r977, 719883261;
	st.global.u32 	[%rd26+28], %r978;
	shr.u32 	%r979, %r945, 2;
	xor.b32  	%r980, %r979, %r945;
	shl.b32 	%r981, %r977, 4;
	shl.b32 	%r982, %r980, 1;
	xor.b32  	%r983, %r982, %r981;
	xor.b32  	%r984, %r983, %r980;
	xor.b32  	%r985, %r984, %r977;
	add.s32 	%r986, %r985, 720245698;
	st.global.u32 	[%rd26+32], %r986;
	shr.u32 	%r987, %r953, 2;
	xor.b32  	%r988, %r987, %r953;
	shl.b32 	%r989, %r985, 4;
	shl.b32 	%r990, %r988, 1;
	xor.b32  	%r991, %r990, %r989;
	xor.b32  	%r992, %r991, %r988;
	xor.b32  	%r993, %r992, %r985;
	add.s32 	%r994, %r993, 720608135;
	st.global.u32 	[%rd26+36], %r994;
	shr.u32 	%r995, %r961, 2;
	xor.b32  	%r996, %r995, %r961;
	shl.b32 	%r997, %r993, 4;
	shl.b32 	%r998, %r996, 1;
	xor.b32  	%r999, %r998, %r997;
	xor.b32  	%r1000, %r999, %r996;
	xor.b32  	%r1001, %r1000, %r993;
	add.s32 	%r1002, %r1001, 720970572;
	st.global.u32 	[%rd26+40], %r1002;
	shr.u32 	%r1003, %r969, 2;
	xor.b32  	%r1004, %r1003, %r969;
	shl.b32 	%r1005, %r1001, 4;
	shl.b32 	%r1006, %r1004, 1;
	xor.b32  	%r1007, %r1006, %r1005;
	xor.b32  	%r1008, %r1007, %r1004;
	xor.b32  	%r1009, %r1008, %r1001;
	add.s32 	%r1010, %r1009, 721333009;
	st.global.u32 	[%rd26+44], %r1010;
	shr.u32 	%r1011, %r977, 2;
	xor.b32  	%r1012, %r1011, %r977;
	shl.b32 	%r1013, %r1009, 4;
	shl.b32 	%r1014, %r1012, 1;
	xor.b32  	%r1015, %r1014, %r1013;
	xor.b32  	%r1016, %r1015, %r1012;
	xor.b32  	%r1017, %r1016, %r1009;
	add.s32 	%r1018, %r1017, 721695446;
	st.global.u32 	[%rd26+48], %r1018;
	shr.u32 	%r1019, %r985, 2;
	xor.b32  	%r1020, %r1019, %r985;
	shl.b32 	%r1021, %r1017, 4;
	shl.b32 	%r1022, %r1020, 1;
	xor.b32  	%r1023, %r1022, %r1021;
	xor.b32  	%r1024, %r1023, %r1020;
	xor.b32  	%r1025, %r1024, %r1017;
	add.s32 	%r1026, %r1025, 722057883;
	st.global.u32 	[%rd26+52], %r1026;
	shr.u32 	%r1027, %r993, 2;
	xor.b32  	%r1028, %r1027, %r993;
	shl.b32 	%r1029, %r1025, 4;
	shl.b32 	%r1030, %r1028, 1;
	xor.b32  	%r1031, %r1030, %r1029;
	xor.b32  	%r1032, %r1031, %r1028;
	xor.b32  	%r1033, %r1032, %r1025;
	add.s32 	%r1034, %r1033, 722420320;
	st.global.u32 	[%rd26+56], %r1034;
	shr.u32 	%r1035, %r1001, 2;
	xor.b32  	%r1036, %r1035, %r1001;
	shl.b32 	%r1037, %r1033, 4;
	shl.b32 	%r1038, %r1036, 1;
	xor.b32  	%r1039, %r1038, %r1037;
	xor.b32  	%r1040, %r1039, %r1036;
	xor.b32  	%r1041, %r1040, %r1033;
	add.s32 	%r1042, %r1041, 722782757;
	st.global.u32 	[%rd26+60], %r1042;
$L__BB7_117:
	ret;

}
	// .globl	_Z32TestRandomAccessThroughputKernelILi64EEvPK11MemoryBlockIXT_EEPS1_ii
.visible .entry _Z32TestRandomAccessThroughputKernelILi64EEvPK11MemoryBlockIXT_EEPS1_ii(
	.param .u64 .ptr .align 1 _Z32TestRandomAccessThroughputKernelILi64EEvPK11MemoryBlockIXT_EEPS1_ii_param_0,
	.param .u64 .ptr .align 1 _Z32TestRandomAccessThroughputKernelILi64EEvPK11MemoryBlockIXT_EEPS1_ii_param_1,
	.param .u32 _Z32TestRandomAccessThroughputKernelILi64EEvPK11MemoryBlockIXT_EEPS1_ii_param_2,
	.param .u32 _Z32TestRandomAccessThroughputKernelILi64EEvPK11MemoryBlockIXT_EEPS1_ii_param_3
)
{
	.local .align 8 .b8 	__local_depot8[48];
	.reg .b64 	%SP;
	.reg .b64 	%SPL;
	.reg .pred 	%p<69>;
	.reg .b32 	%r<1465>;
	.reg .b64 	%rd<40>;

	mov.u64 	%SPL, __local_depot8;
	ld.param.u32 	%r643, [_Z32TestRandomAccessThroughputKernelILi64EEvPK11MemoryBlockIXT_EEPS1_ii_param_2];
	ld.param.u32 	%r644, [_Z32TestRandomAccessThroughputKernelILi64EEvPK11MemoryBlockIXT_EEPS1_ii_param_3];
	mov.u32 	%r645, %ctaid.x;
	mov.u32 	%r646, %ntid.x;
	mov.u32 	%r647, %tid.x;
	mad.lo.s32 	%r1, %r645, %r646, %r647;
	setp.ge.s32 	%p1, %r1, %r643;
	@%p1 bra 	$L__BB8_124;
	add.u64 	%rd1, %SPL, 0;
	mov.b32 	%r653, 0;
	st.local.v2.u32 	[%rd1+24], {%r653, %r653};
	st.local.u32 	[%rd1+32], %r653;
	mov.b64 	%rd13, 0;
	st.local.u64 	[%rd1+40], %rd13;
	cvt.s64.s32 	%rd2, %r1;
	mov.b32 	%r1137, 1478573778;
	mov.b32 	%r654, 716983765;
	st.local.v2.u32 	[%rd1], {%r654, %r1137};
	mov.b32 	%r1135, -123459836;
	mov.b32 	%r1136, 1163863128;
	st.local.v2.u32 	[%rd1+8], {%r1136, %r1135};
	mov.b32 	%r1133, 1360900310;
	mov.b32 	%r1134, -589760388;
	st.local.v2.u32 	[%rd1+16], {%r1134, %r1133};
	setp.eq.s32 	%p2, %r1, 0;
	@%p2 bra 	$L__BB8_116;
	mov.b32 	%r1120, 0;
	mov.b32 	%r1137, 1478573778;
	mov.b32 	%r1136, 1163863128;
	mov.b32 	%r1135, -123459836;
	mov.b32 	%r1134, -589760388;
	mov.b32 	%r1133, 1360900310;
	mov.u64 	%rd15, precalc_xorwow_matrix;
	mov.u64 	%rd39, %rd2;
$L__BB8_3:
	mov.u64 	%rd3, %rd39;
	and.b64  	%rd4, %rd3, 3;
	setp.eq.s64 	%p3, %rd4, 0;
	@%p3 bra 	$L__BB8_115;
	mul.wide.u32 	%rd14, %r1120, 3200;
	add.s64 	%rd5, %rd15, %rd14;
	mov.b32 	%r1133, 0;
	mov.u32 	%r1134, %r1133;
	mov.u32 	%r1135, %r1133;
	mov.u32 	%r1136, %r1133;
	mov.u32 	%r1137, %r1133;
	mov.u32 	%r1126, %r1133;
$L__BB8_5:
	mul.wide.u32 	%rd16, %r1126, 4;
	add.s64 	%rd17, %rd1, %rd16;
	ld.local.u32 	%r14, [%rd17+4];
	shl.b32 	%r15, %r1126, 5;
	mov.b32 	%r1132, 0;
$L__BB8_6:
	.pragma "nounroll";
	shr.u32 	%r663, %r14, %r1132;
	and.b32  	%r664, %r663, 1;
	setp.eq.b32 	%p4, %r664, 1;
	not.pred 	%p5, %p4;
	add.s32 	%r665, %r15, %r1132;
	mul.lo.s32 	%r666, %r665, 5;
	mul.wide.u32 	%rd18, %r666, 4;
	add.s64 	%rd6, %rd5, %rd18;
	@%p5 bra 	$L__BB8_8;
	ld.global.u32 	%r667, [%rd6];
	xor.b32  	%r1137, %r1137, %r667;
	ld.global.u32 	%r668, [%rd6+4];
	xor.b32  	%r1136, %r1136, %r668;
	ld.global.u32 	%r669, [%rd6+8];
	xor.b32  	%r1135, %r1135, %r669;
	ld.global.u32 	%r670, [%rd6+12];
	xor.b32  	%r1134, %r1134, %r670;
	ld.global.u32 	%r671, [%rd6+16];
	xor.b32  	%r1133, %r1133, %r671;
$L__BB8_8:
	and.b32  	%r673, %r663, 2;
	setp.eq.s32 	%p6, %r673, 0;
	@%p6 bra 	$L__BB8_10;
	ld.global.u32 	%r674, [%rd6+20];
	xor.b32  	%r1137, %r1137, %r674;
	ld.global.u32 	%r675, [%rd6+24];
	xor.b32  	%r1136, %r1136, %r675;
	ld.global.u32 	%r676, [%rd6+28];
	xor.b32  	%r1135, %r1135, %r676;
	ld.global.u32 	%r677, [%rd6+32];
	xor.b32  	%r1134, %r1134, %r677;
	ld.global.u32 	%r678, [%rd6+36];
	xor.b32  	%r1133, %r1133, %r678;
$L__BB8_10:
	and.b32  	%r680, %r663, 4;
	setp.eq.s32 	%p7, %r680, 0;
	@%p7 bra 	$L__BB8_12;
	ld.global.u32 	%r681, [%rd6+40];
	xor.b32  	%r1137, %r1137, %r681;
	ld.global.u32 	%r682, [%rd6+44];
	xor.b32  	%r1136, %r1136, %r682;
	ld.global.u32 	%r683, [%rd6+48];
	xor.b32  	%r1135, %r1135, %r683;
	ld.global.u32 	%r684, [%rd6+52];
	xor.b32  	%r1134, %r1134, %r684;
	ld.global.u32 	%r685, [%rd6+56];
	xor.b32  	%r1133, %r1133, %r685;
$L__BB8_12:
	and.b32  	%r687, %r663, 8;
	setp.eq.s32 	%p8, %r687, 0;
	@%p8 bra 	$L__BB8_14;
	ld.global.u32 	%r688, [%rd6+60];
	xor.b32  	%r1137, %r1137, %r688;
	ld.global.u32 	%r689, [%rd6+64];
	xor.b32  	%r1136, %r1136, %r689;
	ld.global.u32 	%r690, [%rd6+68];
	xor.b32  	%r1135, %r1135, %r690;
	ld.global.u32 	%r691, [%rd6+72];
	xor.b32  	%r1134, %r1134, %r691;
	ld.global.u32 	%r692, [%rd6+76];
	xor.b32  	%r1133, %r1133, %r692;
$L__BB8_14:
	and.b32  	%r694, %r663, 16;
	setp.eq.s32 	%p9, %r694, 0;
	@%p9 bra 	$L__BB8_16;
	ld.global.u32 	%r695, [%rd6+80];
	xor.b32  	%r1137, %r1137, %r695;
	ld.global.u32 	%r696, [%rd6+84];
	xor.b32  	%r1136, %r1136, %r696;
	ld.global.u32 	%r697, [%rd6+88];
	xor.b32  	%r1135, %r1135, %r697;
	ld.global.u32 	%r698, [%rd6+92];
	xor.b32  	%r1134, %r1134, %r698;
	ld.global.u32 	%r699, [%rd6+96];
	xor.b32  	%r1133, %r1133, %r699;
$L__BB8_16:
	and.b32  	%r701, %r663, 32;
	setp.eq.s32 	%p10, %r701, 0;
	@%p10 bra 	$L__BB8_18;
	ld.global.u32 	%r702, [%rd6+100];
	xor.b32  	%r1137, %r1137, %r702;
	ld.global.u32 	%r703, [%rd6+104];
	xor.b32  	%r1136, %r1136, %r703;
	ld.global.u32 	%r704, [%rd6+108];
	xor.b32  	%r1135, %r1135, %r704;
	ld.global.u32 	%r705, [%rd6+112];
	xor.b32  	%r1134, %r1134, %r705;
	ld.global.u32 	%r706, [%rd6+116];
	xor.b32  	%r1133, %r1133, %r706;
$L__BB8_18:
	and.b32  	%r708, %r663, 64;
	setp.eq.s32 	%p11, %r708, 0;
	@%p11 bra 	$L__BB8_20;
	ld.global.u32 	%r709, [%rd6+120];
	xor.b32  	%r1137, %r1137, %r709;
	ld.global.u32 	%r710, [%rd6+124];
	xor.b32  	%r1136, %r1136, %r710;
	ld.global.u32 	%r711, [%rd6+128];
	xor.b32  	%r1135, %r1135, %r711;
	ld.global.u32 	%r712, [%rd6+132];
	xor.b32  	%r1134, %r1134, %r712;
	ld.global.u32 	%r713, [%rd6+136];
	xor.b32  	%r1133, %r1133, %r713;
$L__BB8_20:
	and.b32  	%r715, %r663, 128;
	setp.eq.s32 	%p12, %r715, 0;
	@%p12 bra 	$L__BB8_22;
	ld.global.u32 	%r716, [%rd6+140];
	xor.b32  	%r1137, %r1137, %r716;
	ld.global.u32 	%r717, [%rd6+144];
	xor.b32  	%r1136, %r1136, %r717;
	ld.global.u32 	%r718, [%rd6+148];
	xor.b32  	%r1135, %r1135, %r718;
	ld.global.u32 	%r719, [%rd6+152];
	xor.b32  	%r1134, %r1134, %r719;
	ld.global.u32 	%r720, [%rd6+156];
	xor.b32  	%r1133, %r1133, %r720;
$L__BB8_22:
	and.b32  	%r722, %r663, 256;
	setp.eq.s32 	%p13, %r722, 0;
	@%p13 bra 	$L__BB8_24;
	ld.global.u32 	%r723, [%rd6+160];
	xor.b32  	%r1137, %r1137, %r723;
	ld.global.u32 	%r724, [%rd6+164];
	xor.b32  	%r1136, %r1136, %r724;
	ld.global.u32 	%r725, [%rd6+168];
	xor.b32  	%r1135, %r1135, %r725;
	ld.global.u32 	%r726, [%rd6+172];
	xor.b32  	%r1134, %r1134, %r726;
	ld.global.u32 	%r727, [%rd6+176];
	xor.b32  	%r1133, %r1133, %r727;
$L__BB8_24:
	and.b32  	%r729, %r663, 512;
	setp.eq.s32 	%p14, %r729, 0;
	@%p14 bra 	$L__BB8_26;
	ld.global.u32 	%r730, [%rd6+180];
	xor.b32  	%r1137, %r1137, %r730;
	ld.global.u32 	%r731, [%rd6+184];
	xor.b32  	%r1136, %r1136, %r731;
	ld.global.u32 	%r732, [%rd6+188];
	xor.b32  	%r1135, %r1135, %r732;
	ld.global.u32 	%r733, [%rd6+192];
	xor.b32  	%r1134, %r1134, %r733;
	ld.global.u32 	%r734, [%rd6+196];
	xor.b32  	%r1133, %r1133, %r734;
$L__BB8_26:
	and.b32  	%r736, %r663, 1024;
	setp.eq.s32 	%p15, %r736, 0;
	@%p15 bra 	$L__BB8_28;
	ld.global.u32 	%r737, [%rd6+200];
	xor.b32  	%r1137, %r1137, %r737;
	ld.global.u32 	%r738, [%rd6+204];
	xor.b32  	%r1136, %r1136, %r738;
	ld.global.u32 	%r739, [%rd6+208];
	xor.b32  	%r1135, %r1135, %r739;
	ld.global.u32 	%r740, [%rd6+212];
	xor.b32  	%r1134, %r1134, %r740;
	ld.global.u32 	%r741, [%rd6+216];
	xor.b32  	%r1133, %r1133, %r741;
$L__BB8_28:
	and.b32  	%r743, %r663, 2048;
	setp.eq.s32 	%p16, %r743, 0;
	@%p16 bra 	$L__BB8_30;
	ld.global.u32 	%r744, [%rd6+220];
	xor.b32  	%r1137, %r1137, %r744;
	ld.global.u32 	%r745, [%rd6+224];
	xor.b32  	%r1136, %r1136, %r745;
	ld.global.u32 	%r746, [%rd6+228];
	xor.b32  	%r1135, %r1135, %r746;
	ld.global.u32 	%r747, [%rd6+232];
	xor.b32  	%r1134, %r1134, %r747;
	ld.global.u32 	%r748, [%rd6+236];
	xor.b32  	%r1133, %r1133, %r748;
$L__BB8_30:
	and.b32  	%r750, %r663, 4096;
	setp.eq.s32 	%p17, %r750, 0;
	@%p17 bra 	$L__BB8_32;
	ld.global.u32 	%r751, [%rd6+240];
	xor.b32  	%r1137, %r1137, %r751;
	ld.global.u32 	%r752, [%rd6+244];
	xor.b32  	%r1136, %r1136, %r752;
	ld.global.u32 	%r753, [%rd6+248];
	xor.b32  	%r1135, %r1135, %r753;
	ld.global.u32 	%r754, [%rd6+252];
	xor.b32  	%r1134, %r1134, %r754;
	ld.global.u32 	%r755, [%rd6+256];
	xor.b32  	%r1133, %r1133, %r755;
$L__BB8_32:
	and.b32  	%r757, %r663, 8192;
	setp.eq.s32 	%p18, %r757, 0;
	@%p18 bra 	$L__BB8_34;
	ld.global.u32 	%r758, [%rd6+260];
	xor.b32  	%r1137, %r1137, %r758;
	ld.global.u32 	%r759, [%rd6+264];
	xor.b32  	%r1136, %r1136, %r759;
	ld.global.u32 	%r760, [%rd6+268];
	xor.b32  	%r1135, %r1135, %r760;
	ld.global.u32 	%r761, [%rd6+272];
	xor.b32  	%r1134, %r1134, %r761;
	ld.global.u32 	%r762, [%rd6+276];
	xor.b32  	%r1133, %r1133, %r762;
$L__BB8_34:
	and.b32  	%r764, %r663, 16384;
	setp.eq.s32 	%p19, %r764, 0;
	@%p19 bra 	$L__BB8_36;
	ld.global.u32 	%r765, [%rd6+280];
	xor.b32  	%r1137, %r1137, %r765;
	ld.global.u32 	%r766, [%rd6+284];
	xor.b32  	%r1136, %r1136, %r766;
	ld.global.u32 	%r767, [%rd6+288];
	xor.b32  	%r1135, %r1135, %r767;
	ld.global.u32 	%r768, [%rd6+292];
	xor.b32  	%r1134, %r1134, %r768;
	ld.global.u32 	%r769, [%rd6+296];
	xor.b32  	%r1133, %r1133, %r769;
$L__BB8_36:
	and.b32  	%r771, %r663, 32768;
	setp.eq.s32 	%p20, %r771, 0;
	@%p20 bra 	$L__BB8_38;
	ld.global.u32 	%r772, [%rd6+300];
	xor.b32  	%r1137, %r1137, %r772;
	ld.global.u32 	%r773, [%rd6+304];
	xor.b32  	%r1136, %r1136, %r773;
	ld.global.u32 	%r774, [%rd6+308];
	xor.b32  	%r1135, %r1135, %r774;
	ld.global.u32 	%r775, [%rd6+312];
	xor.b32  	%r1134, %r1134, %r775;
	ld.global.u32 	%r776, [%rd6+316];
	xor.b32  	%r1133, %r1133, %r776;
$L__BB8_38:
	add.s32 	%r1132, %r1132, 16;
	setp.ne.s32 	%p21, %r1132, 32;
	@%p21 bra 	$L__BB8_6;
	mad.lo.s32 	%r777, %r1126, -31, %r15;
	add.s32 	%r1126, %r777, 1;
	setp.ne.s32 	%p22, %r1126, 5;
	@%p22 bra 	$L__BB8_5;
	st.local.u32 	[%rd1+4], %r1137;
	st.local.v2.u32 	[%rd1+8], {%r1136, %r1135};
	st.local.v2.u32 	[%rd1+16], {%r1134, %r1133};
	setp.eq.s64 	%p23, %rd4, 1;
	@%p23 bra 	$L__BB8_115;
	mov.b32 	%r1133, 0;
	mov.u32 	%r1134, %r1133;
	mov.u32 	%r1135, %r1133;
	mov.u32 	%r1136, %r1133;
	mov.u32 	%r1137, %r1133;
	mov.u32 	%r1218, %r1133;
$L__BB8_42:
	mul.wide.u32 	%rd19, %r1218, 4;
	add.s64 	%rd20, %rd1, %rd19;
	ld.local.u32 	%r190, [%rd20+4];
	shl.b32 	%r191, %r1218, 5;
	mov.b32 	%r1224, 0;
$L__BB8_43:
	.pragma "nounroll";
	shr.u32 	%r780, %r190, %r1224;
	and.b32  	%r781, %r780, 1;
	setp.eq.b32 	%p24, %r781, 1;
	not.pred 	%p25, %p24;
	add.s32 	%r782, %r191, %r1224;
	mul.lo.s32 	%r783, %r782, 5;
	mul.wide.u32 	%rd21, %r783, 4;
	add.s64 	%rd7, %rd5, %rd21;
	@%p25 bra 	$L__BB8_45;
	ld.global.u32 	%r784, [%rd7];
	xor.b32  	%r1137, %r1137, %r784;
	ld.global.u32 	%r785, [%rd7+4];
	xor.b32  	%r1136, %r1136, %r785;
	ld.global.u32 	%r786, [%rd7+8];
	xor.b32  	%r1135, %r1135, %r786;
	ld.global.u32 	%r787, [%rd7+12];
	xor.b32  	%r1134, %r1134, %r787;
	ld.global.u32 	%r788, [%rd7+16];
	xor.b32  	%r1133, %r1133, %r788;
$L__BB8_45:
	and.b32  	%r790, %r780, 2;
	setp.eq.s32 	%p26, %r790, 0;
	@%p26 bra 	$L__BB8_47;
	ld.global.u32 	%r791, [%rd7+20];
	xor.b32  	%r1137, %r1137, %r791;
	ld.global.u32 	%r792, [%rd7+24];
	xor.b32  	%r1136, %r1136, %r792;
	ld.global.u32 	%r793, [%rd7+28];
	xor.b32  	%r1135, %r1135, %r793;
	ld.global.u32 	%r794, [%rd7+32];
	xor.b32  	%r1134, %r1134, %r794;
	ld.global.u32 	%r795, [%rd7+36];
	xor.b32  	%r1133, %r1133, %r795;
$L__BB8_47:
	and.b32  	%r797, %r780, 4;
	setp.eq.s32 	%p27, %r797, 0;
	@%p27 bra 	$L__BB8_49;
	ld.global.u32 	%r798, [%rd7+40];
	xor.b32  	%r1137, %r1137, %r798;
	ld.global.u32 	%r799, [%rd7+44];
	xor.b32  	%r1136, %r1136, %r799;
	ld.global.u32 	%r800, [%rd7+48];
	xor.b32  	%r1135, %r1135, %r800;
	ld.global.u32 	%r801, [%rd7+52];
	xor.b32  	%r1134, %r1134, %r801;
	ld.global.u32 	%r802, [%rd7+56];
	xor.b32  	%r1133, %r1133, %r802;
$L__BB8_49:
	and.b32  	%r804, %r780, 8;
	setp.eq.s32 	%p28, %r804, 0;
	@%p28 bra 	$L__BB8_51;
	ld.global.u32 	%r805, [%rd7+60];
	xor.b32  	%r1137, %r1137, %r805;
	ld.global.u32 	%r806, [%rd7+64];
	xor.b32  	%r1136, %r1136, %r806;
	ld.global.u32 	%r807, [%rd7+68];
	xor.b32  	%r1135, %r1135, %r807;
	ld.global.u32 	%r808, [%rd7+72];
	xor.b32  	%r1134, %r1134, %r808;
	ld.global.u32 	%r809, [%rd7+76];
	xor.b32  	%r1133, %r1133, %r809;
$L__BB8_51:
	and.b32  	%r811, %r780, 16;
	setp.eq.s32 	%p29, %r811, 0;
	@%p29 bra 	$L__BB8_53;
	ld.global.u32 	%r812, [%rd7+80];
	xor.b32  	%r1137, %r1137, %r812;
	ld.global.u32 	%r813, [%rd7+84];
	xor.b32  	%r1136, %r1136, %r813;
	ld.global.u32 	%r814, [%rd7+88];
	xor.b32  	%r1135, %r1135, %r814;
	ld.global.u32 	%r815, [%rd7+92];
	xor.b32  	%r1134, %r1134, %r815;
	ld.global.u32 	%r816, [%rd7+96];
	xor.b32  	%r1133, %r1133, %r816;
$L__BB8_53:
	and.b32  	%r818, %r780, 32;
	setp.eq.s32 	%p30, %r818, 0;
	@%p30 bra 	$L__BB8_55;
	ld.global.u32 	%r819, [%rd7+100];
	xor.b32  	%r1137, %r1137, %r819;
	ld.global.u32 	%r820, [%rd7+104];
	xor.b32  	%r1136, %r1136, %r820;
	ld.global.u32 	%r821, [%rd7+108];
	xor.b32  	%r1135, %r1135, %r821;
	ld.global.u32 	%r822, [%rd7+112];
	xor.b32  	%r1134, %r1134, %r822;
	ld.global.u32 	%r823, [%rd7+116];
	xor.b32  	%r1133, %r1133, %r823;
$L__BB8_55:
	and.b32  	%r825, %r780, 64;
	setp.eq.s32 	%p31, %r825, 0;
	@%p31 bra 	$L__BB8_57;
	ld.global.u32 	%r826, [%rd7+120];
	xor.b32  	%r1137, %r1137, %r826;
	ld.global.u32 	%r827, [%rd7+124];
	xor.b32  	%r1136, %r1136, %r827;
	ld.global.u32 	%r828, [%rd7+128];
	xor.b32  	%r1135, %r1135, %r828;
	ld.global.u32 	%r829, [%rd7+132];
	xor.b32  	%r1134, %r1134, %r829;
	ld.global.u32 	%r830, [%rd7+136];
	xor.b32  	%r1133, %r1133, %r830;
$L__BB8_57:
	and.b32  	%r832, %r780, 128;
	setp.eq.s32 	%p32, %r832, 0;
	@%p32 bra 	$L__BB8_59;
	ld.global.u32 	%r833, [%rd7+140];
	xor.b32  	%r1137, %r1137, %r833;
	ld.global.u32 	%r834, [%rd7+144];
	xor.b32  	%r1136, %r1136, %r834;
	ld.global.u32 	%r835, [%rd7+148];
	xor.b32  	%r1135, %r1135, %r835;
	ld.global.u32 	%r836, [%rd7+152];
	xor.b32  	%r1134, %r1134, %r836;
	ld.global.u32 	%r837, [%rd7+156];
	xor.b32  	%r1133, %r1133, %r837;
$L__BB8_59:
	and.b32  	%r839, %r780, 256;
	setp.eq.s32 	%p33, %r839, 0;
	@%p33 bra 	$L__BB8_61;
	ld.global.u32 	%r840, [%rd7+160];
	xor.b32  	%r1137, %r1137, %r840;
	ld.global.u32 	%r841, [%rd7+164];
	xor.b32  	%r1136, %r1136, %r841;
	ld.global.u32 	%r842, [%rd7+168];
	xor.b32  	%r1135, %r1135, %r842;
	ld.global.u32 	%r843, [%rd7+172];
	xor.b32  	%r1134, %r1134, %r843;
	ld.global.u32 	%r844, [%rd7+176];
	xor.b32  	%r1133, %r1133, %r844;
$L__BB8_61:
	and.b32  	%r846, %r780, 512;
	setp.eq.s32 	%p34, %r846, 0;
	@%p34 bra 	$L__BB8_63;
	ld.global.u32 	%r847, [%rd7+180];
	xor.b32  	%r1137, %r1137, %r847;
	ld.global.u32 	%r848, [%rd7+184];
	xor.b32  	%r1136, %r1136, %r848;
	ld.global.u32 	%r849, [%rd7+188];
	xor.b32  	%r1135, %r1135, %r849;
	ld.global.u32 	%r850, [%rd7+192];
	xor.b32  	%r1134, %r1134, %r850;
	ld.global.u32 	%r851, [%rd7+196];
	xor.b32  	%r1133, %r1133, %r851;
$L__BB8_63:
	and.b32  	%r853, %r780, 1024;
	setp.eq.s32 	%p35, %r853, 0;
	@%p35 bra 	$L__BB8_65;
	ld.global.u32 	%r854, [%rd7+200];
	xor.b32  	%r1137, %r1137, %r854;
	ld.global.u32 	%r855, [%rd7+204];
	xor.b32  	%r1136, %r1136, %r855;
	ld.global.u32 	%r856, [%rd7+208];
	xor.b32  	%r1135, %r1135, %r856;
	ld.global.u32 	%r857, [%rd7+212];
	xor.b32  	%r1134, %r1134, %r857;
	ld.global.u32 	%r858, [%rd7+216];
	xor.b32  	%r1133, %r1133, %r858;
$L__BB8_65:
	and.b32  	%r860, %r780, 2048;
	setp.eq.s32 	%p36, %r860, 0;
	@%p36 bra 	$L__BB8_67;
	ld.global.u32 	%r861, [%rd7+220];
	xor.b32  	%r1137, %r1137, %r861;
	ld.global.u32 	%r862, [%rd7+224];
	xor.b32  	%r1136, %r1136, %r862;
	ld.global.u32 	%r863, [%rd7+228];
	xor.b32  	%r1135, %r1135, %r863;
	ld.global.u32 	%r864, [%rd7+232];
	xor.b32  	%r1134, %r1134, %r864;
	ld.global.u32 	%r865, [%rd7+236];
	xor.b32  	%r1133, %r1133, %r865;
$L__BB8_67:
	and.b32  	%r867, %r780, 4096;
	setp.eq.s32 	%p37, %r867, 0;
	@%p37 bra 	$L__BB8_69;
	ld.global.u32 	%r868, [%rd7+240];
	xor.b32  	%r1137, %r1137, %r868;
	ld.global.u32 	%r869, [%rd7+244];
	xor.b32  	%r1136, %r1136, %r869;
	ld.global.u32 	%r870, [%rd7+248];
	xor.b32  	%r1135, %r1135, %r870;
	ld.global.u32 	%r871, [%rd7+252];
	xor.b32  	%r1134, %r1134, %r871;
	ld.global.u32 	%r872, [%rd7+256];
	xor.b32  	%r1133, %r1133, %r872;
$L__BB8_69:
	and.b32  	%r874, %r780, 8192;
	setp.eq.s32 	%p38, %r874, 0;
	@%p38 bra 	$L__BB8_71;
	ld.global.u32 	%r875, [%rd7+260];
	xor.b32  	%r1137, %r1137, %r875;
	ld.global.u32 	%r876, [%rd7+264];
	xor.b32  	%r1136, %r1136, %r876;
	ld.global.u32 	%r877, [%rd7+268];
	xor.b32  	%r1135, %r1135, %r877;
	ld.global.u32 	%r878, [%rd7+272];
	xor.b32  	%r1134, %r1134, %r878;
	ld.global.u32 	%r879, [%rd7+276];
	xor.b32  	%r1133, %r1133, %r879;
$L__BB8_71:
	and.b32  	%r881, %r780, 16384;
	setp.eq.s32 	%p39, %r881, 0;
	@%p39 bra 	$L__BB8_73;
	ld.global.u32 	%r882, [%rd7+280];
	xor.b32  	%r1137, %r1137, %r882;
	ld.global.u32 	%r883, [%rd7+284];
	xor.b32  	%r1136, %r1136, %r883;
	ld.global.u32 	%r884, [%rd7+288];
	xor.b32  	%r1135, %r1135, %r884;
	ld.global.u32 	%r885, [%rd7+292];
	xor.b32  	%r1134, %r1134, %r885;
	ld.global.u32 	%r886, [%rd7+296];
	xor.b32  	%r1133, %r1133, %r886;
$L__BB8_73:
	and.b32  	%r888, %r780, 32768;
	setp.eq.s32 	%p40, %r888, 0;
	@%p40 bra 	$L__BB8_75;
	ld.global.u32 	%r889, [%rd7+300];
	xor.b32  	%r1137, %r1137, %r889;
	ld.global.u32 	%r890, [%rd7+304];
	xor.b32  	%r1136, %r1136, %r890;
	ld.global.u32 	%r891, [%rd7+308];
	xor.b32  	%r1135, %r1135, %r891;
	ld.global.u32 	%r892, [%rd7+312];
	xor.b32  	%r1134, %r1134, %r892;
	ld.global.u32 	%r893, [%rd7+316];
	xor.b32  	%r1133, %r1133, %r893;
$L__BB8_75:
	add.s32 	%r1224, %r1224, 16;
	setp.ne.s32 	%p41, %r1224, 32;
	@%p41 bra 	$L__BB8_43;
	mad.lo.s32 	%r894, %r1218, -31, %r191;
	add.s32 	%r1218, %r894, 1;
	setp.ne.s32 	%p42, %r1218, 5;
	@%p42 bra 	$L__BB8_42;
	st.local.u32 	[%rd1+4], %r1137;
	st.local.v2.u32 	[%rd1+8], {%r1136, %r1135};
	st.local.v2.u32 	[%rd1+16], {%r1134, %r1133};
	setp.ne.s64 	%p43, %rd4, 3;
	@%p43 bra 	$L__BB8_115;
	mov.b32 	%r1133, 0;
	mov.u32 	%r1134, %r1133;
	mov.u32 	%r1135, %r1133;
	mov.u32 	%r1136, %r1133;
	mov.u32 	%r1137, %r1133;
	mov.u32 	%r1310, %r1133;
$L__BB8_79:
	mul.wide.u32 	%rd22, %r1310, 4;
	add.s64 	%rd23, %rd1, %rd22;
	ld.local.u32 	%r366, [%rd23+4];
	shl.b32 	%r367, %r1310, 5;
	mov.b32 	%r1316, 0;
$L__BB8_80:
	.pragma "nounroll";
	shr.u32 	%r897, %r366, %r1316;
	and.b32  	%r898, %r897, 1;
	setp.eq.b32 	%p44, %r898, 1;
	not.pred 	%p45, %p44;
	add.s32 	%r899, %r367, %r1316;
	mul.lo.s32 	%r900, %r899, 5;
	mul.wide.u32 	%rd24, %r900, 4;
	add.s64 	%rd8, %rd5, %rd24;
	@%p45 bra 	$L__BB8_82;
	ld.global.u32 	%r901, [%rd8];
	xor.b32  	%r1137, %r1137, %r901;
	ld.global.u32 	%r902, [%rd8+4];
	xor.b32  	%r1136, %r1136, %r902;
	ld.global.u32 	%r903, [%rd8+8];
	xor.b32  	%r1135, %r1135, %r903;
	ld.global.u32 	%r904, [%rd8+12];
	xor.b32  	%r1134, %r1134, %r904;
	ld.global.u32 	%r905, [%rd8+16];
	xor.b32  	%r1133, %r1133, %r905;
$L__BB8_82:
	and.b32  	%r907, %r897, 2;
	setp.eq.s32 	%p46, %r907, 0;
	@%p46 bra 	$L__BB8_84;
	ld.global.u32 	%r908, [%rd8+20];
	xor.b32  	%r1137, %r1137, %r908;
	ld.global.u32 	%r909, [%rd8+24];
	xor.b32  	%r1136, %r1136, %r909;
	ld.global.u32 	%r910, [%rd8+28];
	xor.b32  	%r1135, %r1135, %r910;
	ld.global.u32 	%r911, [%rd8+32];
	xor.b32  	%r1134, %r1134, %r911;
	ld.global.u32 	%r912, [%rd8+36];
	xor.b32  	%r1133, %r1133, %r912;
$L__BB8_84:
	and.b32  	%r914, %r897, 4;
	setp.eq.s32 	%p47, %r914, 0;
	@%p47 bra 	$L__BB8_86;
	ld.global.u32 	%r915, [%rd8+40];
	xor.b32  	%r1137, %r1137, %r915;
	ld.global.u32 	%r916, [%rd8+44];
	xor.b32  	%r1136, %r1136, %r916;
	ld.global.u32 	%r917, [%rd8+48];
	xor.b32  	%r1135, %r1135, %r917;
	ld.global.u32 	%r918, [%rd8+52];
	xor.b32  	%r1134, %r1134, %r918;
	ld.global.u32 	%r919, [%rd8+56];
	xor.b32  	%r1133, %r1133, %r919;
$L__BB8_86:
	and.b32  	%r921, %r897, 8;
	setp.eq.s32 	%p48, %r921, 0;
	@%p48 bra 	$L__BB8_88;
	ld.global.u32 	%r922, [%rd8+60];
	xor.b32  	%r1137, %r1137, %r922;
	ld.global.u32 	%r923, [%rd8+64];
	xor.b32  	%r1136, %r1136, %r923;
	ld.global.u32 	%r924, [%rd8+68];
	xor.b32  	%r1135, %r1135, %r924;
	ld.global.u32 	%r925, [%rd8+72];
	xor.b32  	%r1134, %r1134, %r925;
	ld.global.u32 	%r926, [%rd8+76];
	xor.b32  	%r1133, %r1133, %r926;
$L__BB8_88:
	and.b32  	%r928, %r897, 16;
	setp.eq.s32 	%p49, %r928, 0;
	@%p49 bra 	$L__BB8_90;
	ld.global.u32 	%r929, [%rd8+80];
	xor.b32  	%r1137, %r1137, %r929;
	ld.global.u32 	%r930, [%rd8+84];
	xor.b32  	%r1136, %r1136, %r930;
	ld.global.u32 	%r931, [%rd8+88];
	xor.b32  	%r1135, %r1135, %r931;
	ld.global.u32 	%r932, [%rd8+92];
	xor.b32  	%r1134, %r1134, %r932;
	ld.global.u32 	%r933, [%rd8+96];
	xor.b32  	%r1133, %r1133, %r933;
$L__BB8_90:
	and.b32  	%r935, %r897, 32;
	setp.eq.s32 	%p50, %r935, 0;
	@%p50 bra 	$L__BB8_92;
	ld.global.u32 	%r936, [%rd8+100];
	xor.b32  	%r1137, %r1137, %r936;
	ld.global.u32 	%r937, [%rd8+104];
	xor.b32  	%r1136, %r1136, %r937;
	ld.global.u32 	%r938, [%rd8+108];
	xor.b32  	%r1135, %r1135, %r938;
	ld.global.u32 	%r939, [%rd8+112];
	xor.b32  	%r1134, %r1134, %r939;
	ld.global.u32 	%r940, [%rd8+116];
	xor.b32  	%r1133, %r1133, %r940;
$L__BB8_92:
	and.b32  	%r942, %r897, 64;
	setp.eq.s32 	%p51, %r942, 0;
	@%p51 bra 	$L__BB8_94;
	ld.global.u32 	%r943, [%rd8+120];
	xor.b32  	%r1137, %r1137, %r943;
	ld.global.u32 	%r944, [%rd8+124];
	xor.b32  	%r1136, %r1136, %r944;
	ld.global.u32 	%r945, [%rd8+128];
	xor.b32  	%r1135, %r1135, %r945;
	ld.global.u32 	%r946, [%rd8+132];
	xor.b32  	%r1134, %r1134, %r946;
	ld.global.u32 	%r947, [%rd8+136];
	xor.b32  	%r1133, %r1133, %r947;
$L__BB8_94:
	and.b32  	%r949, %r897, 128;
	setp.eq.s32 	%p52, %r949, 0;
	@%p52 bra 	$L__BB8_96;
	ld.global.u32 	%r950, [%rd8+140];
	xor.b32  	%r1137, %r1137, %r950;
	ld.global.u32 	%r951, [%rd8+144];
	xor.b32  	%r1136, %r1136, %r951;
	ld.global.u32 	%r952, [%rd8+148];
	xor.b32  	%r1135, %r1135, %r952;
	ld.global.u32 	%r953, [%rd8+152];
	xor.b32  	%r1134, %r1134, %r953;
	ld.global.u32 	%r954, [%rd8+156];
	xor.b32  	%r1133, %r1133, %r954;
$L__BB8_96:
	and.b32  	%r956, %r897, 256;
	setp.eq.s32 	%p53, %r956, 0;
	@%p53 bra 	$L__BB8_98;
	ld.global.u32 	%r957, [%rd8+160];
	xor.b32  	%r1137, %r1137, %r957;
	ld.global.u32 	%r958, [%rd8+164];
	xor.b32  	%r1136, %r1136, %r958;
	ld.global.u32 	%r959, [%rd8+168];
	xor.b32  	%r1135, %r1135, %r959;
	ld.global.u32 	%r960, [%rd8+172];
	xor.b32  	%r1134, %r1134, %r960;
	ld.global.u32 	%r961, [%rd8+176];
	xor.b32  	%r1133, %r1133, %r961;
$L__BB8_98:
	and.b32  	%r963, %r897, 512;
	setp.eq.s32 	%p54, %r963, 0;
	@%p54 bra 	$L__BB8_100;
	ld.global.u32 	%r964, [%rd8+180];
	xor.b32  	%r1137, %r1137, %r964;
	ld.global.u32 	%r965, [%rd8+184];
	xor.b32  	%r1136, %r1136, %r965;
	ld.global.u32 	%r966, [%rd8+188];
	xor.b32  	%r1135, %r1135, %r966;
	ld.global.u32 	%r967, [%rd8+192];
	xor.b32  	%r1134, %r1134, %r967;
	ld.global.u32 	%r968, [%rd8+196];
	xor.b32  	%r1133, %r1133, %r968;
$L__BB8_100:
	and.b32  	%r970, %r897, 1024;
	setp.eq.s32 	%p55, %r970, 0;
	@%p55 bra 	$L__BB8_102;
	ld.global.u32 	%r971, [%rd8+200];
	xor.b32  	%r1137, %r1137, %r971;
	ld.global.u32 	%r972, [%rd8+204];
	xor.b32  	%r1136, %r1136, %r972;
	ld.global.u32 	%r973, [%rd8+208];
	xor.b32  	%r1135, %r1135, %r973;
	ld.global.u32 	%r974, [%rd8+212];
	xor.b32  	%r1134, %r1134, %r974;
	ld.global.u32 	%r975, [%rd8+216];
	xor.b32  	%r1133, %r1133, %r975;
$L__BB8_102:
	and.b32  	%r977, %r897, 2048;
	setp.eq.s32 	%p56, %r977, 0;
	@%p56 bra 	$L__BB8_104;
	ld.global.u32 	%r978, [%rd8+220];
	xor.b32  	%r1137, %r1137, %r978;
	ld.global.u32 	%r979, [%rd8+224];
	xor.b32  	%r1136, %r1136, %r979;
	ld.global.u32 	%r980, [%rd8+228];
	xor.b32  	%r1135, %r1135, %r980;
	ld.global.u32 	%r981, [%rd8+232];
	xor.b32  	%r1134, %r1134, %r981;
	ld.global.u32 	%r982, [%rd8+236];
	xor.b32  	%r1133, %r1133, %r982;
$L__BB8_104:
	and.b32  	%r984, %r897, 4096;
	setp.eq.s32 	%p57, %r984, 0;
	@%p57 bra 	$L__BB8_106;
	ld.global.u32 	%r985, [%rd8+240];
	xor.b32  	%r1137, %r1137, %r985;
	ld.global.u32 	%r986, [%rd8+244];
	xor.b32  	%r1136, %r1136, %r986;
	ld.global.u32 	%r987, [%rd8+248];
	xor.b32  	%r1135, %r1135, %r987;
	ld.global.u32 	%r988, [%rd8+252];
	xor.b32  	%r1134, %r1134, %r988;
	ld.global.u32 	%r989, [%rd8+256];
	xor.b32  	%r1133, %r1133, %r989;
$L__BB8_106:
	and.b32  	%r991, %r897, 8192;
	setp.eq.s32 	%p58, %r991, 0;
	@%p58 bra 	$L__BB8_108;
	ld.global.u32 	%r992, [%rd8+260];
	xor.b32  	%r1137, %r1137, %r992;
	ld.global.u32 	%r993, [%rd8+264];
	xor.b32  	%r1136, %r1136, %r993;
	ld.global.u32 	%r994, [%rd8+268];
	xor.b32  	%r1135, %r1135, %r994;
	ld.global.u32 	%r995, [%rd8+272];
	xor.b32  	%r1134, %r1134, %r995;
	ld.global.u32 	%r996, [%rd8+276];
	xor.b32  	%r1133, %r1133, %r996;
$L__BB8_108:
	and.b32  	%r998, %r897, 16384;
	setp.eq.s32 	%p59, %r998, 0;
	@%p59 bra 	$L__BB8_110;
	ld.global.u32 	%r999, [%rd8+280];
	xor.b32  	%r1137, %r1137, %r999;
	ld.global.u32 	%r1000, [%rd8+284];
	xor.b32  	%r1136, %r1136, %r1000;
	ld.global.u32 	%r1001, [%rd8+288];
	xor.b32  	%r1135, %r1135, %r1001;
	ld.global.u32 	%r1002, [%rd8+292];
	xor.b32  	%r1134, %r1134, %r1002;
	ld.global.u32 	%r1003, [%rd8+296];
	xor.b32  	%r1133, %r1133, %r1003;
$L__BB8_110:
	and.b32  	%r1005, %r897, 32768;
	setp.eq.s32 	%p60, %r1005, 0;
	@%p60 bra 	$L__BB8_112;
	ld.global.u32 	%r1006, [%rd8+300];
	xor.b32  	%r1137, %r1137, %r1006;
	ld.global.u32 	%r1007, [%rd8+304];
	xor.b32  	%r1136, %r1136, %r1007;
	ld.global.u32 	%r1008, [%rd8+308];
	xor.b32  	%r1135, %r1135, %r1008;
	ld.global.u32 	%r1009, [%rd8+312];
	xor.b32  	%r1134, %r1134, %r1009;
	ld.global.u32 	%r1010, [%rd8+316];
	xor.b32  	%r1133, %r1133, %r1010;
$L__BB8_112:
	add.s32 	%r1316, %r1316, 16;
	setp.ne.s32 	%p61, %r1316, 32;
	@%p61 bra 	$L__BB8_80;
	mad.lo.s32 	%r1011, %r1310, -31, %r367;
	add.s32 	%r1310, %r1011, 1;
	setp.ne.s32 	%p62, %r1310, 5;
	@%p62 bra 	$L__BB8_79;
	st.local.u32 	[%rd1+4], %r1137;
	st.local.v2.u32 	[%rd1+8], {%r1136, %r1135};
	st.local.v2.u32 	[%rd1+16], {%r1134, %r1133};
$L__BB8_115:
	shr.u64 	%rd39, %rd3, 2;
	add.s32 	%r1120, %r1120, 1;
	setp.gt.u64 	%p63, %rd3, 3;
	@%p63 bra 	$L__BB8_3;
$L__BB8_116:
	setp.lt.s32 	%p64, %r644, 1;
	mov.b32 	%r1449, 0;
	mov.u32 	%r1450, %r1449;
	mov.u32 	%r1451, %r1449;
	mov.u32 	%r1452, %r1449;
	mov.u32 	%r1453, %r1449;
	mov.u32 	%r1454, %r1449;
	mov.u32 	%r1455, %r1449;
	mov.u32 	%r1456, %r1449;
	mov.u32 	%r1457, %r1449;
	mov.u32 	%r1458, %r1449;
	mov.u32 	%r1459, %r1449;
	mov.u32 	%r1460, %r1449;
	mov.u32 	%r1461, %r1449;
	mov.u32 	%r1462, %r1449;
	mov.u32 	%r1463, %r1449;
	mov.u32 	%r1464, %r1449;
	@%p64 bra 	$L__BB8_123;
	setp.eq.s32 	%p65, %r644, 1;
	mov.b32 	%r1446, 717346202;
	mov.b32 	%r1449, 0;
	@%p65 bra 	$L__BB8_121;
	and.b32  	%r1017, %r644, 2147483646;
	neg.s32 	%r1407, %r1017;
	mov.b32 	%r1449, 0;
	mov.b32 	%r1408, 717708639;
	mov.u32 	%r1450, %r1449;
	mov.u32 	%r1451, %r1449;
	mov.u32 	%r1452, %r1449;
	mov.u32 	%r1453, %r1449;
	mov.u32 	%r1454, %r1449;
	mov.u32 	%r1455, %r1449;
	mov.u32 	%r1456, %r1449;
	mov.u32 	%r1457, %r1449;
	mov.u32 	%r1458, %r1449;
	mov.u32 	%r1459, %r1449;
	mov.u32 	%r1460, %r1449;
	mov.u32 	%r1461, %r1449;
	mov.u32 	%r1462, %r1449;
	mov.u32 	%r1463, %r1449;
	mov.u32 	%r1464, %r1449;
$L__BB8_119:
	.pragma "nounroll";
	mov.u32 	%r568, %r1135;
	mov.u32 	%r567, %r1134;
	mov.u32 	%r1135, %r1133;
	ld.param.u64 	%rd36, [_Z32TestRandomAccessThroughputKernelILi64EEvPK11MemoryBlockIXT_EEPS1_ii_param_0];
	shr.u32 	%r1018, %r1137, 2;
	xor.b32  	%r1019, %r1018, %r1137;
	shl.b32 	%r1020, %r1135, 4;
	shl.b32 	%r1021, %r1019, 1;
	xor.b32  	%r1022, %r1021, %r1020;
	xor.b32  	%r1023, %r1022, %r1019;
	xor.b32  	%r1134, %r1023, %r1135;
	add.s32 	%r1024, %r1408, %r1134;
	add.s32 	%r1025, %r1024, -362437;
	rem.u32 	%r1026, %r1025, %r643;
	add.s32 	%r1027, %r1026, %r1;
	rem.u32 	%r1028, %r1027, %r643;
	cvta.to.global.u64 	%rd25, %rd36;
	mul.wide.u32 	%rd26, %r1028, 64;
	add.s64 	%rd27, %rd25, %rd26;
	ld.global.u32 	%r1029, [%rd27];
	ld.global.u32 	%r1030, [%rd27+4];
	ld.global.u32 	%r1031, [%rd27+8];
	ld.global.u32 	%r1032, [%rd27+12];
	ld.global.u32 	%r1033, [%rd27+16];
	ld.global.u32 	%r1034, [%rd27+20];
	ld.global.u32 	%r1035, [%rd27+24];
	ld.global.u32 	%r1036, [%rd27+28];
	ld.global.u32 	%r1037, [%rd27+32];
	ld.global.u32 	%r1038, [%rd27+36];
	ld.global.u32 	%r1039, [%rd27+40];
	ld.global.u32 	%r1040, [%rd27+44];
	ld.global.u32 	%r1041, [%rd27+48];
	ld.global.u32 	%r1042, [%rd27+52];
	ld.global.u32 	%r1043, [%rd27+56];
	ld.global.u32 	%r1044, [%rd27+60];
	xor.b32  	%r1045, %r1464, %r1029;
	xor.b32  	%r1046, %r1463, %r1030;
	xor.b32  	%r1047, %r1462, %r1031;
	xor.b32  	%r1048, %r1461, %r1032;
	xor.b32  	%r1049, %r1460, %r1033;
	xor.b32  	%r1050, %r1459, %r1034;
	xor.b32  	%r1051, %r1458, %r1035;
	xor.b32  	%r1052, %r1457, %r1036;
	xor.b32  	%r1053, %r1456, %r1037;
	xor.b32  	%r1054, %r1455, %r1038;
	xor.b32  	%r1055, %r1454, %r1039;
	xor.b32  	%r1056, %r1453, %r1040;
	xor.b32  	%r1057, %r1452, %r1041;
	xor.b32  	%r1058, %r1451, %r1042;
	xor.b32  	%r1059, %r1450, %r1043;
	xor.b32  	%r1060, %r1449, %r1044;
	shr.u32 	%r1061, %r1136, 2;
	xor.b32  	%r1062, %r1061, %r1136;
	shl.b32 	%r1063, %r1134, 4;
	shl.b32 	%r1064, %r1062, 1;
	xor.b32  	%r1065, %r1064, %r1063;
	xor.b32  	%r1066, %r1065, %r1062;
	xor.b32  	%r1133, %r1066, %r1134;
	add.s32 	%r1067, %r1408, %r1133;
	rem.u32 	%r1068, %r1067, %r643;
	add.s32 	%r1069, %r1068, %r1;
	rem.u32 	%r1070, %r1069, %r643;
	mul.wide.u32 	%rd28, %r1070, 64;
	add.s64 	%rd29, %rd25, %rd28;
	ld.global.u32 	%r1071, [%rd29];
	ld.global.u32 	%r1072, [%rd29+4];
	ld.global.u32 	%r1073, [%rd29+8];
	ld.global.u32 	%r1074, [%rd29+12];
	ld.global.u32 	%r1075, [%rd29+16];
	ld.global.u32 	%r1076, [%rd29+20];
	ld.global.u32 	%r1077, [%rd29+24];
	ld.global.u32 	%r1078, [%rd29+28];
	ld.global.u32 	%r1079, [%rd29+32];
	ld.global.u32 	%r1080, [%rd29+36];
	ld.global.u32 	%r1081, [%rd29+40];
	ld.global.u32 	%r1082, [%rd29+44];
	ld.global.u32 	%r1083, [%rd29+48];
	ld.global.u32 	%r1084, [%rd29+52];
	ld.global.u32 	%r1085, [%rd29+56];
	ld.global.u32 	%r1086, [%rd29+60];
	xor.b32  	%r1464, %r1045, %r1071;
	xor.b32  	%r1463, %r1046, %r1072;
	xor.b32  	%r1462, %r1047, %r1073;
	xor.b32  	%r1461, %r1048, %r1074;
	xor.b32  	%r1460, %r1049, %r1075;
	xor.b32  	%r1459, %r1050, %r1076;
	xor.b32  	%r1458, %r1051, %r1077;
	xor.b32  	%r1457, %r1052, %r1078;
	xor.b32  	%r1456, %r1053, %r1079;
	xor.b32  	%r1455, %r1054, %r1080;
	xor.b32  	%r1454, %r1055, %r1081;
	xor.b32  	%r1453, %r1056, %r1082;
	xor.b32  	%r1452, %r1057, %r1083;
	xor.b32  	%r1451, %r1058, %r1084;
	xor.b32  	%r1450, %r1059, %r1085;
	xor.b32  	%r1449, %r1060, %r1086;
	add.s32 	%r1408, %r1408, 724874;
	add.s32 	%r1407, %r1407, 2;
	setp.ne.s32 	%p66, %r1407, 0;
	mov.u32 	%r1136, %r567;
	mov.u32 	%r1137, %r568;
	@%p66 bra 	$L__BB8_119;
	add.s32 	%r1446, %r1408, -362437;
	mov.u32 	%r1137, %r568;
$L__BB8_121:
	and.b32  	%r1087, %r644, 1;
	setp.eq.b32 	%p67, %r1087, 1;
	not.pred 	%p68, %p67;
	@%p68 bra 	$L__BB8_123;
	ld.param.u64 	%rd37, [_Z32TestRandomAccessThroughputKernelILi64EEvPK11MemoryBlockIXT_EEPS1_ii_param_0];
	shr.u32 	%r1088, %r1137, 2;
	xor.b32  	%r1089, %r1088, %r1137;
	shl.b32 	%r1090, %r1133, 4;
	shl.b32 	%r1091, %r1089, 1;
	xor.b32  	%r1092, %r1091, %r1090;
	xor.b32  	%r1093, %r1092, %r1089;
	xor.b32  	%r1094, %r1093, %r1133;
	add.s32 	%r1095, %r1094, %r1446;
	rem.u32 	%r1096, %r1095, %r643;
	add.s32 	%r1097, %r1096, %r1;
	rem.u32 	%r1098, %r1097, %r643;
	cvta.to.global.u64 	%rd30, %rd37;
	mul.wide.u32 	%rd31, %r1098, 64;
	add.s64 	%rd32, %rd30, %rd31;
	ld.global.u32 	%r1099, [%rd32];
	ld.global.u32 	%r1100, [%rd32+4];
	ld.global.u32 	%r1101, [%rd32+8];
	ld.global.u32 	%r1102, [%rd32+12];
	ld.global.u32 	%r1103, [%rd32+16];
	ld.global.u32 	%r1104, [%rd32+20];
	ld.global.u32 	%r1105, [%rd32+24];
	ld.global.u32 	%r1106, [%rd32+28];
	ld.global.u32 	%r1107, [%rd32+32];
	ld.global.u32 	%r1108, [%rd32+36];
	ld.global.u32 	%r1109, [%rd32+40];
	ld.global.u32 	%r1110, [%rd32+44];
	ld.global.u32 	%r1111, [%rd32+48];
	ld.global.u32 	%r1112, [%rd32+52];
	ld.global.u32 	%r1113, [%rd32+56];
	ld.global.u32 	%r1114, [%rd32+60];
	xor.b32  	%r1464, %r1464, %r1099;
	xor.b32  	%r1463, %r1463, %r1100;
	xor.b32  	%r1462, %r1462, %r1101;
	xor.b32  	%r1461, %r1461, %r1102;
	xor.b32  	%r1460, %r1460, %r1103;
	xor.b32  	%r1459, %r1459, %r1104;
	xor.b32  	%r1458, %r1458, %r1105;
	xor.b32  	%r1457, %r1457, %r1106;
	xor.b32  	%r1456, %r1456, %r1107;
	xor.b32  	%r1455, %r1455, %r1108;
	xor.b32  	%r1454, %r1454, %r1109;
	xor.b32  	%r1453, %r1453, %r1110;
	xor.b32  	%r1452, %r1452, %r1111;
	xor.b32  	%r1451, %r1451, %r1112;
	xor.b32  	%r1450, %r1450, %r1113;
	xor.b32  	%r1449, %r1449, %r1114;
$L__BB8_123:
	ld.param.u64 	%rd38, [_Z32TestRandomAccessThroughputKernelILi64EEvPK11MemoryBlockIXT_EEPS1_ii_param_1];
	cvta.to.global.u64 	%rd33, %rd38;
	shl.b64 	%rd34, %rd2, 6;
	add.s64 	%rd35, %rd33, %rd34;
	st.global.u32 	[%rd35], %r1464;
	st.global.u32 	[%rd35+4], %r1463;
	st.global.u32 	[%rd35+8], %r1462;
	st.global.u32 	[%rd35+12], %r1461;
	st.global.u32 	[%rd35+16], %r1460;
	st.global.u32 	[%rd35+20], %r1459;
	st.global.u32 	[%rd35+24], %r1458;
	st.global.u32 	[%rd35+28], %r1457;
	st.global.u32 	[%rd35+32], %r1456;
	st.global.u32 	[%rd35+36], %r1455;
	st.global.u32 	[%rd35+40], %r1454;
	st.global.u32 	[%rd35+44], %r1453;
	st.global.u32 	[%rd35+48], %r1452;
	st.global.u32 	[%rd35+52], %r1451;
	st.global.u32 	[%rd35+56], %r1450;
	st.global.u32 	[%rd35+60], %r1449;
$L__BB8_124:
	ret;

}
	// .globl	_Z26GenerateRandomBlocksKernelILi128EEvP11MemoryBlockIXT_EEi
.visible .entry _Z26GenerateRandomBlocksKernelILi128EEvP11MemoryBlockIXT_EEi(
	.param .u64 .ptr .align 1 _Z26GenerateRandomBlocksKernelILi128EEvP11MemoryBlockIXT_EEi_param_0,
	.param .u32 _Z26GenerateRandomBlocksKernelILi128EEvP11MemoryBlockIXT_EEi_param_1
)
{
	.local .align 8 .b8 	__local_depot9[48];
	.reg .b64 	%SP;
	.reg .b64 	%SPL;
	.reg .pred 	%p<64>;
	.reg .b32 	%r<1463>;
	.reg .b64 	%rd<28>;

	mov.u64 	%SPL, __local_depot9;
	ld.param.u64 	%rd10, [_Z26GenerateRandomBlocksKernelILi128EEvP11MemoryBlockIXT_EEi_param_0];
	ld.param.u32 	%r547, [_Z26GenerateRandomBlocksKernelILi128EEvP11MemoryBlockIXT_EEi_param_1];
	mov.u32 	%r548, %ctaid.x;
	mov.u32 	%r549, %ntid.x;
	mov.u32 	%r550, %tid.x;
	mad.lo.s32 	%r1, %r548, %r549, %r550;
	setp.ge.s32 	%p1, %r1, %r547;
	@%p1 bra 	$L__BB9_117;
	add.u64 	%rd1, %SPL, 0;
	mov.b32 	%r556, 0;
	st.local.v2.u32 	[%rd1+24], {%r556, %r556};
	st.local.u32 	[%rd1+32], %r556;
	mov.b64 	%rd12, 0;
	st.local.u64 	[%rd1+40], %rd12;
	cvt.s64.s32 	%rd2, %r1;
	mov.b32 	%r1193, 1478573778;
	mov.b32 	%r557, 716983765;
	st.local.v2.u32 	[%rd1], {%r557, %r1193};
	mov.b32 	%r1191, -123459836;
	mov.b32 	%r1192, 1163863128;
	st.local.v2.u32 	[%rd1+8], {%r1192, %r1191};
	mov.b32 	%r1189, 1360900310;
	mov.b32 	%r1190, -589760388;
	st.local.v2.u32 	[%rd1+16], {%r1190, %r1189};
	setp.eq.s32 	%p2, %r1, 0;
	@%p2 bra 	$L__BB9_116;
	mov.b32 	%r1176, 0;
	mov.b32 	%r1193, 1478573778;
	mov.b32 	%r1192, 1163863128;
	mov.b32 	%r1191, -123459836;
	mov.b32 	%r1190, -589760388;
	mov.b32 	%r1189, 1360900310;
	mov.u64 	%rd14, precalc_xorwow_matrix;
	mov.u64 	%rd27, %rd2;
$L__BB9_3:
	mov.u64 	%rd3, %rd27;
	and.b64  	%rd4, %rd3, 3;
	setp.eq.s64 	%p3, %rd4, 0;
	@%p3 bra 	$L__BB9_115;
	mul.wide.u32 	%rd13, %r1176, 3200;
	add.s64 	%rd5, %rd14, %rd13;
	mov.b32 	%r1189, 0;
	mov.u32 	%r1190, %r1189;
	mov.u32 	%r1191, %r1189;
	mov.u32 	%r1192, %r1189;
	mov.u32 	%r1193, %r1189;
	mov.u32 	%r1182, %r1189;
$L__BB9_5:
	mul.wide.u32 	%rd15, %r1182, 4;
	add.s64 	%rd16, %rd1, %rd15;
	ld.local.u32 	%r14, [%rd16+4];
	shl.b32 	%r15, %r1182, 5;
	mov.b32 	%r1188, 0;
$L__BB9_6:
	.pragma "nounroll";
	shr.u32 	%r566, %r14, %r1188;
	and.b32  	%r567, %r566, 1;
	setp.eq.b32 	%p4, %r567, 1;
	not.pred 	%p5, %p4;
	add.s32 	%r568, %r15, %r1188;
	mul.lo.s32 	%r569, %r568, 5;
	mul.wide.u32 	%rd17, %r569, 4;
	add.s64 	%rd6, %rd5, %rd17;
	@%p5 bra 	$L__BB9_8;
	ld.global.u32 	%r570, [%rd6];
	xor.b32  	%r1193, %r1193, %r570;
	ld.global.u32 	%r571, [%rd6+4];
	xor.b32  	%r1192, %r1192, %r571;
	ld.global.u32 	%r572, [%rd6+8];
	xor.b32  	%r1191, %r1191, %r572;
	ld.global.u32 	%r573, [%rd6+12];
	xor.b32  	%r1190, %r1190, %r573;
	ld.global.u32 	%r574, [%rd6+16];
	xor.b32  	%r1189, %r1189, %r574;
$L__BB9_8:
	and.b32  	%r576, %r566, 2;
	setp.eq.s32 	%p6, %r576, 0;
	@%p6 bra 	$L__BB9_10;
	ld.global.u32 	%r577, [%rd6+20];
	xor.b32  	%r1193, %r1193, %r577;
	ld.global.u32 	%r578, [%rd6+24];
	xor.b32  	%r1192, %r1192, %r578;
	ld.global.u32 	%r579, [%rd6+28];
	xor.b32  	%r1191, %r1191, %r579;
	ld.global.u32 	%r580, [%rd6+32];
	xor.b32  	%r1190, %r1190, %r580;
	ld.global.u32 	%r581, [%rd6+36];
	xor.b32  	%r1189, %r1189, %r581;
$L__BB9_10:
	and.b32  	%r583, %r566, 4;
	setp.eq.s32 	%p7, %r583, 0;
	@%p7 bra 	$L__BB9_12;
	ld.global.u32 	%r584, [%rd6+40];
	xor.b32  	%r1193, %r1193, %r584;
	ld.global.u32 	%r585, [%rd6+44];
	xor.b32  	%r1192, %r1192, %r585;
	ld.global.u32 	%r586, [%rd6+48];
	xor.b32  	%r1191, %r1191, %r586;
	ld.global.u32 	%r587, [%rd6+52];
	xor.b32  	%r1190, %r1190, %r587;
	ld.global.u32 	%r588, [%rd6+56];
	xor.b32  	%r1189, %r1189, %r588;
$L__BB9_12:
	and.b32  	%r590, %r566, 8;
	setp.eq.s32 	%p8, %r590, 0;
	@%p8 bra 	$L__BB9_14;
	ld.global.u32 	%r591, [%rd6+60];
	xor.b32  	%r1193, %r1193, %r591;
	ld.global.u32 	%r592, [%rd6+64];
	xor.b32  	%r1192, %r1192, %r592;
	ld.global.u32 	%r593, [%rd6+68];
	xor.b32  	%r1191, %r1191, %r593;
	ld.global.u32 	%r594, [%rd6+72];
	xor.b32  	%r1190, %r1190, %r594;
	ld.global.u32 	%r595, [%rd6+76];
	xor.b32  	%r1189, %r1189, %r595;
$L__BB9_14:
	and.b32  	%r597, %r566, 16;
	setp.eq.s32 	%p9, %r597, 0;
	@%p9 bra 	$L__BB9_16;
	ld.global.u32 	%r598, [%rd6+80];
	xor.b32  	%r1193, %r1193, %r598;
	ld.global.u32 	%r599, [%rd6+84];
	xor.b32  	%r1192, %r1192, %r599;
	ld.global.u32 	%r600, [%rd6+88];
	xor.b32  	%r1191, %r1191, %r600;
	ld.global.u32 	%r601, [%rd6+92];
	xor.b32  	%r1190, %r1190, %r601;
	ld.global.u32 	%r602, [%rd6+96];
	xor.b32  	%r1189, %r1189, %r602;
$L__BB9_16:
	and.b32  	%r604, %r566, 32;
	setp.eq.s32 	%p10, %r604, 0;
	@%p10 bra 	$L__BB9_18;
	ld.global.u32 	%r605, [%rd6+100];
	xor.b32  	%r1193, %r1193, %r605;
	ld.global.u32 	%r606, [%rd6+104];
	xor.b32  	%r1192, %r1192, %r606;
	ld.global.u32 	%r607, [%rd6+108];
	xor.b32  	%r1191, %r1191, %r607;
	ld.global.u32 	%r608, [%rd6+112];
	xor.b32  	%r1190, %r1190, %r608;
	ld.global.u32 	%r609, [%rd6+116];
	xor.b32  	%r1189, %r1189, %r609;
$L__BB9_18:
	and.b32  	%r611, %r566, 64;
	setp.eq.s32 	%p11, %r611, 0;
	@%p11 bra 	$L__BB9_20;
	ld.global.u32 	%r612, [%rd6+120];
	xor.b32  	%r1193, %r1193, %r612;
	ld.global.u32 	%r613, [%rd6+124];
	xor.b32  	%r1192, %r1192, %r613;
	ld.global.u32 	%r614, [%rd6+128];
	xor.b32  	%r1191, %r1191, %r614;
	ld.global.u32 	%r615, [%rd6+132];
	xor.b32  	%r1190, %r1190, %r615;
	ld.global.u32 	%r616, [%rd6+136];
	xor.b32  	%r1189, %r1189, %r616;
$L__BB9_20:
	and.b32  	%r618, %r566, 128;
	setp.eq.s32 	%p12, %r618, 0;
	@%p12 bra 	$L__BB9_22;
	ld.global.u32 	%r619, [%rd6+140];
	xor.b32  	%r1193, %r1193, %r619;
	ld.global.u32 	%r620, [%rd6+144];
	xor.b32  	%r1192, %r1192, %r620;
	ld.global.u32 	%r621, [%rd6+148];
	xor.b32  	%r1191, %r1191, %r621;
	ld.global.u32 	%r622, [%rd6+152];
	xor.b32  	%r1190, %r1190, %r622;
	ld.global.u32 	%r623, [%rd6+156];
	xor.b32  	%r1189, %r1189, %r623;
$L__BB9_22:
	and.b32  	%r625, %r566, 256;
	setp.eq.s32 	%p13, %r625, 0;
	@%p13 bra 	$L__BB9_24;
	ld.global.u32 	%r626, [%rd6+160];
	xor.b32  	%r1193, %r1193, %r626;
	ld.global.u32 	%r627, [%rd6+164];
	xor.b32  	%r1192, %r1192, %r627;
	ld.global.u32 	%r628, [%rd6+168];
	xor.b32  	%r1191, %r1191, %r628;
	ld.global.u32 	%r629, [%rd6+172];
	xor.b32  	%r1190, %r1190, %r629;
	ld.global.u32 	%r630, [%rd6+176];
	xor.b32  	%r1189, %r1189, %r630;
$L__BB9_24:
	and.b32  	%r632, %r566, 512;
	setp.eq.s32 	%p14, %r632, 0;
	@%p14 bra 	$L__BB9_26;
	ld.global.u32 	%r633, [%rd6+180];
	xor.b32  	%r1193, %r1193, %r633;
	ld.global.u32 	%r634, [%rd6+184];
	xor.b32  	%r1192, %r1192, %r634;
	ld.global.u32 	%r635, [%rd6+188];
	xor.b32  	%r1191, %r1191, %r635;
	ld.global.u32 	%r636, [%rd6+192];
	xor.b32  	%r1190, %r1190, %r636;
	ld.global.u32 	%r637, [%rd6+196];
	xor.b32  	%r1189, %r1189, %r637;
$L__BB9_26:
	and.b32  	%r639, %r566, 1024;
	setp.eq.s32 	%p15, %r639, 0;
	@%p15 bra 	$L__BB9_28;
	ld.global.u32 	%r640, [%rd6+200];
	xor.b32  	%r1193, %r1193, %r640;
	ld.global.u32 	%r641, [%rd6+204];
	xor.b32  	%r1192, %r1192, %r641;
	ld.global.u32 	%r642, [%rd6+208];
	xor.b32  	%r1191, %r1191, %r642;
	ld.global.u32 	%r643, [%rd6+212];
	xor.b32  	%r1190, %r1190, %r643;
	ld.global.u32 	%r644, [%rd6+216];
	xor.b32  	%r1189, %r1189, %r644;
$L__BB9_28:
	and.b32  	%r646, %r566, 2048;
	setp.eq.s32 	%p16, %r646, 0;
	@%p16 bra 	$L__BB9_30;
	ld.global.u32 	%r647, [%rd6+220];
	xor.b32  	%r1193, %r1193, %r647;
	ld.global.u32 	%r648, [%rd6+224];
	xor.b32  	%r1192, %r1192, %r648;
	ld.global.u32 	%r649, [%rd6+228];
	xor.b32  	%r1191, %r1191, %r649;
	ld.global.u32 	%r650, [%rd6+232];
	xor.b32  	%r1190, %r1190, %r650;
	ld.global.u32 	%r651, [%rd6+236];
	xor.b32  	%r1189, %r1189, %r651;
$L__BB9_30:
	and.b32  	%r653, %r566, 4096;
	setp.eq.s32 	%p17, %r653, 0;
	@%p17 bra 	$L__BB9_32;
	ld.global.u32 	%r654, [%rd6+240];
	xor.b32  	%r1193, %r1193, %r654;
	ld.global.u32 	%r655, [%rd6+244];
	xor.b32  	%r1192, %r1192, %r655;
	ld.global.u32 	%r656, [%rd6+248];
	xor.b32  	%r1191, %r1191, %r656;
	ld.global.u32 	%r657, [%rd6+252];
	xor.b32  	%r1190, %r1190, %r657;
	ld.global.u32 	%r658, [%rd6+256];
	xor.b32  	%r1189, %r1189, %r658;
$L__BB9_32:
	and.b32  	%r660, %r566, 8192;
	setp.eq.s32 	%p18, %r660, 0;
	@%p18 bra 	$L__BB9_34;
	ld.global.u32 	%r661, [%rd6+260];
	xor.b32  	%r1193, %r1193, %r661;
	ld.global.u32 	%r662, [%rd6+264];
	xor.b32  	%r1192, %r1192, %r662;
	ld.global.u32 	%r663, [%rd6+268];
	xor.b32  	%r1191, %r1191, %r663;
	ld.global.u32 	%r664, [%rd6+272];
	xor.b32  	%r1190, %r1190, %r664;
	ld.global.u32 	%r665, [%rd6+276];
	xor.b32  	%r1189, %r1189, %r665;
$L__BB9_34:
	and.b32  	%r667, %r566, 16384;
	setp.eq.s32 	%p19, %r667, 0;
	@%p19 bra 	$L__BB9_36;
	ld.global.u32 	%r668, [%rd6+280];
	xor.b32  	%r1193, %r1193, %r668;
	ld.global.u32 	%r669, [%rd6+284];
	xor.b32  	%r1192, %r1192, %r669;
	ld.global.u32 	%r670, [%rd6+288];
	xor.b32  	%r1191, %r1191, %r670;
	ld.global.u32 	%r671, [%rd6+292];
	xor.b32  	%r1190, %r1190, %r671;
	ld.global.u32 	%r672, [%rd6+296];
	xor.b32  	%r1189, %r1189, %r672;
$L__BB9_36:
	and.b32  	%r674, %r566, 32768;
	setp.eq.s32 	%p20, %r674, 0;
	@%p20 bra 	$L__BB9_38;
	ld.global.u32 	%r675, [%rd6+300];
	xor.b32  	%r1193, %r1193, %r675;
	ld.global.u32 	%r676, [%rd6+304];
	xor.b32  	%r1192, %r1192, %r676;
	ld.global.u32 	%r677, [%rd6+308];
	xor.b32  	%r1191, %r1191, %r677;
	ld.global.u32 	%r678, [%rd6+312];
	xor.b32  	%r1190, %r1190, %r678;
	ld.global.u32 	%r679, [%rd6+316];
	xor.b32  	%r1189, %r1189, %r679;
$L__BB9_38:
	add.s32 	%r1188, %r1188, 16;
	setp.ne.s32 	%p21, %r1188, 32;
	@%p21 bra 	$L__BB9_6;
	mad.lo.s32 	%r680, %r1182, -31, %r15;
	add.s32 	%r1182, %r680, 1;
	setp.ne.s32 	%p22, %r1182, 5;
	@%p22 bra 	$L__BB9_5;
	st.local.u32 	[%rd1+4], %r1193;
	st.local.v2.u32 	[%rd1+8], {%r1192, %r1191};
	st.local.v2.u32 	[%rd1+16], {%r1190, %r1189};
	setp.eq.s64 	%p23, %rd4, 1;
	@%p23 bra 	$L__BB9_115;
	mov.b32 	%r1189, 0;
	mov.u32 	%r1190, %r1189;
	mov.u32 	%r1191, %r1189;
	mov.u32 	%r1192, %r1189;
	mov.u32 	%r1193, %r1189;
	mov.u32 	%r1274, %r1189;
$L__BB9_42:
	mul.wide.u32 	%rd18, %r1274, 4;
	add.s64 	%rd19, %rd1, %rd18;
	ld.local.u32 	%r190, [%rd19+4];
	shl.b32 	%r191, %r1274, 5;
	mov.b32 	%r1280, 0;
$L__BB9_43:
	.pragma "nounroll";
	shr.u32 	%r683, %r190, %r1280;
	and.b32  	%r684, %r683, 1;
	setp.eq.b32 	%p24, %r684, 1;
	not.pred 	%p25, %p24;
	add.s32 	%r685, %r191, %r1280;
	mul.lo.s32 	%r686, %r685, 5;
	mul.wide.u32 	%rd20, %r686, 4;
	add.s64 	%rd7, %rd5, %rd20;
	@%p25 bra 	$L__BB9_45;
	ld.global.u32 	%r687, [%rd7];
	xor.b32  	%r1193, %r1193, %r687;
	ld.global.u32 	%r688, [%rd7+4];
	xor.b32  	%r1192, %r1192, %r688;
	ld.global.u32 	%r689, [%rd7+8];
	xor.b32  	%r1191, %r1191, %r689;
	ld.global.u32 	%r690, [%rd7+12];
	xor.b32  	%r1190, %r1190, %r690;
	ld.global.u32 	%r691, [%rd7+16];
	xor.b32  	%r1189, %r1189, %r691;
$L__BB9_45:
	and.b32  	%r693, %r683, 2;
	setp.eq.s32 	%p26, %r693, 0;
	@%p26 bra 	$L__BB9_47;
	ld.global.u32 	%r694, [%rd7+20];
	xor.b32  	%r1193, %r1193, %r694;
	ld.global.u32 	%r695, [%rd7+24];
	xor.b32  	%r1192, %r1192, %r695;
	ld.global.u32 	%r696, [%rd7+28];
	xor.b32  	%r1191, %r1191, %r696;
	ld.global.u32 	%r697, [%rd7+32];
	xor.b32  	%r1190, %r1190, %r697;
	ld.global.u32 	%r698, [%rd7+36];
	xor.b32  	%r1189, %r1189, %r698;
$L__BB9_47:
	and.b32  	%r700, %r683, 4;
	setp.eq.s32 	%p27, %r700, 0;
	@%p27 bra 	$L__BB9_49;
	ld.global.u32 	%r701, [%rd7+40];
	xor.b32  	%r1193, %r1193, %r701;
	ld.global.u32 	%r702, [%rd7+44];
	xor.b32  	%r1192, %r1192, %r702;
	ld.global.u32 	%r703, [%rd7+48];
	xor.b32  	%r1191, %r1191, %r703;
	ld.global.u32 	%r704, [%rd7+52];
	xor.b32  	%r1190, %r1190, %r704;
	ld.global.u32 	%r705, [%rd7+56];
	xor.b32  	%r1189, %r1189, %r705;
$L__BB9_49:
	and.b32  	%r707, %r683, 8;
	setp.eq.s32 	%p28, %r707, 0;
	@%p28 bra 	$L__BB9_51;
	ld.global.u32 	%r708, [%rd7+60];
	xor.b32  	%r1193, %r1193, %r708;
	ld.global.u32 	%r709, [%rd7+64];
	xor.b32  	%r1192, %r1192, %r709;
	ld.global.u32 	%r710, [%rd7+68];
	xor.b32  	%r1191, %r1191, %r710;
	ld.global.u32 	%r711, [%rd7+72];
	xor.b32  	%r1190, %r1190, %r711;
	ld.global.u32 	%r712, [%rd7+76];
	xor.b32  	%r1189, %r1189, %r712;
$L__BB9_51:
	and.b32  	%r714, %r683, 16;
	setp.eq.s32 	%p29, %r714, 0;
	@%p29 bra 	$L__BB9_53;
	ld.global.u32 	%r715, [%rd7+80];
	xor.b32  	%r1193, %r1193, %r715;
	ld.global.u32 	%r716, [%rd7+84];
	xor.b32  	%r1192, %r1192, %r716;
	ld.global.u32 	%r717, [%rd7+88];
	xor.b32  	%r1191, %r1191, %r717;
	ld.global.u32 	%r718, [%rd7+92];
	xor.b32  	%r1190, %r1190, %r718;
	ld.global.u32 	%r719, [%rd7+96];
	xor.b32  	%r1189, %r1189, %r719;
$L__BB9_53:
	and.b32  	%r721, %r683, 32;
	setp.eq.s32 	%p30, %r721, 0;
	@%p30 bra 	$L__BB9_55;
	ld.global.u32 	%r722, [%rd7+100];
	xor.b32  	%r1193, %r1193, %r722;
	ld.global.u32 	%r723, [%rd7+104];
	xor.b32  	%r1192, %r1192, %r723;
	ld.global.u32 	%r724, [%rd7+108];
	xor.b32  	%r1191, %r1191, %r724;
	ld.global.u32 	%r725, [%rd7+112];
	xor.b32  	%r1190, %r1190, %r725;
	ld.global.u32 	%r726, [%rd7+116];
	xor.b32  	%r1189, %r1189, %r726;
$L__BB9_55:
	and.b32  	%r728, %r683, 64;
	setp.eq.s32 	%p31, %r728, 0;
	@%p31 bra 	$L__BB9_57;
	ld.global.u32 	%r729, [%rd7+120];
	xor.b32  	%r1193, %r1193, %r729;
	ld.global.u32 	%r730, [%rd7+124];
	xor.b32  	%r1192, %r1192, %r730;
	ld.global.u32 	%r731, [%rd7+128];
	xor.b32  	%r1191, %r1191, %r731;
	ld.global.u32 	%r732, [%rd7+132];
	xor.b32  	%r1190, %r1190, %r732;
	ld.global.u32 	%r733, [%rd7+136];
	xor.b32  	%r1189, %r1189, %r733;
$L__BB9_57:
	and.b32  	%r735, %r683, 128;
	setp.eq.s32 	%p32, %r735, 0;
	@%p32 bra 	$L__BB9_59;
	ld.global.u32 	%r736, [%rd7+140];
	xor.b32  	%r1193, %r1193, %r736;
	ld.global.u32 	%r737, [%rd7+144];
	xor.b32  	%r1192, %r1192, %r737;
	ld.global.u32 	%r738, [%rd7+148];
	xor.b32  	%r1191, %r1191, %r738;
	ld.global.u32 	%r739, [%rd7+152];
	xor.b32  	%r1190, %r1190, %r739;
	ld.global.u32 	%r740, [%rd7+156];
	xor.b32  	%r1189, %r1189, %r740;
$L__BB9_59:
	and.b32  	%r742, %r683, 256;
	setp.eq.s32 	%p33, %r742, 0;
	@%p33 bra 	$L__BB9_61;
	ld.global.u32 	%r743, [%rd7+160];
	xor.b32  	%r1193, %r1193, %r743;
	ld.global.u32 	%r744, [%rd7+164];
	xor.b32  	%r1192, %r1192, %r744;
	ld.global.u32 	%r745, [%rd7+168];
	xor.b32  	%r1191, %r1191, %r745;
	ld.global.u32 	%r746, [%rd7+172];
	xor.b32  	%r1190, %r1190, %r746;
	ld.global.u32 	%r747, [%rd7+176];
	xor.b32  	%r1189, %r1189, %r747;
$L__BB9_61:
	and.b32  	%r749, %r683, 512;
	setp.eq.s32 	%p34, %r749, 0;
	@%p34 bra 	$L__BB9_63;
	ld.global.u32 	%r750, [%rd7+180];
	xor.b32  	%r1193, %r1193, %r750;
	ld.global.u32 	%r751, [%rd7+184];
	xor.b32  	%r1192, %r1192, %r751;
	ld.global.u32 	%r752, [%rd7+188];
	xor.b32  	%r1191, %r1191, %r752;
	ld.global.u32 	%r753, [%rd7+192];
	xor.b32  	%r1190, %r1190, %r753;
	ld.global.u32 	%r754, [%rd7+196];
	xor.b32  	%r1189, %r1189, %r754;
$L__BB9_63:
	and.b32  	%r756, %r683, 1024;
	setp.eq.s32 	%p35, %r756, 0;
	@%p35 bra 	$L__BB9_65;
	ld.global.u32 	%r757, [%rd7+200];
	xor.b32  	%r1193, %r1193, %r757;
	ld.global.u32 	%r758, [%rd7+204];
	xor.b32  	%r1192, %r1192, %r758;
	ld.global.u32 	%r759, [%rd7+208];
	xor.b32  	%r1191, %r1191, %r759;
	ld.global.u32 	%r760, [%rd7+212];
	xor.b32  	%r1190, %r1190, %r760;
	ld.global.u32 	%r761, [%rd7+216];
	xor.b32  	%r1189, %r1189, %r761;
$L__BB9_65:
	and.b32  	%r763, %r683, 2048;
	setp.eq.s32 	%p36, %r763, 0;
	@%p36 bra 	$L__BB9_67;
	ld.global.u32 	%r764, [%rd7+220];
	xor.b32  	%r1193, %r1193, %r764;
	ld.global.u32 	%r765, [%rd7+224];
	xor.b32  	%r1192, %r1192, %r765;
	ld.global.u32 	%r766, [%rd7+228];
	xor.b32  	%r1191, %r1191, %r766;
	ld.global.u32 	%r767, [%rd7+232];
	xor.b32  	%r1190, %r1190, %r767;
	ld.global.u32 	%r768, [%rd7+236];
	xor.b32  	%r1189, %r1189, %r768;
$L__BB9_67:
	and.b32  	%r770, %r683, 4096;
	setp.eq.s32 	%p37, %r770, 0;
	@%p37 bra 	$L__BB9_69;
	ld.global.u32 	%r771, [%rd7+240];
	xor.b32  	%r1193, %r1193, %r771;
	ld.global.u32 	%r772, [%rd7+244];
	xor.b32  	%r1192, %r1192, %r772;
	ld.global.u32 	%r773, [%rd7+248];
	xor.b32  	%r1191, %r1191, %r773;
	ld.global.u32 	%r774, [%rd7+252];
	xor.b32  	%r1190, %r1190, %r774;
	ld.global.u32 	%r775, [%rd7+256];
	xor.b32  	%r1189, %r1189, %r775;
$L__BB9_69:
	and.b32  	%r777, %r683, 8192;
	setp.eq.s32 	%p38, %r777, 0;
	@%p38 bra 	$L__BB9_71;
	ld.global.u32 	%r778, [%rd7+260];
	xor.b32  	%r1193, %r1193, %r778;
	ld.global.u32 	%r779, [%rd7+264];
	xor.b32  	%r1192, %r1192, %r779;
	ld.global.u32 	%r780, [%rd7+268];
	xor.b32  	%r1191, %r1191, %r780;
	ld.global.u32 	%r781, [%rd7+272];
	xor.b32  	%r1190, %r1190, %r781;
	ld.global.u32 	%r782, [%rd7+276];
	xor.b32  	%r1189, %r1189, %r782;
$L__BB9_71:
	and.b32  	%r784, %r683, 16384;
	setp.eq.s32 	%p39, %r784, 0;
	@%p39 bra 	$L__BB9_73;
	ld.global.u32 	%r785, [%rd7+280];
	xor.b32  	%r1193, %r1193, %r785;
	ld.global.u32 	%r786, [%rd7+284];
	xor.b32  	%r1192, %r1192, %r786;
	ld.global.u32 	%r787, [%rd7+288];
	xor.b32  	%r1191, %r1191, %r787;
	ld.global.u32 	%r788, [%rd7+292];
	xor.b32  	%r1190, %r1190, %r788;
	ld.global.u32 	%r789, [%rd7+296];
	xor.b32  	%r1189, %r1189, %r789;
$L__BB9_73:
	and.b32  	%r791, %r683, 32768;
	setp.eq.s32 	%p40, %r791, 0;
	@%p40 bra 	$L__BB9_75;
	ld.global.u32 	%r792, [%rd7+300];
	xor.b32  	%r1193, %r1193, %r792;
	ld.global.u32 	%r793, [%rd7+304];
	xor.b32  	%r1192, %r1192, %r793;
	ld.global.u32 	%r794, [%rd7+308];
	xor.b32  	%r1191, %r1191, %r794;
	ld.global.u32 	%r795, [%rd7+312];
	xor.b32  	%r1190, %r1190, %r795;
	ld.global.u32 	%r796, [%rd7+316];
	xor.b32  	%r1189, %r1189, %r796;
$L__BB9_75:
	add.s32 	%r1280, %r1280, 16;
	setp.ne.s32 	%p41, %r1280, 32;
	@%p41 bra 	$L__BB9_43;
	mad.lo.s32 	%r797, %r1274, -31, %r191;
	add.s32 	%r1274, %r797, 1;
	setp.ne.s32 	%p42, %r1274, 5;
	@%p42 bra 	$L__BB9_42;
	st.local.u32 	[%rd1+4], %r1193;
	st.local.v2.u32 	[%rd1+8], {%r1192, %r1191};
	st.local.v2.u32 	[%rd1+16], {%r1190, %r1189};
	setp.ne.s64 	%p43, %rd4, 3;
	@%p43 bra 	$L__BB9_115;
	mov.b32 	%r1189, 0;
	mov.u32 	%r1190, %r1189;
	mov.u32 	%r1191, %r1189;
	mov.u32 	%r1192, %r1189;
	mov.u32 	%r1193, %r1189;
	mov.u32 	%r1366, %r1189;
$L__BB9_79:
	mul.wide.u32 	%rd21, %r1366, 4;
	add.s64 	%rd22, %rd1, %rd21;
	ld.local.u32 	%r366, [%rd22+4];
	shl.b32 	%r367, %r1366, 5;
	mov.b32 	%r1372, 0;
$L__BB9_80:
	.pragma "nounroll";
	shr.u32 	%r800, %r366, %r1372;
	and.b32  	%r801, %r800, 1;
	setp.eq.b32 	%p44, %r801, 1;
	not.pred 	%p45, %p44;
	add.s32 	%r802, %r367, %r1372;
	mul.lo.s32 	%r803, %r802, 5;
	mul.wide.u32 	%rd23, %r803, 4;
	add.s64 	%rd8, %rd5, %rd23;
	@%p45 bra 	$L__BB9_82;
	ld.global.u32 	%r804, [%rd8];
	xor.b32  	%r1193, %r1193, %r804;
	ld.global.u32 	%r805, [%rd8+4];
	xor.b32  	%r1192, %r1192, %r805;
	ld.global.u32 	%r806, [%rd8+8];
	xor.b32  	%r1191, %r1191, %r806;
	ld.global.u32 	%r807, [%rd8+12];
	xor.b32  	%r1190, %r1190, %r807;
	ld.global.u32 	%r808, [%rd8+16];
	xor.b32  	%r1189, %r1189, %r808;
$L__BB9_82:
	and.b32  	%r810, %r800, 2;
	setp.eq.s32 	%p46, %r810, 0;
	@%p46 bra 	$L__BB9_84;
	ld.global.u32 	%r811, [%rd8+20];
	xor.b32  	%r1193, %r1193, %r811;
	ld.global.u32 	%r812, [%rd8+24];
	xor.b32  	%r1192, %r1192, %r812;
	ld.global.u32 	%r813, [%rd8+28];
	xor.b32  	%r1191, %r1191, %r813;
	ld.global.u32 	%r814, [%rd8+32];
	xor.b32  	%r1190, %r1190, %r814;
	ld.global.u32 	%r815, [%rd8+36];
	xor.b32  	%r1189, %r1189, %r815;
$L__BB9_84:
	and.b32  	%r817, %r800, 4;
	setp.eq.s32 	%p47, %r817, 0;
	@%p47 bra 	$L__BB9_86;
	ld.global.u32 	%r818, [%rd8+40];
	xor.b32  	%r1193, %r1193, %r818;
	ld.global.u32 	%r819, [%rd8+44];
	xor.b32  	%r1192, %r1192, %r819;
	ld.global.u32 	%r820, [%rd8+48];
	xor.b32  	%r1191, %r1191, %r820;
	ld.global.u32 	%r821, [%rd8+52];
	xor.b32  	%r1190, %r1190, %r821;
	ld.global.u32 	%r822, [%rd8+56];
	xor.b32  	%r1189, %r1189, %r822;
$L__BB9_86:
	and.b32  	%r824, %r800, 8;
	setp.eq.s32 	%p48, %r824, 0;
	@%p48 bra 	$L__BB9_88;
	ld.global.u32 	%r825, [%rd8+60];
	xor.b32  	%r1193, %r1193, %r825;
	ld.global.u32 	%r826, [%rd8+64];
	xor.b32  	%r1192, %r1192, %r826;
	ld.global.u32 	%r827, [%rd8+68];
	xor.b32  	%r1191, %r1191, %r827;
	ld.global.u32 	%r828, [%rd8+72];
	xor.b32  	%r1190, %r1190, %r828;
	ld.global.u32 	%r829, [%rd8+76];
	xor.b32  	%r1189, %r1189, %r829;
$L__BB9_88:
	and.b32  	%r831, %r800, 16;
	setp.eq.s32 	%p49, %r831, 0;
	@%p49 bra 	$L__BB9_90;
	ld.global.u32 	%r832, [%rd8+80];
	xor.b32  	%r1193, %r1193, %r832;
	ld.global.u32 	%r833, [%rd8+84];
	xor.b32  	%r1192, %r1192, %r833;
	ld.global.u32 	%r834, [%rd8+88];
	xor.b32  	%r1191, %r1191, %r834;
	ld.global.u32 	%r835, [%rd8+92];
	xor.b32  	%r1190, %r1190, %r835;
	ld.global.u32 	%r836, [%rd8+96];
	xor.b32  	%r1189, %r1189, %r836;
$L__BB9_90:
	and.b32  	%r838, %r800, 32;
	setp.eq.s32 	%p50, %r838, 0;
	@%p50 bra 	$L__BB9_92;
	ld.global.u32 	%r839, [%rd8+100];
	xor.b32  	%r1193, %r1193, %r839;
	ld.global.u32 	%r840, [%rd8+104];
	xor.b32  	%r1192, %r1192, %r840;
	ld.global.u32 	%r841, [%rd8+108];
	xor.b32  	%r1191, %r1191, %r841;
	ld.global.u32 	%r842, [%rd8+112];
	xor.b32  	%r1190, %r1190, %r842;
	ld.global.u32 	%r843, [%rd8+116];
	xor.b32  	%r1189, %r1189, %r843;
$L__BB9_92:
	and.b32  	%r845, %r800, 64;
	setp.eq.s32 	%p51, %r845, 0;
	@%p51 bra 	$L__BB9_94;
	ld.global.u32 	%r846, [%rd8+120];
	xor.b32  	%r1193, %r1193, %r846;
	ld.global.u32 	%r847, [%rd8+124];
	xor.b32  	%r1192, %r1192, %r847;
	ld.global.u32 	%r848, [%rd8+128];
	xor.b32  	%r1191, %r1191, %r848;
	ld.global.u32 	%r849, [%rd8+132];
	xor.b32  	%r1190, %r1190, %r849;
	ld.global.u32 	%r850, [%rd8+136];
	xor.b32  	%r1189, %r1189, %r850;
$L__BB9_94:
	and.b32  	%r852, %r800, 128;
	setp.eq.s32 	%p52, %r852, 0;
	@%p52 bra 	$L__BB9_96;
	ld.global.u32 	%r853, [%rd8+140];
	xor.b32  	%r1193, %r1193, %r853;
	ld.global.u32 	%r854, [%rd8+144];
	xor.b32  	%r1192, %r1192, %r854;
	ld.global.u32 	%r855, [%rd8+148];
	xor.b32  	%r1191, %r1191, %r855;
	ld.global.u32 	%r856, [%rd8+152];
	xor.b32  	%r1190, %r1190, %r856;
	ld.global.u32 	%r857, [%rd8+156];
	xor.b32  	%r1189, %r1189, %r857;
$L__BB9_96:
	and.b32  	%r859, %r800, 256;
	setp.eq.s32 	%p53, %r859, 0;
	@%p53 bra 	$L__BB9_98;
	ld.global.u32 	%r860, [%rd8+160];
	xor.b32  	%r1193, %r1193, %r860;
	ld.global.u32 	%r861, [%rd8+164];
	xor.b32  	%r1192, %r1192, %r861;
	ld.global.u32 	%r862, [%rd8+168];
	xor.b32  	%r1191, %r1191, %r862;
	ld.global.u32 	%r863, [%rd8+172];
	xor.b32  	%r1190, %r1190, %r863;
	ld.global.u32 	%r864, [%rd8+176];
	xor.b32  	%r1189, %r1189, %r864;
$L__BB9_98:
	and.b32  	%r866, %r800, 512;
	setp.eq.s32 	%p54, %r866, 0;
	@%p54 bra 	$L__BB9_100;
	ld.global.u32 	%r867, [%rd8+180];
	xor.b32  	%r1193, %r1193, %r867;
	ld.global.u32 	%r868, [%rd8+184];
	xor.b32  	%r1192, %r1192, %r868;
	ld.global.u32 	%r869, [%rd8+188];
	xor.b32  	%r1191, %r1191, %r869;
	ld.global.u32 	%r870, [%rd8+192];
	xor.b32  	%r1190, %r1190, %r870;
	ld.global.u32 	%r871, [%rd8+196];
	xor.b32  	%r1189, %r1189, %r871;
$L__BB9_100:
	and.b32  	%r873, %r800, 1024;
	setp.eq.s32 	%p55, %r873, 0;
	@%p55 bra 	$L__BB9_102;
	ld.global.u32 	%r874, [%rd8+200];
	xor.b32  	%r1193, %r1193, %r874;
	ld.global.u32 	%r875, [%rd8+204];
	xor.b32  	%r1192, %r1192, %r875;
	ld.global.u32 	%r876, [%rd8+208];
	xor.b32  	%r1191, %r1191, %r876;
	ld.global.u32 	%r877, [%rd8+212];
	xor.b32  	%r1190, %r1190, %r877;
	ld.global.u32 	%r878, [%rd8+216];
	xor.b32  	%r1189, %r1189, %r878;
$L__BB9_102:
	and.b32  	%r880, %r800, 2048;
	setp.eq.s32 	%p56, %r880, 0;
	@%p56 bra 	$L__BB9_104;
	ld.global.u32 	%r881, [%rd8+220];
	xor.b32  	%r1193, %r1193, %r881;
	ld.global.u32 	%r882, [%rd8+224];
	xor.b32  	%r1192, %r1192, %r882;
	ld.global.u32 	%r883, [%rd8+228];
	xor.b32  	%r1191, %r1191, %r883;
	ld.global.u32 	%r884, [%rd8+232];
	xor.b32  	%r1190, %r1190, %r884;
	ld.global.u32 	%r885, [%rd8+236];
	xor.b32  	%r1189, %r1189, %r885;
$L__BB9_104:
	and.b32  	%r887, %r800, 4096;
	setp.eq.s32 	%p57, %r887, 0;
	@%p57 bra 	$L__BB9_106;
	ld.global.u32 	%r888, [%rd8+240];
	xor.b32  	%r1193, %r1193, %r888;
	ld.global.u32 	%r889, [%rd8+244];
	xor.b32  	%r1192, %r1192, %r889;
	ld.global.u32 	%r890, [%rd8+248];
	xor.b32  	%r1191, %r1191, %r890;
	ld.global.u32 	%r891, [%rd8+252];
	xor.b32  	%r1190, %r1190, %r891;
	ld.global.u32 	%r892, [%rd8+256];
	xor.b32  	%r1189, %r1189, %r892;
$L__BB9_106:
	and.b32  	%r894, %r800, 8192;
	setp.eq.s32 	%p58, %r894, 0;
	@%p58 bra 	$L__BB9_108;
	ld.global.u32 	%r895, [%rd8+260];
	xor.b32  	%r1193, %r1193, %r895;
	ld.global.u32 	%r896, [%rd8+264];
	xor.b32  	%r1192, %r1192, %r896;
	ld.global.u32 	%r897, [%rd8+268];
	xor.b32  	%r1191, %r1191, %r897;
	ld.global.u32 	%r898, [%rd8+272];
	xor.b32  	%r1190, %r1190, %r898;
	ld.global.u32 	%r899, [%rd8+276];
	xor.b32  	%r1189, %r1189, %r899;
$L__BB9_108:
	and.b32  	%r901, %r800, 16384;
	setp.eq.s32 	%p59, %r901, 0;
	@%p59 bra 	$L__BB9_110;
	ld.global.u32 	%r902, [%rd8+280];
	xor.b32  	%r1193, %r1193, %r902;
	ld.global.u32 	%r903, [%rd8+284];
	xor.b32  	%r1192, %r1192, %r903;
	ld.global.u32 	%r904, [%rd8+288];
	xor.b32  	%r1191, %r1191, %r904;
	ld.global.u32 	%r905, [%rd8+292];
	xor.b32  	%r1190, %r1190, %r905;
	ld.global.u32 	%r906, [%rd8+296];
	xor.b32  	%r1189, %r1189, %r906;
$L__BB9_110:
	and.b32  	%r908, %r800, 32768;
	setp.eq.s32 	%p60, %r908, 0;
	@%p60 bra 	$L__BB9_112;
	ld.global.u32 	%r909, [%rd8+300];
	xor.b32  	%r1193, %r1193, %r909;
	ld.global.u32 	%r910, [%rd8+304];
	xor.b32  	%r1192, %r1192, %r910;
	ld.global.u32 	%r911, [%rd8+308];
	xor.b32  	%r1191, %r1191, %r911;
	ld.global.u32 	%r912, [%rd8+312];
	xor.b32  	%r1190, %r1190, %r912;
	ld.global.u32 	%r913, [%rd8+316];
	xor.b32  	%r1189, %r1189, %r913;
$L__BB9_112:
	add.s32 	%r1372, %r1372, 16;
	setp.ne.s32 	%p61, %r1372, 32;
	@%p61 bra 	$L__BB9_80;
	mad.lo.s32 	%r914, %r1366, -31, %r367;
	add.s32 	%r1366, %r914, 1;
	setp.ne.s32 	%p62, %r1366, 5;
	@%p62 bra 	$L__BB9_79;
	st.local.u32 	[%rd1+4], %r1193;
	st.local.v2.u32 	[%rd1+8], {%r1192, %r1191};
	st.local.v2.u32 	[%rd1+16], {%r1190, %r1189};
$L__BB9_115:
	shr.u64 	%rd27, %rd3, 2;
	add.s32 	%r1176, %r1176, 1;
	setp.gt.u64 	%p63, %rd3, 3;
	@%p63 bra 	$L__BB9_3;
$L__BB9_116:
	cvta.to.global.u64 	%rd24, %rd10;
	shl.b64 	%rd25, %rd2, 7;
	add.s64 	%rd26, %rd24, %rd25;
	shr.u32 	%r915, %r1193, 2;
	xor.b32  	%r916, %r915, %r1193;
	shl.b32 	%r917, %r1189, 4;
	shl.b32 	%r918, %r916, 1;
	xor.b32  	%r919, %r918, %r917;
	xor.b32  	%r920, %r919, %r916;
	xor.b32  	%r921, %r920, %r1189;
	add.s32 	%r922, %r921, 717346202;
	st.global.u32 	[%rd26], %r922;
	shr.u32 	%r923, %r1192, 2;
	xor.b32  	%r924, %r923, %r1192;
	shl.b32 	%r925, %r921, 4;
	shl.b32 	%r926, %r924, 1;
	xor.b32  	%r927, %r926, %r925;
	xor.b32  	%r928, %r927, %r924;
	xor.b32  	%r929, %r928, %r921;
	add.s32 	%r930, %r929, 717708639;
	st.global.u32 	[%rd26+4], %r930;
	shr.u32 	%r931, %r1191, 2;
	xor.b32  	%r932, %r931, %r1191;
	shl.b32 	%r933, %r929, 4;
	shl.b32 	%r934, %r932, 1;
	xor.b32  	%r935, %r934, %r933;
	xor.b32  	%r936, %r935, %r932;
	xor.b32  	%r937, %r936, %r929;
	add.s32 	%r938, %r937, 718071076;
	st.global.u32 	[%rd26+8], %r938;
	shr.u32 	%r939, %r1190, 2;
	xor.b32  	%r940, %r939, %r1190;
	shl.b32 	%r941, %r937, 4;
	shl.b32 	%r942, %r940, 1;
	xor.b32  	%r943, %r942, %r941;
	xor.b32  	%r944, %r943, %r940;
	xor.b32  	%r945, %r944, %r937;
	add.s32 	%r946, %r945, 718433513;
	st.global.u32 	[%rd26+12], %r946;
	shr.u32 	%r947, %r1189, 2;
	xor.b32  	%r948, %r947, %r1189;
	shl.b32 	%r949, %r945, 4;
	shl.b32 	%r950, %r948, 1;
	xor.b32  	%r951, %r950, %r949;
	xor.b32  	%r952, %r951, %r948;
	xor.b32  	%r953, %r952, %r945;
	add.s32 	%r954, %r953, 718795950;
	st.global.u32 	[%rd26+16], %r954;
	shr.u32 	%r955, %r921, 2;
	xor.b32  	%r956, %r955, %r921;
	shl.b32 	%r957, %r953, 4;
	shl.b32 	%r958, %r956, 1;
	xor.b32  	%r959, %r958, %r957;
	xor.b32  	%r960, %r959, %r956;
	xor.b32  	%r961, %r960, %r953;
	add.s32 	%r962, %r961, 719158387;
	st.global.u32 	[%rd26+20], %r962;
	shr.u32 	%r963, %r929, 2;
	xor.b32  	%r964, %r963, %r929;
	shl.b32 	%r965, %r961, 4;
	shl.b32 	%r966, %r964, 1;
	xor.b32  	%r967, %r966, %r965;
	xor.b32  	%r968, %r967, %r964;
	xor.b32  	%r969, %r968, %r961;
	add.s32 	%r970, %r969, 719520824;
	st.global.u32 	[%rd26+24], %r970;
	shr.u32 	%r971, %r937, 2;
	xor.b32  	%r972, %r971, %r937;
	shl.b32 	%r973, %r969, 4;
	shl.b32 	%r974, %r972, 1;
	xor.b32  	%r975, %r974, %r973;
	xor.b32  	%r976, %r975, %r972;
	xor.b32  	%r977, %r976, %r969;
	add.s32 	%r978, %r977, 719883261;
	st.global.u32 	[%rd26+28], %r978;
	shr.u32 	%r979, %r945, 2;
	xor.b32  	%r980, %r979, %r945;
	shl.b32 	%r981, %r977, 4;
	shl.b32 	%r982, %r980, 1;
	xor.b32  	%r983, %r982, %r981;
	xor.b32  	%r984, %r983, %r980;
	xor.b32  	%r985, %r984, %r977;
	add.s32 	%r986, %r985, 720245698;
	st.global.u32 	[%rd26+32], %r986;
	shr.u32 	%r987, %r953, 2;
	xor.b32  	%r988, %r987, %r953;
	shl.b32 	%r989, %r985, 4;
	shl.b32 	%r990, %r988, 1;
	xor.b32  	%r991, %r990, %r989;
	xor.b32  	%r992, %r991, %r988;
	xor.b32  	%r993, %r992, %r985;
	add.s32 	%r994, %r993, 720608135;
	st.global.u32 	[%rd26+36], %r994;
	shr.u32 	%r995, %r961, 2;
	xor.b32  	%r996, %r995, %r961;
	shl.b32 	%r997, %r993, 4;
	shl.b32 	%r998, %r996, 1;
	xor.b32  	%r999, %r998, %r997;
	xor.b32  	%r1000, %r999, %r996;
	xor.b32  	%r1001, %r1000, %r993;
	add.s32 	%r1002, %r1001, 720970572;
	st.global.u32 	[%rd26+40], %r1002;
	shr.u32 	%r1003, %r969, 2;
	xor.b32  	%r1004, %r1003, %r969;
	shl.b32 	%r1005, %r1001, 4;
	shl.b32 	%r1006, %r1004, 1;
	xor.b32  	%r1007, %r1006, %r1005;
	xor.b32  	%r1008, %r1007, %r1004;
	xor.b32  	%r1009, %r1008, %r1001;
	add.s32 	%r1010, %r1009, 721333009;
	st.global.u32 	[%rd26+44], %r1010;
	shr.u32 	%r1011, %r977, 2;
	xor.b32  	%r1012, %r1011, %r977;
	shl.b32 	%r1013, %r1009, 4;
	shl.b32 	%r1014, %r1012, 1;
	xor.b32  	%r1015, %r1014, %r1013;
	xor.b32  	%r1016, %r1015, %r1012;
	xor.b32  	%r1017, %r1016, %r1009;
	add.s32 	%r1018, %r1017, 721695446;
	st.global.u32 	[%rd26+48], %r1018;
	shr.u32 	%r1019, %r985, 2;
	xor.b32  	%r1020, %r1019, %r985;
	shl.b32 	%r1021, %r1017, 4;
	shl.b32 	%r1022, %r1020, 1;
	xor.b32  	%r1023, %r1022, %r1021;
	xor.b32  	%r1024, %r1023, %r1020;
	xor.b32  	%r1025, %r1024, %r1017;
	add.s32 	%r1026, %r1025, 722057883;
	st.global.u32 	[%rd26+52], %r1026;
	shr.u32 	%r1027, %r993, 2;
	xor.b32  	%r1028, %r1027, %r993;
	shl.b32 	%r1029, %r1025, 4;
	shl.b32 	%r1030, %r1028, 1;
	xor.b32  	%r1031, %r1030, %r1029;
	xor.b32  	%r1032, %r1031, %r1028;
	xor.b32  	%r1033, %r1032, %r1025;
	add.s32 	%r1034, %r1033, 722420320;
	st.global.u32 	[%rd26+56], %r1034;
	shr.u32 	%r1035, %r1001, 2;
	xor.b32  	%r1036, %r1035, %r1001;
	shl.b32 	%r1037, %r1033, 4;
	shl.b32 	%r1038, %r1036, 1;
	xor.b32  	%r1039, %r1038, %r1037;
	xor.b32  	%r1040, %r1039, %r1036;
	xor.b32  	%r1041, %r1040, %r1033;
	add.s32 	%r1042, %r1041, 722782757;
	st.global.u32 	[%rd26+60], %r1042;
	shr.u32 	%r1043, %r1009, 2;
	xor.b32  	%r1044, %r1043, %r1009;
	shl.b32 	%r1045, %r1041, 4;
	shl.b32 	%r1046, %r1044, 1;
	xor.b32  	%r1047, %r1046, %r1045;
	xor.b32  	%r1048, %r1047, %r1044;
	xor.b32  	%r1049, %r1048, %r1041;
	add.s32 	%r1050, %r1049, 723145194;
	st.global.u32 	[%rd26+64], %r1050;
	shr.u32 	%r1051, %r1017, 2;
	xor.b32  	%r1052, %r1051, %r1017;
	shl.b32 	%r1053, %r1049, 4;
	shl.b32 	%r1054, %r1052, 1;
	xor.b32  	%r1055, %r1054, %r1053;
	xor.b32  	%r1056, %r1055, %r1052;
	xor.b32  	%r1057, %r1056, %r1049;
	add.s32 	%r1058, %r1057, 723507631;
	st.global.u32 	[%rd26+68], %r1058;
	shr.u32 	%r1059, %r1025, 2;
	xor.b32  	%r1060, %r1059, %r1025;
	shl.b32 	%r1061, %r1057, 4;
	shl.b32 	%r1062, %r1060, 1;
	xor.b32  	%r1063, %r1062, %r1061;
	xor.b32  	%r1064, %r1063, %r1060;
	xor.b32  	%r1065, %r1064, %r1057;
	add.s32 	%r1066, %r1065, 723870068;
	st.global.u32 	[%rd26+72], %r1066;
	shr.u32 	%r1067, %r1033, 2;
	xor.b32  	%r1068, %r1067, %r1033;
	shl.b32 	%r1069, %r1065, 4;
	shl.b32 	%r1070, %r1068, 1;
	xor.b32  	%r1071, %r1070, %r1069;
	xor.b32  	%r1072, %r1071, %r1068;
	xor.b32  	%r1073, %r1072, %r1065;
	add.s32 	%r1074, %r1073, 724232505;
	st.global.u32 	[%rd26+76], %r1074;
	shr.u32 	%r1075, %r1041, 2;
	xor.b32  	%r1076, %r1075, %r1041;
	shl.b32 	%r1077, %r1073, 4;
	shl.b32 	%r1078, %r1076, 1;
	xor.b32  	%r1079, %r1078, %r1077;
	xor.b32  	%r1080, %r1079, %r1076;
	xor.b32  	%r1081, %r1080, %r1073;
	add.s32 	%r1082, %r1081, 724594942;
	st.global.u32 	[%rd26+80], %r1082;
	shr.u32 	%r1083, %r1049, 2;
	xor.b32  	%r1084, %r1083, %r1049;
	shl.b32 	%r1085, %r1081, 4;
	shl.b32 	%r1086, %r1084, 1;
	xor.b32  	%r1087, %r1086, %r1085;
	xor.b32  	%r1088, %r1087, %r1084;
	xor.b32  	%r1089, %r1088, %r1081;
	add.s32 	%r1090, %r1089, 724957379;
	st.global.u32 	[%rd26+84], %r1090;
	shr.u32 	%r1091, %r1057, 2;
	xor.b32  	%r1092, %r1091, %r1057;
	shl.b32 	%r1093, %r1089, 4;
	shl.b32 	%r1094, %r1092, 1;
	xor.b32  	%r1095, %r1094, %r1093;
	xor.b32  	%r1096, %r1095, %r1092;
	xor.b32  	%r1097, %r1096, %r1089;
	add.s32 	%r1098, %r1097, 725319816;
	st.global.u32 	[%rd26+88], %r1098;
	shr.u32 	%r1099, %r1065, 2;
	xor.b32  	%r1100, %r1099, %r1065;
	shl.b32 	%r1101, %r1097, 4;
	shl.b32 	%r1102, %r1100, 1;
	xor.b32  	%r1103, %r1102, %r1101;
	xor.b32  	%r1104, %r1103, %r1100;
	xor.b32  	%r1105, %r1104, %r1097;
	add.s32 	%r1106, %r1105, 725682253;
	st.global.u32 	[%rd26+92], %r1106;
	shr.u32 	%r1107, %r1073, 2;
	xor.b32  	%r1108, %r1107, %r1073;
	shl.b32 	%r1109, %r1105, 4;
	shl.b32 	%r1110, %r1108, 1;
	xor.b32  	%r1111, %r1110, %r1109;
	xor.b32  	%r1112, %r1111, %r1108;
	xor.b32  	%r1113, %r1112, %r1105;
	add.s32 	%r1114, %r1113, 726044690;
	st.global.u32 	[%rd26+96], %r1114;
	shr.u32 	%r1115, %r1081, 2;
	xor.b32  	%r1116, %r1115, %r1081;
	shl.b32 	%r1117, %r1113, 4;
	shl.b32 	%r1118, %r1116, 1;
	xor.b32  	%r1119, %r1118, %r1117;
	xor.b32  	%r1120, %r1119, %r1116;
	xor.b32  	%r1121, %r1120, %r1113;
	add.s32 	%r1122, %r1121, 726407127;
	st.global.u32 	[%rd26+100], %r1122;
	shr.u32 	%r1123, %r1089, 2;
	xor.b32  	%r1124, %r1123, %r1089;
	shl.b32 	%r1125, %r1121, 4;
	shl.b32 	%r1126, %r1124, 1;
	xor.b32  	%r1127, %r1126, %r1125;
	xor.b32  	%r1128, %r1127, %r1124;
	xor.b32  	%r1129, %r1128, %r1121;
	add.s32 	%r1130, %r1129, 726769564;
	st.global.u32 	[%rd26+104], %r1130;
	shr.u32 	%r1131, %r1097, 2;
	xor.b32  	%r1132, %r1131, %r1097;
	shl.b32 	%r1133, %r1129, 4;
	shl.b32 	%r1134, %r1132, 1;
	xor.b32  	%r1135, %r1134, %r1133;
	xor.b32  	%r1136, %r1135, %r1132;
	xor.b32  	%r1137, %r1136, %r1129;
	add.s32 	%r1138, %r1137, 727132001;
	st.global.u32 	[%rd26+108], %r1138;
	shr.u32 	%r1139, %r1105, 2;
	xor.b32  	%r1140, %r1139, %r1105;
	shl.b32 	%r1141, %r1137, 4;
	shl.b32 	%r1142, %r1140, 1;
	xor.b32  	%r1143, %r1142, %r1141;
	xor.b32  	%r1144, %r1143, %r1140;
	xor.b32  	%r1145, %r1144, %r1137;
	add.s32 	%r1146, %r1145, 727494438;
	st.global.u32 	[%rd26+112], %r1146;
	shr.u32 	%r1147, %r1113, 2;
	xor.b32  	%r1148, %r1147, %r1113;
	shl.b32 	%r1149, %r1145, 4;
	shl.b32 	%r1150, %r1148, 1;
	xor.b32  	%r1151, %r1150, %r1149;
	xor.b32  	%r1152, %r1151, %r1148;
	xor.b32  	%r1153, %r1152, %r1145;
	add.s32 	%r1154, %r1153, 727856875;
	st.global.u32 	[%rd26+116], %r1154;
	shr.u32 	%r1155, %r1121, 2;
	xor.b32  	%r1156, %r1155, %r1121;
	shl.b32 	%r1157, %r1153, 4;
	shl.b32 	%r1158, %r1156, 1;
	xor.b32  	%r1159, %r1158, %r1157;
	xor.b32  	%r1160, %r1159, %r1156;
	xor.b32  	%r1161, %r1160, %r1153;
	add.s32 	%r1162, %r1161, 728219312;
	st.global.u32 	[%rd26+120], %r1162;
	shr.u32 	%r1163, %r1129, 2;
	xor.b32  	%r1164, %r1163, %r1129;
	shl.b32 	%r1165, %r1161, 4;
	shl.b32 	%r1166, %r1164, 1;
	xor.b32  	%r1167, %r1166, %r1165;
	xor.b32  	%r1168, %r1167, %r1164;
	xor.b32  	%r1169, %r1168, %r1161;
	add.s32 	%r1170, %r1169, 728581749;
	st.global.u32 	[%rd26+124], %r1170;
$L__BB9_117:
	ret;

}
	// .globl	_Z32TestRandomAccessThroughputKernelILi128EEvPK11MemoryBlockIXT_EEPS1_ii
.visible .entry _Z32TestRandomAccessThroughputKernelILi128EEvPK11MemoryBlockIXT_EEPS1_ii(
	.param .u64 .ptr .align 1 _Z32TestRandomAccessThroughputKernelILi128EEvPK11MemoryBlockIXT_EEPS1_ii_param_0,
	.param .u64 .ptr .align 1 _Z32TestRandomAccessThroughputKernelILi128EEvPK11MemoryBlockIXT_EEPS1_ii_param_1,
	.param .u32 _Z32TestRandomAccessThroughputKernelILi128EEvPK11MemoryBlockIXT_EEPS1_ii_param_2,
	.param .u32 _Z32TestRandomAccessThroughputKernelILi128EEvPK11MemoryBlockIXT_EEPS1_ii_param_3
)
{
	.local .align 8 .b8 	__local_depot10[48];
	.reg .b64 	%SP;
	.reg .b64 	%SPL;
	.reg .pred 	%p<69>;
	.reg .b32 	%r<1675>;
	.reg .b64 	%rd<40>;

	mov.u64 	%SPL, __local_depot10;
	ld.param.u32 	%r723, [_Z32TestRandomAccessThroughputKernelILi128EEvPK11MemoryBlockIXT_EEPS1_ii_param_2];
	mov.u32 	%r725, %ctaid.x;
	mov.u32 	%r726, %ntid.x;
	mov.u32 	%r727, %tid.x;
	mad.lo.s32 	%r1, %r725, %r726, %r727;
	setp.ge.s32 	%p1, %r1, %r723;
	@%p1 bra 	$L__BB10_124;
	add.u64 	%rd1, %SPL, 0;
	mov.b32 	%r733, 0;
	st.local.v2.u32 	[%rd1+24], {%r733, %r733};
	st.local.u32 	[%rd1+32], %r733;
	mov.b64 	%rd13, 0;
	st.local.u64 	[%rd1+40], %rd13;
	cvt.s64.s32 	%rd39, %r1;
	mov.b32 	%r1299, 1478573778;
	mov.b32 	%r734, 716983765;
	st.local.v2.u32 	[%rd1], {%r734, %r1299};
	mov.b32 	%r1297, -123459836;
	mov.b32 	%r1298, 1163863128;
	st.local.v2.u32 	[%rd1+8], {%r1298, %r1297};
	mov.b32 	%r1295, 1360900310;
	mov.b32 	%r1296, -589760388;
	st.local.v2.u32 	[%rd1+16], {%r1296, %r1295};
	setp.eq.s32 	%p2, %r1, 0;
	@%p2 bra 	$L__BB10_116;
	mov.b32 	%r1282, 0;
	mov.b32 	%r1299, 1478573778;
	mov.b32 	%r1298, 1163863128;
	mov.b32 	%r1297, -123459836;
	mov.b32 	%r1296, -589760388;
	mov.b32 	%r1295, 1360900310;
	mov.u64 	%rd15, precalc_xorwow_matrix;
$L__BB10_3:
	mov.u64 	%rd3, %rd39;
	and.b64  	%rd4, %rd3, 3;
	setp.eq.s64 	%p3, %rd4, 0;
	@%p3 bra 	$L__BB10_115;
	mul.wide.u32 	%rd14, %r1282, 3200;
	add.s64 	%rd5, %rd15, %rd14;
	mov.b32 	%r1295, 0;
	mov.u32 	%r1296, %r1295;
	mov.u32 	%r1297, %r1295;
	mov.u32 	%r1298, %r1295;
	mov.u32 	%r1299, %r1295;
	mov.u32 	%r1288, %r1295;
$L__BB10_5:
	mul.wide.u32 	%rd16, %r1288, 4;
	add.s64 	%rd17, %rd1, %rd16;
	ld.local.u32 	%r14, [%rd17+4];
	shl.b32 	%r15, %r1288, 5;
	mov.b32 	%r1294, 0;
$L__BB10_6:
	.pragma "nounroll";
	shr.u32 	%r743, %r14, %r1294;
	and.b32  	%r744, %r743, 1;
	setp.eq.b32 	%p4, %r744, 1;
	not.pred 	%p5, %p4;
	add.s32 	%r745, %r15, %r1294;
	mul.lo.s32 	%r746, %r745, 5;
	mul.wide.u32 	%rd18, %r746, 4;
	add.s64 	%rd6, %rd5, %rd18;
	@%p5 bra 	$L__BB10_8;
	ld.global.u32 	%r747, [%rd6];
	xor.b32  	%r1299, %r1299, %r747;
	ld.global.u32 	%r748, [%rd6+4];
	xor.b32  	%r1298, %r1298, %r748;
	ld.global.u32 	%r749, [%rd6+8];
	xor.b32  	%r1297, %r1297, %r749;
	ld.global.u32 	%r750, [%rd6+12];
	xor.b32  	%r1296, %r1296, %r750;
	ld.global.u32 	%r751, [%rd6+16];
	xor.b32  	%r1295, %r1295, %r751;
$L__BB10_8:
	and.b32  	%r753, %r743, 2;
	setp.eq.s32 	%p6, %r753, 0;
	@%p6 bra 	$L__BB10_10;
	ld.global.u32 	%r754, [%rd6+20];
	xor.b32  	%r1299, %r1299, %r754;
	ld.global.u32 	%r755, [%rd6+24];
	xor.b32  	%r1298, %r1298, %r755;
	ld.global.u32 	%r756, [%rd6+28];
	xor.b32  	%r1297, %r1297, %r756;
	ld.global.u32 	%r757, [%rd6+32];
	xor.b32  	%r1296, %r1296, %r757;
	ld.global.u32 	%r758, [%rd6+36];
	xor.b32  	%r1295, %r1295, %r758;
$L__BB10_10:
	and.b32  	%r760, %r743, 4;
	setp.eq.s32 	%p7, %r760, 0;
	@%p7 bra 	$L__BB10_12;
	ld.global.u32 	%r761, [%rd6+40];
	xor.b32  	%r1299, %r1299, %r761;
	ld.global.u32 	%r762, [%rd6+44];
	xor.b32  	%r1298, %r1298, %r762;
	ld.global.u32 	%r763, [%rd6+48];
	xor.b32  	%r1297, %r1297, %r763;
	ld.global.u32 	%r764, [%rd6+52];
	xor.b32  	%r1296, %r1296, %r764;
	ld.global.u32 	%r765, [%rd6+56];
	xor.b32  	%r1295, %r1295, %r765;
$L__BB10_12:
	and.b32  	%r767, %r743, 8;
	setp.eq.s32 	%p8, %r767, 0;
	@%p8 bra 	$L__BB10_14;
	ld.global.u32 	%r768, [%rd6+60];
	xor.b32  	%r1299, %r1299, %r768;
	ld.global.u32 	%r769, [%rd6+64];
	xor.b32  	%r1298, %r1298, %r769;
	ld.global.u32 	%r770, [%rd6+68];
	xor.b32  	%r1297, %r1297, %r770;
	ld.global.u32 	%r771, [%rd6+72];
	xor.b32  	%r1296, %r1296, %r771;
	ld.global.u32 	%r772, [%rd6+76];
	xor.b32  	%r1295, %r1295, %r772;
$L__BB10_14:
	and.b32  	%r774, %r743, 16;
	setp.eq.s32 	%p9, %r774, 0;
	@%p9 bra 	$L__BB10_16;
	ld.global.u32 	%r775, [%rd6+80];
	xor.b32  	%r1299, %r1299, %r775;
	ld.global.u32 	%r776, [%rd6+84];
	xor.b32  	%r1298, %r1298, %r776;
	ld.global.u32 	%r777, [%rd6+88];
	xor.b32  	%r1297, %r1297, %r777;
	ld.global.u32 	%r778, [%rd6+92];
	xor.b32  	%r1296, %r1296, %r778;
	ld.global.u32 	%r779, [%rd6+96];
	xor.b32  	%r1295, %r1295, %r779;
$L__BB10_16:
	and.b32  	%r781, %r743, 32;
	setp.eq.s32 	%p10, %r781, 0;
	@%p10 bra 	$L__BB10_18;
	ld.global.u32 	%r782, [%rd6+100];
	xor.b32  	%r1299, %r1299, %r782;
	ld.global.u32 	%r783, [%rd6+104];
	xor.b32  	%r1298, %r1298, %r783;
	ld.global.u32 	%r784, [%rd6+108];
	xor.b32  	%r1297, %r1297, %r784;
	ld.global.u32 	%r785, [%rd6+112];
	xor.b32  	%r1296, %r1296, %r785;
	ld.global.u32 	%r786, [%rd6+116];
	xor.b32  	%r1295, %r1295, %r786;
$L__BB10_18:
	and.b32  	%r788, %r743, 64;
	setp.eq.s32 	%p11, %r788, 0;
	@%p11 bra 	$L__BB10_20;
	ld.global.u32 	%r789, [%rd6+120];
	xor.b32  	%r1299, %r1299, %r789;
	ld.global.u32 	%r790, [%rd6+124];
	xor.b32  	%r1298, %r1298, %r790;
	ld.global.u32 	%r791, [%rd6+128];
	xor.b32  	%r1297, %r1297, %r791;
	ld.global.u32 	%r792, [%rd6+132];
	xor.b32  	%r1296, %r1296, %r792;
	ld.global.u32 	%r793, [%rd6+136];
	xor.b32  	%r1295, %r1295, %r793;
$L__BB10_20:
	and.b32  	%r795, %r743, 128;
	setp.eq.s32 	%p12, %r795, 0;
	@%p12 bra 	$L__BB10_22;
	ld.global.u32 	%r796, [%rd6+140];
	xor.b32  	%r1299, %r1299, %r796;
	ld.global.u32 	%r797, [%rd6+144];
	xor.b32  	%r1298, %r1298, %r797;
	ld.global.u32 	%r798, [%rd6+148];
	xor.b32  	%r1297, %r1297, %r798;
	ld.global.u32 	%r799, [%rd6+152];
	xor.b32  	%r1296, %r1296, %r799;
	ld.global.u32 	%r800, [%rd6+156];
	xor.b32  	%r1295, %r1295, %r800;
$L__BB10_22:
	and.b32  	%r802, %r743, 256;
	setp.eq.s32 	%p13, %r802, 0;
	@%p13 bra 	$L__BB10_24;
	ld.global.u32 	%r803, [%rd6+160];
	xor.b32  	%r1299, %r1299, %r803;
	ld.global.u32 	%r804, [%rd6+164];
	xor.b32  	%r1298, %r1298, %r804;
	ld.global.u32 	%r805, [%rd6+168];
	xor.b32  	%r1297, %r1297, %r805;
	ld.global.u32 	%r806, [%rd6+172];
	xor.b32  	%r1296, %r1296, %r806;
	ld.global.u32 	%r807, [%rd6+176];
	xor.b32  	%r1295, %r1295, %r807;
$L__BB10_24:
	and.b32  	%r809, %r743, 512;
	setp.eq.s32 	%p14, %r809, 0;
	@%p14 bra 	$L__BB10_26;
	ld.global.u32 	%r810, [%rd6+180];
	xor.b32  	%r1299, %r1299, %r810;
	ld.global.u32 	%r811, [%rd6+184];
	xor.b32  	%r1298, %r1298, %r811;
	ld.global.u32 	%r812, [%rd6+188];
	xor.b32  	%r1297, %r1297, %r812;
	ld.global.u32 	%r813, [%rd6+192];
	xor.b32  	%r1296, %r1296, %r813;
	ld.global.u32 	%r814, [%rd6+196];
	xor.b32  	%r1295, %r1295, %r814;
$L__BB10_26:
	and.b32  	%r816, %r743, 1024;
	setp.eq.s32 	%p15, %r816, 0;
	@%p15 bra 	$L__BB10_28;
	ld.global.u32 	%r817, [%rd6+200];
	xor.b32  	%r1299, %r1299, %r817;
	ld.global.u32 	%r818, [%rd6+204];
	xor.b32  	%r1298, %r1298, %r818;
	ld.global.u32 	%r819, [%rd6+208];
	xor.b32  	%r1297, %r1297, %r819;
	ld.global.u32 	%r820, [%rd6+212];
	xor.b32  	%r1296, %r1296, %r820;
	ld.global.u32 	%r821, [%rd6+216];
	xor.b32  	%r1295, %r1295, %r821;
$L__BB10_28:
	and.b32  	%r823, %r743, 2048;
	setp.eq.s32 	%p16, %r823, 0;
	@%p16 bra 	$L__BB10_30;
	ld.global.u32 	%r824, [%rd6+220];
	xor.b32  	%r1299, %r1299, %r824;
	ld.global.u32 	%r825, [%rd6+224];
	xor.b32  	%r1298, %r1298, %r825;
	ld.global.u32 	%r826, [%rd6+228];
	xor.b32  	%r1297, %r1297, %r826;
	ld.global.u32 	%r827, [%rd6+232];
	xor.b32  	%r1296, %r1296, %r827;
	ld.global.u32 	%r828, [%rd6+236];
	xor.b32  	%r1295, %r1295, %r828;
$L__BB10_30:
	and.b32  	%r830, %r743, 4096;
	setp.eq.s32 	%p17, %r830, 0;
	@%p17 bra 	$L__BB10_32;
	ld.global.u32 	%r831, [%rd6+240];
	xor.b32  	%r1299, %r1299, %r831;
	ld.global.u32 	%r832, [%rd6+244];
	xor.b32  	%r1298, %r1298, %r832;
	ld.global.u32 	%r833, [%rd6+248];
	xor.b32  	%r1297, %r1297, %r833;
	ld.global.u32 	%r834, [%rd6+252];
	xor.b32  	%r1296, %r1296, %r834;
	ld.global.u32 	%r835, [%rd6+256];
	xor.b32  	%r1295, %r1295, %r835;
$L__BB10_32:
	and.b32  	%r837, %r743, 8192;
	setp.eq.s32 	%p18, %r837, 0;
	@%p18 bra 	$L__BB10_34;
	ld.global.u32 	%r838, [%rd6+260];
	xor.b32  	%r1299, %r1299, %r838;
	ld.global.u32 	%r839, [%rd6+264];
	xor.b32  	%r1298, %r1298, %r839;
	ld.global.u32 	%r840, [%rd6+268];
	xor.b32  	%r1297, %r1297, %r840;
	ld.global.u32 	%r841, [%rd6+272];
	xor.b32  	%r1296, %r1296, %r841;
	ld.global.u32 	%r842, [%rd6+276];
	xor.b32  	%r1295, %r1295, %r842;
$L__BB10_34:
	and.b32  	%r844, %r743, 16384;
	setp.eq.s32 	%p19, %r844, 0;
	@%p19 bra 	$L__BB10_36;
	ld.global.u32 	%r845, [%rd6+280];
	xor.b32  	%r1299, %r1299, %r845;
	ld.global.u32 	%r846, [%rd6+284];
	xor.b32  	%r1298, %r1298, %r846;
	ld.global.u32 	%r847, [%rd6+288];
	xor.b32  	%r1297, %r1297, %r847;
	ld.global.u32 	%r848, [%rd6+292];
	xor.b32  	%r1296, %r1296, %r848;
	ld.global.u32 	%r849, [%rd6+296];
	xor.b32  	%r1295, %r1295, %r849;
$L__BB10_36:
	and.b32  	%r851, %r743, 32768;
	setp.eq.s32 	%p20, %r851, 0;
	@%p20 bra 	$L__BB10_38;
	ld.global.u32 	%r852, [%rd6+300];
	xor.b32  	%r1299, %r1299, %r852;
	ld.global.u32 	%r853, [%rd6+304];
	xor.b32  	%r1298, %r1298, %r853;
	ld.global.u32 	%r854, [%rd6+308];
	xor.b32  	%r1297, %r1297, %r854;
	ld.global.u32 	%r855, [%rd6+312];
	xor.b32  	%r1296, %r1296, %r855;
	ld.global.u32 	%r856, [%rd6+316];
	xor.b32  	%r1295, %r1295, %r856;
$L__BB10_38:
	add.s32 	%r1294, %r1294, 16;
	setp.ne.s32 	%p21, %r1294, 32;
	@%p21 bra 	$L__BB10_6;
	mad.lo.s32 	%r857, %r1288, -31, %r15;
	add.s32 	%r1288, %r857, 1;
	setp.ne.s32 	%p22, %r1288, 5;
	@%p22 bra 	$L__BB10_5;
	st.local.u32 	[%rd1+4], %r1299;
	st.local.v2.u32 	[%rd1+8], {%r1298, %r1297};
	st.local.v2.u32 	[%rd1+16], {%r1296, %r1295};
	setp.eq.s64 	%p23, %rd4, 1;
	@%p23 bra 	$L__BB10_115;
	mov.b32 	%r1295, 0;
	mov.u32 	%r1296, %r1295;
	mov.u32 	%r1297, %r1295;
	mov.u32 	%r1298, %r1295;
	mov.u32 	%r1299, %r1295;
	mov.u32 	%r1380, %r1295;
$L__BB10_42:
	mul.wide.u32 	%rd19, %r1380, 4;
	add.s64 	%rd20, %rd1, %rd19;
	ld.local.u32 	%r190, [%rd20+4];
	shl.b32 	%r191, %r1380, 5;
	mov.b32 	%r1386, 0;
$L__BB10_43:
	.pragma "nounroll";
	shr.u32 	%r860, %r190, %r1386;
	and.b32  	%r861, %r860, 1;
	setp.eq.b32 	%p24, %r861, 1;
	not.pred 	%p25, %p24;
	add.s32 	%r862, %r191, %r1386;
	mul.lo.s32 	%r863, %r862, 5;
	mul.wide.u32 	%rd21, %r863, 4;
	add.s64 	%rd7, %rd5, %rd21;
	@%p25 bra 	$L__BB10_45;
	ld.global.u32 	%r864, [%rd7];
	xor.b32  	%r1299, %r1299, %r864;
	ld.global.u32 	%r865, [%rd7+4];
	xor.b32  	%r1298, %r1298, %r865;
	ld.global.u32 	%r866, [%rd7+8];
	xor.b32  	%r1297, %r1297, %r866;
	ld.global.u32 	%r867, [%rd7+12];
	xor.b32  	%r1296, %r1296, %r867;
	ld.global.u32 	%r868, [%rd7+16];
	xor.b32  	%r1295, %r1295, %r868;
$L__BB10_45:
	and.b32  	%r870, %r860, 2;
	setp.eq.s32 	%p26, %r870, 0;
	@%p26 bra 	$L__BB10_47;
	ld.global.u32 	%r871, [%rd7+20];
	xor.b32  	%r1299, %r1299, %r871;
	ld.global.u32 	%r872, [%rd7+24];
	xor.b32  	%r1298, %r1298, %r872;
	ld.global.u32 	%r873, [%rd7+28];
	xor.b32  	%r1297, %r1297, %r873;
	ld.global.u32 	%r874, [%rd7+32];
	xor.b32  	%r1296, %r1296, %r874;
	ld.global.u32 	%r875, [%rd7+36];
	xor.b32  	%r1295, %r1295, %r875;
$L__BB10_47:
	and.b32  	%r877, %r860, 4;
	setp.eq.s32 	%p27, %r877, 0;
	@%p27 bra 	$L__BB10_49;
	ld.global.u32 	%r878, [%rd7+40];
	xor.b32  	%r1299, %r1299, %r878;
	ld.global.u32 	%r879, [%rd7+44];
	xor.b32  	%r1298, %r1298, %r879;
	ld.global.u32 	%r880, [%rd7+48];
	xor.b32  	%r1297, %r1297, %r880;
	ld.global.u32 	%r881, [%rd7+52];
	xor.b32  	%r1296, %r1296, %r881;
	ld.global.u32 	%r882, [%rd7+56];
	xor.b32  	%r1295, %r1295, %r882;
$L__BB10_49:
	and.b32  	%r884, %r860, 8;
	setp.eq.s32 	%p28, %r884, 0;
	@%p28 bra 	$L__BB10_51;
	ld.global.u32 	%r885, [%rd7+60];
	xor.b32  	%r1299, %r1299, %r885;
	ld.global.u32 	%r886, [%rd7+64];
	xor.b32  	%r1298, %r1298, %r886;
	ld.global.u32 	%r887, [%rd7+68];
	xor.b32  	%r1297, %r1297, %r887;
	ld.global.u32 	%r888, [%rd7+72];
	xor.b32  	%r1296, %r1296, %r888;
	ld.global.u32 	%r889, [%rd7+76];
	xor.b32  	%r1295, %r1295, %r889;
$L__BB10_51:
	and.b32  	%r891, %r860, 16;
	setp.eq.s32 	%p29, %r891, 0;
	@%p29 bra 	$L__BB10_53;
	ld.global.u32 	%r892, [%rd7+80];
	xor.b32  	%r1299, %r1299, %r892;
	ld.global.u32 	%r893, [%rd7+84];
	xor.b32  	%r1298, %r1298, %r893;
	ld.global.u32 	%r894, [%rd7+88];
	xor.b32  	%r1297, %r1297, %r894;
	ld.global.u32 	%r895, [%rd7+92];
	xor.b32  	%r1296, %r1296, %r895;
	ld.global.u32 	%r896, [%rd7+96];
	xor.b32  	%r1295, %r1295, %r896;
$L__BB10_53:
	and.b32  	%r898, %r860, 32;
	setp.eq.s32 	%p30, %r898, 0;
	@%p30 bra 	$L__BB10_55;
	ld.global.u32 	%r899, [%rd7+100];
	xor.b32  	%r1299, %r1299, %r899;
	ld.global.u32 	%r900, [%rd7+104];
	xor.b32  	%r1298, %r1298, %r900;
	ld.global.u32 	%r901, [%rd7+108];
	xor.b32  	%r1297, %r1297, %r901;
	ld.global.u32 	%r902, [%rd7+112];
	xor.b32  	%r1296, %r1296, %r902;
	ld.global.u32 	%r903, [%rd7+116];
	xor.b32  	%r1295, %r1295, %r903;
$L__BB10_55:
	and.b32  	%r905, %r860, 64;
	setp.eq.s32 	%p31, %r905, 0;
	@%p31 bra 	$L__BB10_57;
	ld.global.u32 	%r906, [%rd7+120];
	xor.b32  	%r1299, %r1299, %r906;
	ld.global.u32 	%r907, [%rd7+124];
	xor.b32  	%r1298, %r1298, %r907;
	ld.global.u32 	%r908, [%rd7+128];
	xor.b32  	%r1297, %r1297, %r908;
	ld.global.u32 	%r909, [%rd7+132];
	xor.b32  	%r1296, %r1296, %r909;
	ld.global.u32 	%r910, [%rd7+136];
	xor.b32  	%r1295, %r1295, %r910;
$L__BB10_57:
	and.b32  	%r912, %r860, 128;
	setp.eq.s32 	%p32, %r912, 0;
	@%p32 bra 	$L__BB10_59;
	ld.global.u32 	%r913, [%rd7+140];
	xor.b32  	%r1299, %r1299, %r913;
	ld.global.u32 	%r914, [%rd7+144];
	xor.b32  	%r1298, %r1298, %r914;
	ld.global.u32 	%r915, [%rd7+148];
	xor.b32  	%r1297, %r1297, %r915;
	ld.global.u32 	%r916, [%rd7+152];
	xor.b32  	%r1296, %r1296, %r916;
	ld.global.u32 	%r917, [%rd7+156];
	xor.b32  	%r1295, %r1295, %r917;
$L__BB10_59:
	and.b32  	%r919, %r860, 256;
	setp.eq.s32 	%p33, %r919, 0;
	@%p33 bra 	$L__BB10_61;
	ld.global.u32 	%r920, [%rd7+160];
	xor.b32  	%r1299, %r1299, %r920;
	ld.global.u32 	%r921, [%rd7+164];
	xor.b32  	%r1298, %r1298, %r921;
	ld.global.u32 	%r922, [%rd7+168];
	xor.b32  	%r1297, %r1297, %r922;
	ld.global.u32 	%r923, [%rd7+172];
	xor.b32  	%r1296, %r1296, %r923;
	ld.global.u32 	%r924, [%rd7+176];
	xor.b32  	%r1295, %r1295, %r924;
$L__BB10_61:
	and.b32  	%r926, %r860, 512;
	setp.eq.s32 	%p34, %r926, 0;
	@%p34 bra 	$L__BB10_63;
	ld.global.u32 	%r927, [%rd7+180];
	xor.b32  	%r1299, %r1299, %r927;
	ld.global.u32 	%r928, [%rd7+184];
	xor.b32  	%r1298, %r1298, %r928;
	ld.global.u32 	%r929, [%rd7+188];
	xor.b32  	%r1297, %r1297, %r929;
	ld.global.u32 	%r930, [%rd7+192];
	xor.b32  	%r1296, %r1296, %r930;
	ld.global.u32 	%r931, [%rd7+196];
	xor.b32  	%r1295, %r1295, %r931;
$L__BB10_63:
	and.b32  	%r933, %r860, 1024;
	setp.eq.s32 	%p35, %r933, 0;
	@%p35 bra 	$L__BB10_65;
	ld.global.u32 	%r934, [%rd7+200];
	xor.b32  	%r1299, %r1299, %r934;
	ld.global.u32 	%r935, [%rd7+204];
	xor.b32  	%r1298, %r1298, %r935;
	ld.global.u32 	%r936, [%rd7+208];
	xor.b32  	%r1297, %r1297, %r936;
	ld.global.u32 	%r937, [%rd7+212];
	xor.b32  	%r1296, %r1296, %r937;
	ld.global.u32 	%r938, [%rd7+216];
	xor.b32  	%r1295, %r1295, %r938;
$L__BB10_65:
	and.b32  	%r940, %r860, 2048;
	setp.eq.s32 	%p36, %r940, 0;
	@%p36 bra 	$L__BB10_67;
	ld.global.u32 	%r941, [%rd7+220];
	xor.b32  	%r1299, %r1299, %r941;
	ld.global.u32 	%r942, [%rd7+224];
	xor.b32  	%r1298, %r1298, %r942;
	ld.global.u32 	%r943, [%rd7+228];
	xor.b32  	%r1297, %r1297, %r943;
	ld.global.u32 	%r944, [%rd7+232];
	xor.b32  	%r1296, %r1296, %r944;
	ld.global.u32 	%r945, [%rd7+236];
	xor.b32  	%r1295, %r1295, %r945;
$L__BB10_67:
	and.b32  	%r947, %r860, 4096;
	setp.eq.s32 	%p37, %r947, 0;
	@%p37 bra 	$L__BB10_69;
	ld.global.u32 	%r948, [%rd7+240];
	xor.b32  	%r1299, %r1299, %r948;
	ld.global.u32 	%r949, [%rd7+244];
	xor.b32  	%r1298, %r1298, %r949;
	ld.global.u32 	%r950, [%rd7+248];
	xor.b32  	%r1297, %r1297, %r950;
	ld.global.u32 	%r951, [%rd7+252];
	xor.b32  	%r1296, %r1296, %r951;
	ld.global.u32 	%r952, [%rd7+256];
	xor.b32  	%r1295, %r1295, %r952;
$L__BB10_69:
	and.b32  	%r954, %r860, 8192;
	setp.eq.s32 	%p38, %r954, 0;
	@%p38 bra 	$L__BB10_71;
	ld.global.u32 	%r955, [%rd7+260];
	xor.b32  	%r1299, %r1299, %r955;
	ld.global.u32 	%r956, [%rd7+264];
	xor.b32  	%r1298, %r1298, %r956;
	ld.global.u32 	%r957, [%rd7+268];
	xor.b32  	%r1297, %r1297, %r957;
	ld.global.u32 	%r958, [%rd7+272];
	xor.b32  	%r1296, %r1296, %r958;
	ld.global.u32 	%r959, [%rd7+276];
	xor.b32  	%r1295, %r1295, %r959;
$L__BB10_71:
	and.b32  	%r961, %r860, 16384;
	setp.eq.s32 	%p39, %r961, 0;
	@%p39 bra 	$L__BB10_73;
	ld.global.u32 	%r962, [%rd7+280];
	xor.b32  	%r1299, %r1299, %r962;
	ld.global.u32 	%r963, [%rd7+284];
	xor.b32  	%r1298, %r1298, %r963;
	ld.global.u32 	%r964, [%rd7+288];
	xor.b32  	%r1297, %r1297, %r964;
	ld.global.u32 	%r965, [%rd7+292];
	xor.b32  	%r1296, %r1296, %r965;
	ld.global.u32 	%r966, [%rd7+296];
	xor.b32  	%r1295, %r1295, %r966;
$L__BB10_73:
	and.b32  	%r968, %r860, 32768;
	setp.eq.s32 	%p40, %r968, 0;
	@%p40 bra 	$L__BB10_75;
	ld.global.u32 	%r969, [%rd7+300];
	xor.b32  	%r1299, %r1299, %r969;
	ld.global.u32 	%r970, [%rd7+304];
	xor.b32  	%r1298, %r1298, %r970;
	ld.global.u32 	%r971, [%rd7+308];
	xor.b32  	%r1297, %r1297, %r971;
	ld.global.u32 	%r972, [%rd7+312];
	xor.b32  	%r1296, %r1296, %r972;
	ld.global.u32 	%r973, [%rd7+316];
	xor.b32  	%r1295, %r1295, %r973;
$L__BB10_75:
	add.s32 	%r1386, %r1386, 16;
	setp.ne.s32 	%p41, %r1386, 32;
	@%p41 bra 	$L__BB10_43;
	mad.lo.s32 	%r974, %r1380, -31, %r191;
	add.s32 	%r1380, %r974, 1;
	setp.ne.s32 	%p42, %r1380, 5;
	@%p42 bra 	$L__BB10_42;
	st.local.u32 	[%rd1+4], %r1299;
	st.local.v2.u32 	[%rd1+8], {%r1298, %r1297};
	st.local.v2.u32 	[%rd1+16], {%r1296, %r1295};
	setp.ne.s64 	%p43, %rd4, 3;
	@%p43 bra 	$L__BB10_115;
	mov.b32 	%r1295, 0;
	mov.u32 	%r1296, %r1295;
	mov.u32 	%r1297, %r1295;
	mov.u32 	%r1298, %r1295;
	mov.u32 	%r1299, %r1295;
	mov.u32 	%r1472, %r1295;
$L__BB10_79:
	mul.wide.u32 	%rd22, %r1472, 4;
	add.s64 	%rd23, %rd1, %rd22;
	ld.local.u32 	%r366, [%rd23+4];
	shl.b32 	%r367, %r1472, 5;
	mov.b32 	%r1478, 0;
$L__BB10_80:
	.pragma "nounroll";
	shr.u32 	%r977, %r366, %r1478;
	and.b32  	%r978, %r977, 1;
	setp.eq.b32 	%p44, %r978, 1;
	not.pred 	%p45, %p44;
	add.s32 	%r979, %r367, %r1478;
	mul.lo.s32 	%r980, %r979, 5;
	mul.wide.u32 	%rd24, %r980, 4;
	add.s64 	%rd8, %rd5, %rd24;
	@%p45 bra 	$L__BB10_82;
	ld.global.u32 	%r981, [%rd8];
	xor.b32  	%r1299, %r1299, %r981;
	ld.global.u32 	%r982, [%rd8+4];
	xor.b32  	%r1298, %r1298, %r982;
	ld.global.u32 	%r983, [%rd8+8];
	xor.b32  	%r1297, %r1297, %r983;
	ld.global.u32 	%r984, [%rd8+12];
	xor.b32  	%r1296, %r1296, %r984;
	ld.global.u32 	%r985, [%rd8+16];
	xor.b32  	%r1295, %r1295, %r985;
$L__BB10_82:
	and.b32  	%r987, %r977, 2;
	setp.eq.s32 	%p46, %r987, 0;
	@%p46 bra 	$L__BB10_84;
	ld.global.u32 	%r988, [%rd8+20];
	xor.b32  	%r1299, %r1299, %r988;
	ld.global.u32 	%r989, [%rd8+24];
	xor.b32  	%r1298, %r1298, %r989;
	ld.global.u32 	%r990, [%rd8+28];
	xor.b32  	%r1297, %r1297, %r990;
	ld.global.u32 	%r991, [%rd8+32];
	xor.b32  	%r1296, %r1296, %r991;
	ld.global.u32 	%r992, [%rd8+36];
	xor.b32  	%r1295, %r1295, %r992;
$L__BB10_84:
	and.b32  	%r994, %r977, 4;
	setp.eq.s32 	%p47, %r994, 0;
	@%p47 bra 	$L__BB10_86;
	ld.global.u32 	%r995, [%rd8+40];
	xor.b32  	%r1299, %r1299, %r995;
	ld.global.u32 	%r996, [%rd8+44];
	xor.b32  	%r1298, %r1298, %r996;
	ld.global.u32 	%r997, [%rd8+48];
	xor.b32  	%r1297, %r1297, %r997;
	ld.global.u32 	%r998, [%rd8+52];
	xor.b32  	%r1296, %r1296, %r998;
	ld.global.u32 	%r999, [%rd8+56];
	xor.b32  	%r1295, %r1295, %r999;
$L__BB10_86:
	and.b32  	%r1001, %r977, 8;
	setp.eq.s32 	%p48, %r1001, 0;
	@%p48 bra 	$L__BB10_88;
	ld.global.u32 	%r1002, [%rd8+60];
	xor.b32  	%r1299, %r1299, %r1002;
	ld.global.u32 	%r1003, [%rd8+64];
	xor.b32  	%r1298, %r1298, %r1003;
	ld.global.u32 	%r1004, [%rd8+68];
	xor.b32  	%r1297, %r1297, %r1004;
	ld.global.u32 	%r1005, [%rd8+72];
	xor.b32  	%r1296, %r1296, %r1005;
	ld.global.u32 	%r1006, [%rd8+76];
	xor.b32  	%r1295, %r1295, %r1006;
$L__BB10_88:
	and.b32  	%r1008, %r977, 16;
	setp.eq.s32 	%p49, %r1008, 0;
	@%p49 bra 	$L__BB10_90;
	ld.global.u32 	%r1009, [%rd8+80];
	xor.b32  	%r1299, %r1299, %r1009;
	ld.global.u32 	%r1010, [%rd8+84];
	xor.b32  	%r1298, %r1298, %r1010;
	ld.global.u32 	%r1011, [%rd8+88];
	xor.b32  	%r1297, %r1297, %r1011;
	ld.global.u32 	%r1012, [%rd8+92];
	xor.b32  	%r1296, %r1296, %r1012;
	ld.global.u32 	%r1013, [%rd8+96];
	xor.b32  	%r1295, %r1295, %r1013;
$L__BB10_90:
	and.b32  	%r1015, %r977, 32;
	setp.eq.s32 	%p50, %r1015, 0;
	@%p50 bra 	$L__BB10_92;
	ld.global.u32 	%r1016, [%rd8+100];
	xor.b32  	%r1299, %r1299, %r1016;
	ld.global.u32 	%r1017, [%rd8+104];
	xor.b32  	%r1298, %r1298, %r1017;
	ld.global.u32 	%r1018, [%rd8+108];
	xor.b32  	%r1297, %r1297, %r1018;
	ld.global.u32 	%r1019, [%rd8+112];
	xor.b32  	%r1296, %r1296, %r1019;
	ld.global.u32 	%r1020, [%rd8+116];
	xor.b32  	%r1295, %r1295, %r1020;
$L__BB10_92:
	and.b32  	%r1022, %r977, 64;
	setp.eq.s32 	%p51, %r1022, 0;
	@%p51 bra 	$L__BB10_94;
	ld.global.u32 	%r1023, [%rd8+120];
	xor.b32  	%r1299, %r1299, %r1023;
	ld.global.u32 	%r1024, [%rd8+124];
	xor.b32  	%r1298, %r1298, %r1024;
	ld.global.u32 	%r1025, [%rd8+128];
	xor.b32  	%r1297, %r1297, %r1025;
	ld.global.u32 	%r1026, [%rd8+132];
	xor.b32  	%r1296, %r1296, %r1026;
	ld.global.u32 	%r1027, [%rd8+136];
	xor.b32  	%r1295, %r1295, %r1027;
$L__BB10_94:
	and.b32  	%r1029, %r977, 128;
	setp.eq.s32 	%p52, %r1029, 0;
	@%p52 bra 	$L__BB10_96;
	ld.global.u32 	%r1030, [%rd8+140];
	xor.b32  	%r1299, %r1299, %r1030;
	ld.global.u32 	%r1031, [%rd8+144];
	xor.b32  	%r1298, %r1298, %r1031;
	ld.global.u32 	%r1032, [%rd8+148];
	xor.b32  	%r1297, %r1297, %r1032;
	ld.global.u32 	%r1033, [%rd8+152];
	xor.b32  	%r1296, %r1296, %r1033;
	ld.global.u32 	%r1034, [%rd8+156];
	xor.b32  	%r1295, %r1295, %r1034;
$L__BB10_96:
	and.b32  	%r1036, %r977, 256;
	setp.eq.s32 	%p53, %r1036, 0;
	@%p53 bra 	$L__BB10_98;
	ld.global.u32 	%r1037, [%rd8+160];
	xor.b32  	%r1299, %r1299, %r1037;
	ld.global.u32 	%r1038, [%rd8+164];
	xor.b32  	%r1298, %r1298, %r1038;
	ld.global.u32 	%r1039, [%rd8+168];
	xor.b32  	%r1297, %r1297, %r1039;
	ld.global.u32 	%r1040, [%rd8+172];
	xor.b32  	%r1296, %r1296, %r1040;
	ld.global.u32 	%r1041, [%rd8+176];
	xor.b32  	%r1295, %r1295, %r1041;
$L__BB10_98:
	and.b32  	%r1043, %r977, 512;
	setp.eq.s32 	%p54, %r1043, 0;
	@%p54 bra 	$L__BB10_100;
	ld.global.u32 	%r1044, [%rd8+180];
	xor.b32  	%r1299, %r1299, %r1044;
	ld.global.u32 	%r1045, [%rd8+184];
	xor.b32  	%r1298, %r1298, %r1045;
	ld.global.u32 	%r1046, [%rd8+188];
	xor.b32  	%r1297, %r1297, %r1046;
	ld.global.u32 	%r1047, [%rd8+192];
	xor.b32  	%r1296, %r1296, %r1047;
	ld.global.u32 	%r1048, [%rd8+196];
	xor.b32  	%r1295, %r1295, %r1048;
$L__BB10_100:
	and.b32  	%r1050, %r977, 1024;
	setp.eq.s32 	%p55, %r1050, 0;
	@%p55 bra 	$L__BB10_102;
	ld.global.u32 	%r1051, [%rd8+200];
	xor.b32  	%r1299, %r1299, %r1051;
	ld.global.u32 	%r1052, [%rd8+204];
	xor.b32  	%r1298, %r1298, %r1052;
	ld.global.u32 	%r1053, [%rd8+208];
	xor.b32  	%r1297, %r1297, %r1053;
	ld.global.u32 	%r1054, [%rd8+212];
	xor.b32  	%r1296, %r1296, %r1054;
	ld.global.u32 	%r1055, [%rd8+216];
	xor.b32  	%r1295, %r1295, %r1055;
$L__BB10_102:
	and.b32  	%r1057, %r977, 2048;
	setp.eq.s32 	%p56, %r1057, 0;
	@%p56 bra 	$L__BB10_104;
	ld.global.u32 	%r1058, [%rd8+220];
	xor.b32  	%r1299, %r1299, %r1058;
	ld.global.u32 	%r1059, [%rd8+224];
	xor.b32  	%r1298, %r1298, %r1059;
	ld.global.u32 	%r1060, [%rd8+228];
	xor.b32  	%r1297, %r1297, %r1060;
	ld.global.u32 	%r1061, [%rd8+232];
	xor.b32  	%r1296, %r1296, %r1061;
	ld.global.u32 	%r1062, [%rd8+236];
	xor.b32  	%r1295, %r1295, %r1062;
$L__BB10_104:
	and.b32  	%r1064, %r977, 4096;
	setp.eq.s32 	%p57, %r1064, 0;
	@%p57 bra 	$L__BB10_106;
	ld.global.u32 	%r1065, [%rd8+240];
	xor.b32  	%r1299, %r1299, %r1065;
	ld.global.u32 	%r1066, [%rd8+244];
	xor.b32  	%r1298, %r1298, %r1066;
	ld.global.u32 	%r1067, [%rd8+248];
	xor.b32  	%r1297, %r1297, %r1067;
	ld.global.u32 	%r1068, [%rd8+252];
	xor.b32  	%r1296, %r1296, %r1068;
	ld.global.u32 	%r1069, [%rd8+256];
	xor.b32  	%r1295, %r1295, %r1069;
$L__BB10_106:
	and.b32  	%r1071, %r977, 8192;
	setp.eq.s32 	%p58, %r1071, 0;
	@%p58 bra 	$L__BB10_108;
	ld.global.u32 	%r1072, [%rd8+260];
	xor.b32  	%r1299, %r1299, %r1072;
	ld.global.u32 	%r1073, [%rd8+264];
	xor.b32  	%r1298, %r1298, %r1073;
	ld.global.u32 	%r1074, [%rd8+268];
	xor.b32  	%r1297, %r1297, %r1074;
	ld.global.u32 	%r1075, [%rd8+272];
	xor.b32  	%r1296, %r1296, %r1075;
	ld.global.u32 	%r1076, [%rd8+276];
	xor.b32  	%r1295, %r1295, %r1076;
$L__BB10_108:
	and.b32  	%r1078, %r977, 16384;
	setp.eq.s32 	%p59, %r1078, 0;
	@%p59 bra 	$L__BB10_110;
	ld.global.u32 	%r1079, [%rd8+280];
	xor.b32  	%r1299, %r1299, %r1079;
	ld.global.u32 	%r1080, [%rd8+284];
	xor.b32  	%r1298, %r1298, %r1080;
	ld.global.u32 	%r1081, [%rd8+288];
	xor.b32  	%r1297, %r1297, %r1081;
	ld.global.u32 	%r1082, [%rd8+292];
	xor.b32  	%r1296, %r1296, %r1082;
	ld.global.u32 	%r1083, [%rd8+296];
	xor.b32  	%r1295, %r1295, %r1083;
$L__BB10_110:
	and.b32  	%r1085, %r977, 32768;
	setp.eq.s32 	%p60, %r1085, 0;
	@%p60 bra 	$L__BB10_112;
	ld.global.u32 	%r1086, [%rd8+300];
	xor.b32  	%r1299, %r1299, %r1086;
	ld.global.u32 	%r1087, [%rd8+304];
	xor.b32  	%r1298, %r1298, %r1087;
	ld.global.u32 	%r1088, [%rd8+308];
	xor.b32  	%r1297, %r1297, %r1088;
	ld.global.u32 	%r1089, [%rd8+312];
	xor.b32  	%r1296, %r1296, %r1089;
	ld.global.u32 	%r1090, [%rd8+316];
	xor.b32  	%r1295, %r1295, %r1090;
$L__BB10_112:
	add.s32 	%r1478, %r1478, 16;
	setp.ne.s32 	%p61, %r1478, 32;
	@%p61 bra 	$L__BB10_80;
	mad.lo.s32 	%r1091, %r1472, -31, %r367;
	add.s32 	%r1472, %r1091, 1;
	setp.ne.s32 	%p62, %r1472, 5;
	@%p62 bra 	$L__BB10_79;
	st.local.u32 	[%rd1+4], %r1299;
	st.local.v2.u32 	[%rd1+8], {%r1298, %r1297};
	st.local.v2.u32 	[%rd1+16], {%r1296, %r1295};
$L__BB10_115:
	shr.u64 	%rd39, %rd3, 2;
	add.s32 	%r1282, %r1282, 1;
	setp.gt.u64 	%p63, %rd3, 3;
	@%p63 bra 	$L__BB10_3;
$L__BB10_116:
	ld.param.u32 	%r1273, [_Z32TestRandomAccessThroughputKernelILi128EEvPK11MemoryBlockIXT_EEPS1_ii_param_3];
	setp.lt.s32 	%p64, %r1273, 1;
	mov.b32 	%r1643, 0;
	mov.u32 	%r1644, %r1643;
	mov.u32 	%r1645, %r1643;
	mov.u32 	%r1646, %r1643;
	mov.u32 	%r1647, %r1643;
	mov.u32 	%r1648, %r1643;
	mov.u32 	%r1649, %r1643;
	mov.u32 	%r1650, %r1643;
	mov.u32 	%r1651, %r1643;
	mov.u32 	%r1652, %r1643;
	mov.u32 	%r1653, %r1643;
	mov.u32 	%r1654, %r1643;
	mov.u32 	%r1655, %r1643;
	mov.u32 	%r1656, %r1643;
	mov.u32 	%r1657, %r1643;
	mov.u32 	%r1658, %r1643;
	mov.u32 	%r1659, %r1643;
	mov.u32 	%r1660, %r1643;
	mov.u32 	%r1661, %r1643;
	mov.u32 	%r1662, %r1643;
	mov.u32 	%r1663, %r1643;
	mov.u32 	%r1664, %r1643;
	mov.u32 	%r1665, %r1643;
	mov.u32 	%r1666, %r1643;
	mov.u32 	%r1667, %r1643;
	mov.u32 	%r1668, %r1643;
	mov.u32 	%r1669, %r1643;
	mov.u32 	%r1670, %r1643;
	mov.u32 	%r1671, %r1643;
	mov.u32 	%r1672, %r1643;
	mov.u32 	%r1673, %r1643;
	mov.u32 	%r1674, %r1643;
	@%p64 bra 	$L__BB10_123;
	ld.param.u32 	%r1274, [_Z32TestRandomAccessThroughputKernelILi128EEvPK11MemoryBlockIXT_EEPS1_ii_param_3];
	setp.eq.s32 	%p65, %r1274, 1;
	mov.b32 	%r1640, 717346202;
	mov.b32 	%r1643, 0;
	@%p65 bra 	$L__BB10_121;
	ld.param.u32 	%r1275, [_Z32TestRandomAccessThroughputKernelILi128EEvPK11MemoryBlockIXT_EEPS1_ii_param_3];
	and.b32  	%r1097, %r1275, 2147483646;
	neg.s32 	%r1569, %r1097;
	mov.b32 	%r1643, 0;
	mov.b32 	%r1570, 717708639;
	mov.u32 	%r1644, %r1643;
	mov.u32 	%r1645, %r1643;
	mov.u32 	%r1646, %r1643;
	mov.u32 	%r1647, %r1643;
	mov.u32 	%r1648, %r1643;
	mov.u32 	%r1649, %r1643;
	mov.u32 	%r1650, %r1643;
	mov.u32 	%r1651, %r1643;
	mov.u32 	%r1652, %r1643;
	mov.u32 	%r1653, %r1643;
	mov.u32 	%r1654, %r1643;
	mov.u32 	%r1655, %r1643;
	mov.u32 	%r1656, %r1643;
	mov.u32 	%r1657, %r1643;
	mov.u32 	%r1658, %r1643;
	mov.u32 	%r1659, %r1643;
	mov.u32 	%r1660, %r1643;
	mov.u32 	%r1661, %r1643;
	mov.u32 	%r1662, %r1643;
	mov.u32 	%r1663, %r1643;
	mov.u32 	%r1664, %r1643;
	mov.u32 	%r1665, %r1643;
	mov.u32 	%r1666, %r1643;
	mov.u32 	%r1667, %r1643;
	mov.u32 	%r1668, %r1643;
	mov.u32 	%r1669, %r1643;
	mov.u32 	%r1670, %r1643;
	mov.u32 	%r1671, %r1643;
	mov.u32 	%r1672, %r1643;
	mov.u32 	%r1673, %r1643;
	mov.u32 	%r1674, %r1643;
$L__BB10_119:
	.pragma "nounroll";
	mov.u32 	%r584, %r1297;
	mov.u32 	%r583, %r1296;
	mov.u32 	%r1297, %r1295;
	ld.param.u32 	%r1271, [_Z32TestRandomAccessThroughputKernelILi128EEvPK11MemoryBlockIXT_EEPS1_ii_param_2];
	ld.param.u64 	%rd36, [_Z32TestRandomAccessThroughputKernelILi128EEvPK11MemoryBlockIXT_EEPS1_ii_param_0];
	shr.u32 	%r1098, %r1299, 2;
	xor.b32  	%r1099, %r1098, %r1299;
	shl.b32 	%r1100, %r1297, 4;
	shl.b32 	%r1101, %r1099, 1;
	xor.b32  	%r1102, %r1101, %r1100;
	xor.b32  	%r1103, %r1102, %r1099;
	xor.b32  	%r1296, %r1103, %r1297;
	add.s32 	%r1104, %r1570, %r1296;
	add.s32 	%r1105, %r1104, -362437;
	rem.u32 	%r1106, %r1105, %r1271;
	mov.u32 	%r1108, %ntid.x;
	mov.u32 	%r1109, %tid.x;
	mad.lo.s32 	%r1110, %r725, %r1108, %r1109;
	add.s32 	%r1111, %r1106, %r1110;
	rem.u32 	%r1112, %r1111, %r1271;
	cvta.to.global.u64 	%rd25, %rd36;
	mul.wide.u32 	%rd26, %r1112, 128;
	add.s64 	%rd27, %rd25, %rd26;
	ld.global.u32 	%r1113, [%rd27+124];
	ld.global.u32 	%r1114, [%rd27+120];
	ld.global.u32 	%r1115, [%rd27+116];
	ld.global.u32 	%r1116, [%rd27+112];
	ld.global.u32 	%r1117, [%rd27+108];
	ld.global.u32 	%r1118, [%rd27+104];
	ld.global.u32 	%r1119, [%rd27+100];
	ld.global.u32 	%r1120, [%rd27+96];
	ld.global.u32 	%r1121, [%rd27+92];
	ld.global.u32 	%r1122, [%rd27+88];
	ld.global.u32 	%r1123, [%rd27+84];
	ld.global.u32 	%r1124, [%rd27+80];
	ld.global.u32 	%r1125, [%rd27+76];
	ld.global.u32 	%r1126, [%rd27+72];
	ld.global.u32 	%r1127, [%rd27+68];
	ld.global.u32 	%r1128, [%rd27+64];
	ld.global.u32 	%r1129, [%rd27+60];
	ld.global.u32 	%r1130, [%rd27+56];
	ld.global.u32 	%r1131, [%rd27+52];
	ld.global.u32 	%r1132, [%rd27+48];
	ld.global.u32 	%r1133, [%rd27+44];
	ld.global.u32 	%r1134, [%rd27+40];
	ld.global.u32 	%r1135, [%rd27+36];
	ld.global.u32 	%r1136, [%rd27+32];
	ld.global.u32 	%r1137, [%rd27+28];
	ld.global.u32 	%r1138, [%rd27+24];
	ld.global.u32 	%r1139, [%rd27+20];
	ld.global.u32 	%r1140, [%rd27+16];
	ld.global.u32 	%r1141, [%rd27+12];
	ld.global.u32 	%r1142, [%rd27+8];
	ld.global.u32 	%r1143, [%rd27+4];
	ld.global.u32 	%r1144, [%rd27];
	xor.b32  	%r1145, %r1674, %r1144;
	xor.b32  	%r1146, %r1673, %r1143;
	xor.b32  	%r1147, %r1672, %r1142;
	xor.b32  	%r1148, %r1671, %r1141;
	xor.b32  	%r1149, %r1670, %r1140;
	xor.b32  	%r1150, %r1669, %r1139;
	xor.b32  	%r1151, %r1668, %r1138;
	xor.b32  	%r1152, %r1667, %r1137;
	xor.b32  	%r1153, %r1666, %r1136;
	xor.b32  	%r1154, %r1665, %r1135;
	xor.b32  	%r1155, %r1664, %r1134;
	xor.b32  	%r1156, %r1663, %r1133;
	xor.b32  	%r1157, %r1662, %r1132;
	xor.b32  	%r1158, %r1661, %r1131;
	xor.b32  	%r1159, %r1660, %r1130;
	xor.b32  	%r1160, %r1659, %r1129;
	xor.b32  	%r1161, %r1658, %r1128;
	xor.b32  	%r1162, %r1657, %r1127;
	xor.b32  	%r1163, %r1656, %r1126;
	xor.b32  	%r1164, %r1655, %r1125;
	xor.b32  	%r1165, %r1654, %r1124;
	xor.b32  	%r1166, %r1653, %r1123;
	xor.b32  	%r1167, %r1652, %r1122;
	xor.b32  	%r1168, %r1651, %r1121;
	xor.b32  	%r1169, %r1650, %r1120;
	xor.b32  	%r1170, %r1649, %r1119;
	xor.b32  	%r1171, %r1648, %r1118;
	xor.b32  	%r1172, %r1647, %r1117;
	xor.b32  	%r1173, %r1646, %r1116;
	xor.b32  	%r1174, %r1645, %r1115;
	xor.b32  	%r1175, %r1644, %r1114;
	xor.b32  	%r1176, %r1643, %r1113;
	shr.u32 	%r1177, %r1298, 2;
	xor.b32  	%r1178, %r1177, %r1298;
	shl.b32 	%r1179, %r1296, 4;
	shl.b32 	%r1180, %r1178, 1;
	xor.b32  	%r1181, %r1180, %r1179;
	xor.b32  	%r1182, %r1181, %r1178;
	xor.b32  	%r1295, %r1182, %r1296;
	add.s32 	%r1183, %r1570, %r1295;
	rem.u32 	%r1184, %r1183, %r1271;
	add.s32 	%r1185, %r1184, %r1110;
	rem.u32 	%r1186, %r1185, %r1271;
	mul.wide.u32 	%rd28, %r1186, 128;
	add.s64 	%rd29, %rd25, %rd28;
	ld.global.u32 	%r1187, [%rd29+124];
	ld.global.u32 	%r1188, [%rd29+120];
	ld.global.u32 	%r1189, [%rd29+116];
	ld.global.u32 	%r1190, [%rd29+112];
	ld.global.u32 	%r1191, [%rd29+108];
	ld.global.u32 	%r1192, [%rd29+104];
	ld.global.u32 	%r1193, [%rd29+100];
	ld.global.u32 	%r1194, [%rd29+96];
	ld.global.u32 	%r1195, [%rd29+92];
	ld.global.u32 	%r1196, [%rd29+88];
	ld.global.u32 	%r1197, [%rd29+84];
	ld.global.u32 	%r1198, [%rd29+80];
	ld.global.u32 	%r1199, [%rd29+76];
	ld.global.u32 	%r1200, [%rd29+72];
	ld.global.u32 	%r1201, [%rd29+68];
	ld.global.u32 	%r1202, [%rd29+64];
	ld.global.u32 	%r1203, [%rd29+60];
	ld.global.u32 	%r1204, [%rd29+56];
	ld.global.u32 	%r1205, [%rd29+52];
	ld.global.u32 	%r1206, [%rd29+48];
	ld.global.u32 	%r1207, [%rd29+44];
	ld.global.u32 	%r1208, [%rd29+40];
	ld.global.u32 	%r1209, [%rd29+36];
	ld.global.u32 	%r1210, [%rd29+32];
	ld.global.u32 	%r1211, [%rd29+28];
	ld.global.u32 	%r1212, [%rd29+24];
	ld.global.u32 	%r1213, [%rd29+20];
	ld.global.u32 	%r1214, [%rd29+16];
	ld.global.u32 	%r1215, [%rd29+12];
	ld.global.u32 	%r1216, [%rd29+8];
	ld.global.u32 	%r1217, [%rd29+4];
	ld.global.u32 	%r1218, [%rd29];
	xor.b32  	%r1674, %r1145, %r1218;
	xor.b32  	%r1673, %r1146, %r1217;
	xor.b32  	%r1672, %r1147, %r1216;
	xor.b32  	%r1671, %r1148, %r1215;
	xor.b32  	%r1670, %r1149, %r1214;
	xor.b32  	%r1669, %r1150, %r1213;
	xor.b32  	%r1668, %r1151, %r1212;
	xor.b32  	%r1667, %r1152, %r1211;
	xor.b32  	%r1666, %r1153, %r1210;
	xor.b32  	%r1665, %r1154, %r1209;
	xor.b32  	%r1664, %r1155, %r1208;
	xor.b32  	%r1663, %r1156, %r1207;
	xor.b32  	%r1662, %r1157, %r1206;
	xor.b32  	%r1661, %r1158, %r1205;
	xor.b32  	%r1660, %r1159, %r1204;
	xor.b32  	%r1659, %r1160, %r1203;
	xor.b32  	%r1658, %r1161, %r1202;
	xor.b32  	%r1657, %r1162, %r1201;
	xor.b32  	%r1656, %r1163, %r1200;
	xor.b32  	%r1655, %r1164, %r1199;
	xor.b32  	%r1654, %r1165, %r1198;
	xor.b32  	%r1653, %r1166, %r1197;
	xor.b32  	%r1652, %r1167, %r1196;
	xor.b32  	%r1651, %r1168, %r1195;
	xor.b32  	%r1650, %r1169, %r1194;
	xor.b32  	%r1649, %r1170, %r1193;
	xor.b32  	%r1648, %r1171, %r1192;
	xor.b32  	%r1647, %r1172, %r1191;
	xor.b32  	%r1646, %r1173, %r1190;
	xor.b32  	%r1645, %r1174, %r1189;
	xor.b32  	%r1644, %r1175, %r1188;
	xor.b32  	%r1643, %r1176, %r1187;
	add.s32 	%r1570, %r1570, 724874;
	add.s32 	%r1569, %r1569, 2;
	setp.ne.s32 	%p66, %r1569, 0;
	mov.u32 	%r1298, %r583;
	mov.u32 	%r1299, %r584;
	@%p66 bra 	$L__BB10_119;
	add.s32 	%r1640, %r1570, -362437;
	mov.u32 	%r1299, %r584;
$L__BB10_121:
	ld.param.u32 	%r1276, [_Z32TestRandomAccessThroughputKernelILi128EEvPK11MemoryBlockIXT_EEPS1_ii_param_3];
	and.b32  	%r1219, %r1276, 1;
	setp.eq.b32 	%p67, %r1219, 1;
	not.pred 	%p68, %p67;
	@%p68 bra 	$L__BB10_123;
	ld.param.u32 	%r1272, [_Z32TestRandomAccessThroughputKernelILi128EEvPK11MemoryBlockIXT_EEPS1_ii_param_2];
	ld.param.u64 	%rd37, [_Z32TestRandomAccessThroughputKernelILi128EEvPK11MemoryBlockIXT_EEPS1_ii_param_0];
	shr.u32 	%r1220, %r1299, 2;
	xor.b32  	%r1221, %r1220, %r1299;
	shl.b32 	%r1222, %r1295, 4;
	shl.b32 	%r1223, %r1221, 1;
	xor.b32  	%r1224, %r1223, %r1222;
	xor.b32  	%r1225, %r1224, %r1221;
	xor.b32  	%r1226, %r1225, %r1295;
	add.s32 	%r1227, %r1226, %r1640;
	rem.u32 	%r1228, %r1227, %r1272;
	mov.u32 	%r1229, %ctaid.x;
	mov.u32 	%r1230, %ntid.x;
	mov.u32 	%r1231, %tid.x;
	mad.lo.s32 	%r1232, %r1229, %r1230, %r1231;
	add.s32 	%r1233, %r1228, %r1232;
	rem.u32 	%r1234, %r1233, %r1272;
	cvta.to.global.u64 	%rd30, %rd37;
	mul.wide.u32 	%rd31, %r1234, 128;
	add.s64 	%rd32, %rd30, %rd31;
	ld.global.u32 	%r1235, [%rd32+124];
	ld.global.u32 	%r1236, [%rd32+120];
	ld.global.u32 	%r1237, [%rd32+116];
	ld.global.u32 	%r1238, [%rd32+112];
	ld.global.u32 	%r1239, [%rd32+108];
	ld.global.u32 	%r1240, [%rd32+104];
	ld.global.u32 	%r1241, [%rd32+100];
	ld.global.u32 	%r1242, [%rd32+96];
	ld.global.u32 	%r1243, [%rd32+92];
	ld.global.u32 	%r1244, [%rd32+88];
	ld.global.u32 	%r1245, [%rd32+84];
	ld.global.u32 	%r1246, [%rd32+80];
	ld.global.u32 	%r1247, [%rd32+76];
	ld.global.u32 	%r1248, [%rd32+72];
	ld.global.u32 	%r1249, [%rd32+68];
	ld.global.u32 	%r1250, [%rd32+64];
	ld.global.u32 	%r1251, [%rd32+60];
	ld.global.u32 	%r1252, [%rd32+56];
	ld.global.u32 	%r1253, [%rd32+52];
	ld.global.u32 	%r1254, [%rd32+48];
	ld.global.u32 	%r1255, [%rd32+44];
	ld.global.u32 	%r1256, [%rd32+40];
	ld.global.u32 	%r1257, [%rd32+36];
	ld.global.u32 	%r1258, [%rd32+32];
	ld.global.u32 	%r1259, [%rd32+28];
	ld.global.u32 	%r1260, [%rd32+24];
	ld.global.u32 	%r1261, [%rd32+20];
	ld.global.u32 	%r1262, [%rd32+16];
	ld.global.u32 	%r1263, [%rd32+12];
	ld.global.u32 	%r1264, [%rd32+8];
	ld.global.u32 	%r1265, [%rd32+4];
	ld.global.u32 	%r1266, [%rd32];
	xor.b32  	%r1674, %r1674, %r1266;
	xor.b32  	%r1673, %r1673, %r1265;
	xor.b32  	%r1672, %r1672, %r1264;
	xor.b32  	%r1671, %r1671, %r1263;
	xor.b32  	%r1670, %r1670, %r1262;
	xor.b32  	%r1669, %r1669, %r1261;
	xor.b32  	%r1668, %r1668, %r1260;
	xor.b32  	%r1667, %r1667, %r1259;
	xor.b32  	%r1666, %r1666, %r1258;
	xor.b32  	%r1665, %r1665, %r1257;
	xor.b32  	%r1664, %r1664, %r1256;
	xor.b32  	%r1663, %r1663, %r1255;
	xor.b32  	%r1662, %r1662, %r1254;
	xor.b32  	%r1661, %r1661, %r1253;
	xor.b32  	%r1660, %r1660, %r1252;
	xor.b32  	%r1659, %r1659, %r1251;
	xor.b32  	%r1658, %r1658, %r1250;
	xor.b32  	%r1657, %r1657, %r1249;
	xor.b32  	%r1656, %r1656, %r1248;
	xor.b32  	%r1655, %r1655, %r1247;
	xor.b32  	%r1654, %r1654, %r1246;
	xor.b32  	%r1653, %r1653, %r1245;
	xor.b32  	%r1652, %r1652, %r1244;
	xor.b32  	%r1651, %r1651, %r1243;
	xor.b32  	%r1650, %r1650, %r1242;
	xor.b32  	%r1649, %r1649, %r1241;
	xor.b32  	%r1648, %r1648, %r1240;
	xor.b32  	%r1647, %r1647, %r1239;
	xor.b32  	%r1646, %r1646, %r1238;
	xor.b32  	%r1645, %r1645, %r1237;
	xor.b32  	%r1644, %r1644, %r1236;
	xor.b32  	%r1643, %r1643, %r1235;
$L__BB10_123:
	ld.param.u64 	%rd38, [_Z32TestRandomAccessThroughputKernelILi128EEvPK11MemoryBlockIXT_EEPS1_ii_param_1];
	cvta.to.global.u64 	%rd33, %rd38;
	mov.u32 	%r1267, %ctaid.x;
	mov.u32 	%r1268, %ntid.x;
	mov.u32 	%r1269, %tid.x;
	mad.lo.s32 	%r1270, %r1267, %r1268, %r1269;
	mul.wide.s32 	%rd34, %r1270, 128;
	add.s64 	%rd35, %rd33, %rd34;
	st.global.u32 	[%rd35], %r1674;
	st.global.u32 	[%rd35+4], %r1673;
	st.global.u32 	[%rd35+8], %r1672;
	st.global.u32 	[%rd35+12], %r1671;
	st.global.u32 	[%rd35+16], %r1670;
	st.global.u32 	[%rd35+20], %r1669;
	st.global.u32 	[%rd35+24], %r1668;
	st.global.u32 	[%rd35+28], %r1667;
	st.global.u32 	[%rd35+32], %r1666;
	st.global.u32 	[%rd35+36], %r1665;
	st.global.u32 	[%rd35+40], %r1664;
	st.global.u32 	[%rd35+44], %r1663;
	st.global.u32 	[%rd35+48], %r1662;
	st.global.u32 	[%rd35+52], %r1661;
	st.global.u32 	[%rd35+56], %r1660;
	st.global.u32 	[%rd35+60], %r1659;
	st.global.u32 	[%rd35+64], %r1658;
	st.global.u32 	[%rd35+68], %r1657;
	st.global.u32 	[%rd35+72], %r1656;
	st.global.u32 	[%rd35+76], %r1655;
	st.global.u32 	[%rd35+80], %r1654;
	st.global.u32 	[%rd35+84], %r1653;
	st.global.u32 	[%rd35+88], %r1652;
	st.global.u32 	[%rd35+92], %r1651;
	st.global.u32 	[%rd35+96], %r1650;
	st.global.u32 	[%rd35+100], %r1649;
	st.global.u32 	[%rd35+104], %r1648;
	st.global.u32 	[%rd35+108], %r1647;
	st.global.u32 	[%rd35+112], %r1646;
	st.global.u32 	[%rd35+116], %r1645;
	st.global.u32 	[%rd35+120], %r1644;
	st.global.u32 	[%rd35+124], %r1643;
$L__BB10_124:
	ret;

}
	// .globl	_Z26GenerateRandomBlocksKernelILi256EEvP11MemoryBlockIXT_EEi
.visible .entry _Z26GenerateRandomBlocksKernelILi256EEvP11MemoryBlockIXT_EEi(
	.param .u64 .ptr .align 1 _Z26GenerateRandomBlocksKernelILi256EEvP11MemoryBlockIXT_EEi_param_0,
	.param .u32 _Z26GenerateRandomBlocksKernelILi256EEvP11MemoryBlockIXT_EEi_param_1
)
{
	.local .align 8 .b8 	__local_depot11[48];
	.reg .b64 	%SP;
	.reg .b64 	%SPL;
	.reg .pred 	%p<65>;
	.reg .b32 	%r<1296>;
	.reg .b64 	%rd<30>;

	mov.u64 	%SPL, __local_depot11;
	ld.param.u64 	%rd11, [_Z26GenerateRandomBlocksKernelILi256EEvP11MemoryBlockIXT_EEi_param_0];
	ld.param.u32 	%r561, [_Z26GenerateRandomBlocksKernelILi256EEvP11MemoryBlockIXT_EEi_param_1];
	mov.u32 	%r562, %ctaid.x;
	mov.u32 	%r563, %ntid.x;
	mov.u32 	%r564, %tid.x;
	mad.lo.s32 	%r1, %r562, %r563, %r564;
	setp.ge.s32 	%p1, %r1, %r561;
	@%p1 bra 	$L__BB11_118;
	add.u64 	%rd1, %SPL, 0;
	mov.b32 	%r570, 0;
	st.local.v2.u32 	[%rd1+24], {%r570, %r570};
	st.local.u32 	[%rd1+32], %r570;
	mov.b64 	%rd13, 0;
	st.local.u64 	[%rd1+40], %rd13;
	cvt.s64.s32 	%rd2, %r1;
	mov.b32 	%r1019, 1478573778;
	mov.b32 	%r571, 716983765;
	st.local.v2.u32 	[%rd1], {%r571, %r1019};
	mov.b32 	%r1017, -123459836;
	mov.b32 	%r1018, 1163863128;
	st.local.v2.u32 	[%rd1+8], {%r1018, %r1017};
	mov.b32 	%r1015, 1360900310;
	mov.b32 	%r1016, -589760388;
	st.local.v2.u32 	[%rd1+16], {%r1016, %r1015};
	setp.eq.s32 	%p2, %r1, 0;
	@%p2 bra 	$L__BB11_116;
	mov.b32 	%r1002, 0;
	mov.b32 	%r1019, 1478573778;
	mov.b32 	%r1018, 1163863128;
	mov.b32 	%r1017, -123459836;
	mov.b32 	%r1016, -589760388;
	mov.b32 	%r1015, 1360900310;
	mov.u64 	%rd15, precalc_xorwow_matrix;
	mov.u64 	%rd29, %rd2;
$L__BB11_3:
	mov.u64 	%rd3, %rd29;
	and.b64  	%rd4, %rd3, 3;
	setp.eq.s64 	%p3, %rd4, 0;
	@%p3 bra 	$L__BB11_115;
	mul.wide.u32 	%rd14, %r1002, 3200;
	add.s64 	%rd5, %rd15, %rd14;
	mov.b32 	%r1015, 0;
	mov.u32 	%r1016, %r1015;
	mov.u32 	%r1017, %r1015;
	mov.u32 	%r1018, %r1015;
	mov.u32 	%r1019, %r1015;
	mov.u32 	%r1008, %r1015;
$L__BB11_5:
	mul.wide.u32 	%rd16, %r1008, 4;
	add.s64 	%rd17, %rd1, %rd16;
	ld.local.u32 	%r14, [%rd17+4];
	shl.b32 	%r15, %r1008, 5;
	mov.b32 	%r1014, 0;
$L__BB11_6:
	.pragma "nounroll";
	shr.u32 	%r580, %r14, %r1014;
	and.b32  	%r581, %r580, 1;
	setp.eq.b32 	%p4, %r581, 1;
	not.pred 	%p5, %p4;
	add.s32 	%r582, %r15, %r1014;
	mul.lo.s32 	%r583, %r582, 5;
	mul.wide.u32 	%rd18, %r583, 4;
	add.s64 	%rd6, %rd5, %rd18;
	@%p5 bra 	$L__BB11_8;
	ld.global.u32 	%r584, [%rd6];
	xor.b32  	%r1019, %r1019, %r584;
	ld.global.u32 	%r585, [%rd6+4];
	xor.b32  	%r1018, %r1018, %r585;
	ld.global.u32 	%r586, [%rd6+8];
	xor.b32  	%r1017, %r1017, %r586;
	ld.global.u32 	%r587, [%rd6+12];
	xor.b32  	%r1016, %r1016, %r587;
	ld.global.u32 	%r588, [%rd6+16];
	xor.b32  	%r1015, %r1015, %r588;
$L__BB11_8:
	and.b32  	%r590, %r580, 2;
	setp.eq.s32 	%p6, %r590, 0;
	@%p6 bra 	$L__BB11_10;
	ld.global.u32 	%r591, [%rd6+20];
	xor.b32  	%r1019, %r1019, %r591;
	ld.global.u32 	%r592, [%rd6+24];
	xor.b32  	%r1018, %r1018, %r592;
	ld.global.u32 	%r593, [%rd6+28];
	xor.b32  	%r1017, %r1017, %r593;
	ld.global.u32 	%r594, [%rd6+32];
	xor.b32  	%r1016, %r1016, %r594;
	ld.global.u32 	%r595, [%rd6+36];
	xor.b32  	%r1015, %r1015, %r595;
$L__BB11_10:
	and.b32  	%r597, %r580, 4;
	setp.eq.s32 	%p7, %r597, 0;
	@%p7 bra 	$L__BB11_12;
	ld.global.u32 	%r598, [%rd6+40];
	xor.b32  	%r1019, %r1019, %r598;
	ld.global.u32 	%r599, [%rd6+44];
	xor.b32  	%r1018, %r1018, %r599;
	ld.global.u32 	%r600, [%rd6+48];
	xor.b32  	%r1017, %r1017, %r600;
	ld.global.u32 	%r601, [%rd6+52];
	xor.b32  	%r1016, %r1016, %r601;
	ld.global.u32 	%r602, [%rd6+56];
	xor.b32  	%r1015, %r1015, %r602;
$L__BB11_12:
	and.b32  	%r604, %r580, 8;
	setp.eq.s32 	%p8, %r604, 0;
	@%p8 bra 	$L__BB11_14;
	ld.global.u32 	%r605, [%rd6+60];
	xor.b32  	%r1019, %r1019, %r605;
	ld.global.u32 	%r606, [%rd6+64];
	xor.b32  	%r1018, %r1018, %r606;
	ld.global.u32 	%r607, [%rd6+68];
	xor.b32  	%r1017, %r1017, %r607;
	ld.global.u32 	%r608, [%rd6+72];
	xor.b32  	%r1016, %r1016, %r608;
	ld.global.u32 	%r609, [%rd6+76];
	xor.b32  	%r1015, %r1015, %r609;
$L__BB11_14:
	and.b32  	%r611, %r580, 16;
	setp.eq.s32 	%p9, %r611, 0;
	@%p9 bra 	$L__BB11_16;
	ld.global.u32 	%r612, [%rd6+80];
	xor.b32  	%r1019, %r1019, %r612;
	ld.global.u32 	%r613, [%rd6+84];
	xor.b32  	%r1018, %r1018, %r613;
	ld.global.u32 	%r614, [%rd6+88];
	xor.b32  	%r1017, %r1017, %r614;
	ld.global.u32 	%r615, [%rd6+92];
	xor.b32  	%r1016, %r1016, %r615;
	ld.global.u32 	%r616, [%rd6+96];
	xor.b32  	%r1015, %r1015, %r616;
$L__BB11_16:
	and.b32  	%r618, %r580, 32;
	setp.eq.s32 	%p10, %r618, 0;
	@%p10 bra 	$L__BB11_18;
	ld.global.u32 	%r619, [%rd6+100];
	xor.b32  	%r1019, %r1019, %r619;
	ld.global.u32 	%r620, [%rd6+104];
	xor.b32  	%r1018, %r1018, %r620;
	ld.global.u32 	%r621, [%rd6+108];
	xor.b32  	%r1017, %r1017, %r621;
	ld.global.u32 	%r622, [%rd6+112];
	xor.b32  	%r1016, %r1016, %r622;
	ld.global.u32 	%r623, [%rd6+116];
	xor.b32  	%r1015, %r1015, %r623;
$L__BB11_18:
	and.b32  	%r625, %r580, 64;
	setp.eq.s32 	%p11, %r625, 0;
	@%p11 bra 	$L__BB11_20;
	ld.global.u32 	%r626, [%rd6+120];
	xor.b32  	%r1019, %r1019, %r626;
	ld.global.u32 	%r627, [%rd6+124];
	xor.b32  	%r1018, %r1018, %r627;
	ld.global.u32 	%r628, [%rd6+128];
	xor.b32  	%r1017, %r1017, %r628;
	ld.global.u32 	%r629, [%rd6+132];
	xor.b32  	%r1016, %r1016, %r629;
	ld.global.u32 	%r630, [%rd6+136];
	xor.b32  	%r1015, %r1015, %r630;
$L__BB11_20:
	and.b32  	%r632, %r580, 128;
	setp.eq.s32 	%p12, %r632, 0;
	@%p12 bra 	$L__BB11_22;
	ld.global.u32 	%r633, [%rd6+140];
	xor.b32  	%r1019, %r1019, %r633;
	ld.global.u32 	%r634, [%rd6+144];
	xor.b32  	%r1018, %r1018, %r634;
	ld.global.u32 	%r635, [%rd6+148];
	xor.b32  	%r1017, %r1017, %r635;
	ld.global.u32 	%r636, [%rd6+152];
	xor.b32  	%r1016, %r1016, %r636;
	ld.global.u32 	%r637, [%rd6+156];
	xor.b32  	%r1015, %r1015, %r637;
$L__BB11_22:
	and.b32  	%r639, %r580, 256;
	setp.eq.s32 	%p13, %r639, 0;
	@%p13 bra 	$L__BB11_24;
	ld.global.u32 	%r640, [%rd6+160];
	xor.b32  	%r1019, %r1019, %r640;
	ld.global.u32 	%r641, [%rd6+164];
	xor.b32  	%r1018, %r1018, %r641;
	ld.global.u32 	%r642, [%rd6+168];
	xor.b32  	%r1017, %r1017, %r642;
	ld.global.u32 	%r643, [%rd6+172];
	xor.b32  	%r1016, %r1016, %r643;
	ld.global.u32 	%r644, [%rd6+176];
	xor.b32  	%r1015, %r1015, %r644;
$L__BB11_24:
	and.b32  	%r646, %r580, 512;
	setp.eq.s32 	%p14, %r646, 0;
	@%p14 bra 	$L__BB11_26;
	ld.global.u32 	%r647, [%rd6+180];
	xor.b32  	%r1019, %r1019, %r647;
	ld.global.u32 	%r648, [%rd6+184];
	xor.b32  	%r1018, %r1018, %r648;
	ld.global.u32 	%r649, [%rd6+188];
	xor.b32  	%r1017, %r1017, %r649;
	ld.global.u32 	%r650, [%rd6+192];
	xor.b32  	%r1016, %r1016, %r650;
	ld.global.u32 	%r651, [%rd6+196];
	xor.b32  	%r1015, %r1015, %r651;
$L__BB11_26:
	and.b32  	%r653, %r580, 1024;
	setp.eq.s32 	%p15, %r653, 0;
	@%p15 bra 	$L__BB11_28;
	ld.global.u32 	%r654, [%rd6+200];
	xor.b32  	%r1019, %r1019, %r654;
	ld.global.u32 	%r655, [%rd6+204];
	xor.b32  	%r1018, %r1018, %r655;
	ld.global.u32 	%r656, [%rd6+208];
	xor.b32  	%r1017, %r1017, %r656;
	ld.global.u32 	%r657, [%rd6+212];
	xor.b32  	%r1016, %r1016, %r657;
	ld.global.u32 	%r658, [%rd6+216];
	xor.b32  	%r1015, %r1015, %r658;
$L__BB11_28:
	and.b32  	%r660, %r580, 2048;
	setp.eq.s32 	%p16, %r660, 0;
	@%p16 bra 	$L__BB11_30;
	ld.global.u32 	%r661, [%rd6+220];
	xor.b32  	%r1019, %r1019, %r661;
	ld.global.u32 	%r662, [%rd6+224];
	xor.b32  	%r1018, %r1018, %r662;
	ld.global.u32 	%r663, [%rd6+228];
	xor.b32  	%r1017, %r1017, %r663;
	ld.global.u32 	%r664, [%rd6+232];
	xor.b32  	%r1016, %r1016, %r664;
	ld.global.u32 	%r665, [%rd6+236];
	xor.b32  	%r1015, %r1015, %r665;
$L__BB11_30:
	and.b32  	%r667, %r580, 4096;
	setp.eq.s32 	%p17, %r667, 0;
	@%p17 bra 	$L__BB11_32;
	ld.global.u32 	%r668, [%rd6+240];
	xor.b32  	%r1019, %r1019, %r668;
	ld.global.u32 	%r669, [%rd6+244];
	xor.b32  	%r1018, %r1018, %r669;
	ld.global.u32 	%r670, [%rd6+248];
	xor.b32  	%r1017, %r1017, %r670;
	ld.global.u32 	%r671, [%rd6+252];
	xor.b32  	%r1016, %r1016, %r671;
	ld.global.u32 	%r672, [%rd6+256];
	xor.b32  	%r1015, %r1015, %r672;
$L__BB11_32:
	and.b32  	%r674, %r580, 8192;
	setp.eq.s32 	%p18, %r674, 0;
	@%p18 bra 	$L__BB11_34;
	ld.global.u32 	%r675, [%rd6+260];
	xor.b32  	%r1019, %r1019, %r675;
	ld.global.u32 	%r676, [%rd6+264];
	xor.b32  	%r1018, %r1018, %r676;
	ld.global.u32 	%r677, [%rd6+268];
	xor.b32  	%r1017, %r1017, %r677;
	ld.global.u32 	%r678, [%rd6+272];
	xor.b32  	%r1016, %r1016, %r678;
	ld.global.u32 	%r679, [%rd6+276];
	xor.b32  	%r1015, %r1015, %r679;
$L__BB11_34:
	and.b32  	%r681, %r580, 16384;
	setp.eq.s32 	%p19, %r681, 0;
	@%p19 bra 	$L__BB11_36;
	ld.global.u32 	%r682, [%rd6+280];
	xor.b32  	%r1019, %r1019, %r682;
	ld.global.u32 	%r683, [%rd6+284];
	xor.b32  	%r1018, %r1018, %r683;
	ld.global.u32 	%r684, [%rd6+288];
	xor.b32  	%r1017, %r1017, %r684;
	ld.global.u32 	%r685, [%rd6+292];
	xor.b32  	%r1016, %r1016, %r685;
	ld.global.u32 	%r686, [%rd6+296];
	xor.b32  	%r1015, %r1015, %r686;
$L__BB11_36:
	and.b32  	%r688, %r580, 32768;
	setp.eq.s32 	%p20, %r688, 0;
	@%p20 bra 	$L__BB11_38;
	ld.global.u32 	%r689, [%rd6+300];
	xor.b32  	%r1019, %r1019, %r689;
	ld.global.u32 	%r690, [%rd6+304];
	xor.b32  	%r1018, %r1018, %r690;
	ld.global.u32 	%r691, [%rd6+308];
	xor.b32  	%r1017, %r1017, %r691;
	ld.global.u32 	%r692, [%rd6+312];
	xor.b32  	%r1016, %r1016, %r692;
	ld.global.u32 	%r693, [%rd6+316];
	xor.b32  	%r1015, %r1015, %r693;
$L__BB11_38:
	add.s32 	%r1014, %r1014, 16;
	setp.ne.s32 	%p21, %r1014, 32;
	@%p21 bra 	$L__BB11_6;
	mad.lo.s32 	%r694, %r1008, -31, %r15;
	add.s32 	%r1008, %r694, 1;
	setp.ne.s32 	%p22, %r1008, 5;
	@%p22 bra 	$L__BB11_5;
	st.local.u32 	[%rd1+4], %r1019;
	st.local.v2.u32 	[%rd1+8], {%r1018, %r1017};
	st.local.v2.u32 	[%rd1+16], {%r1016, %r1015};
	setp.eq.s64 	%p23, %rd4, 1;
	@%p23 bra 	$L__BB11_115;
	mov.b32 	%r1015, 0;
	mov.u32 	%r1016, %r1015;
	mov.u32 	%r1017, %r1015;
	mov.u32 	%r1018, %r1015;
	mov.u32 	%r1019, %r1015;
	mov.u32 	%r1100, %r1015;
$L__BB11_42:
	mul.wide.u32 	%rd19, %r1100, 4;
	add.s64 	%rd20, %rd1, %rd19;
	ld.local.u32 	%r190, [%rd20+4];
	shl.b32 	%r191, %r1100, 5;
	mov.b32 	%r1106, 0;
$L__BB11_43:
	.pragma "nounroll";
	shr.u32 	%r697, %r190, %r1106;
	and.b32  	%r698, %r697, 1;
	setp.eq.b32 	%p24, %r698, 1;
	not.pred 	%p25, %p24;
	add.s32 	%r699, %r191, %r1106;
	mul.lo.s32 	%r700, %r699, 5;
	mul.wide.u32 	%rd21, %r700, 4;
	add.s64 	%rd7, %rd5, %rd21;
	@%p25 bra 	$L__BB11_45;
	ld.global.u32 	%r701, [%rd7];
	xor.b32  	%r1019, %r1019, %r701;
	ld.global.u32 	%r702, [%rd7+4];
	xor.b32  	%r1018, %r1018, %r702;
	ld.global.u32 	%r703, [%rd7+8];
	xor.b32  	%r1017, %r1017, %r703;
	ld.global.u32 	%r704, [%rd7+12];
	xor.b32  	%r1016, %r1016, %r704;
	ld.global.u32 	%r705, [%rd7+16];
	xor.b32  	%r1015, %r1015, %r705;
$L__BB11_45:
	and.b32  	%r707, %r697, 2;
	setp.eq.s32 	%p26, %r707, 0;
	@%p26 bra 	$L__BB11_47;
	ld.global.u32 	%r708, [%rd7+20];
	xor.b32  	%r1019, %r1019, %r708;
	ld.global.u32 	%r709, [%rd7+24];
	xor.b32  	%r1018, %r1018, %r709;
	ld.global.u32 	%r710, [%rd7+28];
	xor.b32  	%r1017, %r1017, %r710;
	ld.global.u32 	%r711, [%rd7+32];
	xor.b32  	%r1016, %r1016, %r711;
	ld.global.u32 	%r712, [%rd7+36];
	xor.b32  	%r1015, %r1015, %r712;
$L__BB11_47:
	and.b32  	%r714, %r697, 4;
	setp.eq.s32 	%p27, %r714, 0;
	@%p27 bra 	$L__BB11_49;
	ld.global.u32 	%r715, [%rd7+40];
	xor.b32  	%r1019, %r1019, %r715;
	ld.global.u32 	%r716, [%rd7+44];
	xor.b32  	%r1018, %r1018, %r716;
	ld.global.u32 	%r717, [%rd7+48];
	xor.b32  	%r1017, %r1017, %r717;
	ld.global.u32 	%r718, [%rd7+52];
	xor.b32  	%r1016, %r1016, %r718;
	ld.global.u32 	%r719, [%rd7+56];
	xor.b32  	%r1015, %r1015, %r719;
$L__BB11_49:
	and.b32  	%r721, %r697, 8;
	setp.eq.s32 	%p28, %r721, 0;
	@%p28 bra 	$L__BB11_51;
	ld.global.u32 	%r722, [%rd7+60];
	xor.b32  	%r1019, %r1019, %r722;
	ld.global.u32 	%r723, [%rd7+64];
	xor.b32  	%r1018, %r1018, %r723;
	ld.global.u32 	%r724, [%rd7+68];
	xor.b32  	%r1017, %r1017, %r724;
	ld.global.u32 	%r725, [%rd7+72];
	xor.b32  	%r1016, %r1016, %r725;
	ld.global.u32 	%r726, [%rd7+76];
	xor.b32  	%r1015, %r1015, %r726;
$L__BB11_51:
	and.b32  	%r728, %r697, 16;
	setp.eq.s32 	%p29, %r728, 0;
	@%p29 bra 	$L__BB11_53;
	ld.global.u32 	%r729, [%rd7+80];
	xor.b32  	%r1019, %r1019, %r729;
	ld.global.u32 	%r730, [%rd7+84];
	xor.b32  	%r1018, %r1018, %r730;
	ld.global.u32 	%r731, [%rd7+88];
	xor.b32  	%r1017, %r1017, %r731;
	ld.global.u32 	%r732, [%rd7+92];
	xor.b32  	%r1016, %r1016, %r732;
	ld.global.u32 	%r733, [%rd7+96];
	xor.b32  	%r1015, %r1015, %r733;
$L__BB11_53:
	and.b32  	%r735, %r697, 32;
	setp.eq.s32 	%p30, %r735, 0;
	@%p30 bra 	$L__BB11_55;
	ld.global.u32 	%r736, [%rd7+100];
	xor.b32  	%r1019, %r1019, %r736;
	ld.global.u32 	%r737, [%rd7+104];
	xor.b32  	%r1018, %r1018, %r737;
	ld.global.u32 	%r738, [%rd7+108];
	xor.b32  	%r1017, %r1017, %r738;
	ld.global.u32 	%r739, [%rd7+112];
	xor.b32  	%r1016, %r1016, %r739;
	ld.global.u32 	%r740, [%rd7+116];
	xor.b32  	%r1015, %r1015, %r740;
$L__BB11_55:
	and.b32  	%r742, %r697, 64;
	setp.eq.s32 	%p31, %r742, 0;
	@%p31 bra 	$L__BB11_57;
	ld.global.u32 	%r743, [%rd7+120];
	xor.b32  	%r1019, %r1019, %r743;
	ld.global.u32 	%r744, [%rd7+124];
	xor.b32  	%r1018, %r1018, %r744;
	ld.global.u32 	%r745, [%rd7+128];
	xor.b32  	%r1017, %r1017, %r745;
	ld.global.u32 	%r746, [%rd7+132];
	xor.b32  	%r1016, %r1016, %r746;
	ld.global.u32 	%r747, [%rd7+136];
	xor.b32  	%r1015, %r1015, %r747;
$L__BB11_57:
	and.b32  	%r749, %r697, 128;
	setp.eq.s32 	%p32, %r749, 0;
	@%p32 bra 	$L__BB11_59;
	ld.global.u32 	%r750, [%rd7+140];
	xor.b32  	%r1019, %r1019, %r750;
	ld.global.u32 	%r751, [%rd7+144];
	xor.b32  	%r1018, %r1018, %r751;
	ld.global.u32 	%r752, [%rd7+148];
	xor.b32  	%r1017, %r1017, %r752;
	ld.global.u32 	%r753, [%rd7+152];
	xor.b32  	%r1016, %r1016, %r753;
	ld.global.u32 	%r754, [%rd7+156];
	xor.b32  	%r1015, %r1015, %r754;
$L__BB11_59:
	and.b32  	%r756, %r697, 256;
	setp.eq.s32 	%p33, %r756, 0;
	@%p33 bra 	$L__BB11_61;
	ld.global.u32 	%r757, [%rd7+160];
	xor.b32  	%r1019, %r1019, %r757;
	ld.global.u32 	%r758, [%rd7+164];
	xor.b32  	%r1018, %r1018, %r758;
	ld.global.u32 	%r759, [%rd7+168];
	xor.b32  	%r1017, %r1017, %r759;
	ld.global.u32 	%r760, [%rd7+172];
	xor.b32  	%r1016, %r1016, %r760;
	ld.global.u32 	%r761, [%rd7+176];
	xor.b32  	%r1015, %r1015, %r761;
$L__BB11_61:
	and.b32  	%r763, %r697, 512;
	setp.eq.s32 	%p34, %r763, 0;
	@%p34 bra 	$L__BB11_63;
	ld.global.u32 	%r764, [%rd7+180];
	xor.b32  	%r1019, %r1019, %r764;
	ld.global.u32 	%r765, [%rd7+184];
	xor.b32  	%r1018, %r1018, %r765;
	ld.global.u32 	%r766, [%rd7+188];
	xor.b32  	%r1017, %r1017, %r766;
	ld.global.u32 	%r767, [%rd7+192];
	xor.b32  	%r1016, %r1016, %r767;
	ld.global.u32 	%r768, [%rd7+196];
	xor.b32  	%r1015, %r1015, %r768;
$L__BB11_63:
	and.b32  	%r770, %r697, 1024;
	setp.eq.s32 	%p35, %r770, 0;
	@%p35 bra 	$L__BB11_65;
	ld.global.u32 	%r771, [%rd7+200];
	xor.b32  	%r1019, %r1019, %r771;
	ld.global.u32 	%r772, [%rd7+204];
	xor.b32  	%r1018, %r1018, %r772;
	ld.global.u32 	%r773, [%rd7+208];
	xor.b32  	%r1017, %r1017, %r773;
	ld.global.u32 	%r774, [%rd7+212];
	xor.b32  	%r1016, %r1016, %r774;
	ld.global.u32 	%r775, [%rd7+216];
	xor.b32  	%r1015, %r1015, %r775;
$L__BB11_65:
	and.b32  	%r777, %r697, 2048;
	setp.eq.s32 	%p36, %r777, 0;
	@%p36 bra 	$L__BB11_67;
	ld.global.u32 	%r778, [%rd7+220];
	xor.b32  	%r1019, %r1019, %r778;
	ld.global.u32 	%r779, [%rd7+224];
	xor.b32  	%r1018, %r1018, %r779;
	ld.global.u32 	%r780, [%rd7+228];
	xor.b32  	%r1017, %r1017, %r780;
	ld.global.u32 	%r781, [%rd7+232];
	xor.b32  	%r1016, %r1016, %r781;
	ld.global.u32 	%r782, [%rd7+236];
	xor.b32  	%r1015, %r1015, %r782;
$L__BB11_67:
	and.b32  	%r784, %r697, 4096;
	setp.eq.s32 	%p37, %r784, 0;
	@%p37 bra 	$L__BB11_69;
	ld.global.u32 	%r785, [%rd7+240];
	xor.b32  	%r1019, %r1019, %r785;
	ld.global.u32 	%r786, [%rd7+244];
	xor.b32  	%r1018, %r1018, %r786;
	ld.global.u32 	%r787, [%rd7+248];
	xor.b32  	%r1017, %r1017, %r787;
	ld.global.u32 	%r788, [%rd7+252];
	xor.b32  	%r1016, %r1016, %r788;
	ld.global.u32 	%r789, [%rd7+256];
	xor.b32  	%r1015, %r1015, %r789;
$L__BB11_69:
	and.b32  	%r791, %r697, 8192;
	setp.eq.s32 	%p38, %r791, 0;
	@%p38 bra 	$L__BB11_71;
	ld.global.u32 	%r792, [%rd7+260];
	xor.b32  	%r1019, %r1019, %r792;
	ld.global.u32 	%r793, [%rd7+264];
	xor.b32  	%r1018, %r1018, %r793;
	ld.global.u32 	%r794, [%rd7+268];
	xor.b32  	%r1017, %r1017, %r794;
	ld.global.u32 	%r795, [%rd7+272];
	xor.b32  	%r1016, %r1016, %r795;
	ld.global.u32 	%r796, [%rd7+276];
	xor.b32  	%r1015, %r1015, %r796;
$L__BB11_71:
	and.b32  	%r798, %r697, 16384;
	setp.eq.s32 	%p39, %r798, 0;
	@%p39 bra 	$L__BB11_73;
	ld.global.u32 	%r799, [%rd7+280];
	xor.b32  	%r1019, %r1019, %r799;
	ld.global.u32 	%r800, [%rd7+284];
	xor.b32  	%r1018, %r1018, %r800;
	ld.global.u32 	%r801, [%rd7+288];
	xor.b32  	%r1017, %r1017, %r801;
	ld.global.u32 	%r802, [%rd7+292];
	xor.b32  	%r1016, %r1016, %r802;
	ld.global.u32 	%r803, [%rd7+296];
	xor.b32  	%r1015, %r1015, %r803;
$L__BB11_73:
	and.b32  	%r805, %r697, 32768;
	setp.eq.s32 	%p40, %r805, 0;
	@%p40 bra 	$L__BB11_75;
	ld.global.u32 	%r806, [%rd7+300];
	xor.b32  	%r1019, %r1019, %r806;
	ld.global.u32 	%r807, [%rd7+304];
	xor.b32  	%r1018, %r1018, %r807;
	ld.global.u32 	%r808, [%rd7+308];
	xor.b32  	%r1017, %r1017, %r808;
	ld.global.u32 	%r809, [%rd7+312];
	xor.b32  	%r1016, %r1016, %r809;
	ld.global.u32 	%r810, [%rd7+316];
	xor.b32  	%r1015, %r1015, %r810;
$L__BB11_75:
	add.s32 	%r1106, %r1106, 16;
	setp.ne.s32 	%p41, %r1106, 32;
	@%p41 bra 	$L__BB11_43;
	mad.lo.s32 	%r811, %r1100, -31, %r191;
	add.s32 	%r1100, %r811, 1;
	setp.ne.s32 	%p42, %r1100, 5;
	@%p42 bra 	$L__BB11_42;
	st.local.u32 	[%rd1+4], %r1019;
	st.local.v2.u32 	[%rd1+8], {%r1018, %r1017};
	st.local.v2.u32 	[%rd1+16], {%r1016, %r1015};
	setp.ne.s64 	%p43, %rd4, 3;
	@%p43 bra 	$L__BB11_115;
	mov.b32 	%r1015, 0;
	mov.u32 	%r1016, %r1015;
	mov.u32 	%r1017, %r1015;
	mov.u32 	%r1018, %r1015;
	mov.u32 	%r1019, %r1015;
	mov.u32 	%r1192, %r1015;
$L__BB11_79:
	mul.wide.u32 	%rd22, %r1192, 4;
	add.s64 	%rd23, %rd1, %rd22;
	ld.local.u32 	%r366, [%rd23+4];
	shl.b32 	%r367, %r1192, 5;
	mov.b32 	%r1198, 0;
$L__BB11_80:
	.pragma "nounroll";
	shr.u32 	%r814, %r366, %r1198;
	and.b32  	%r815, %r814, 1;
	setp.eq.b32 	%p44, %r815, 1;
	not.pred 	%p45, %p44;
	add.s32 	%r816, %r367, %r1198;
	mul.lo.s32 	%r817, %r816, 5;
	mul.wide.u32 	%rd24, %r817, 4;
	add.s64 	%rd8, %rd5, %rd24;
	@%p45 bra 	$L__BB11_82;
	ld.global.u32 	%r818, [%rd8];
	xor.b32  	%r1019, %r1019, %r818;
	ld.global.u32 	%r819, [%rd8+4];
	xor.b32  	%r1018, %r1018, %r819;
	ld.global.u32 	%r820, [%rd8+8];
	xor.b32  	%r1017, %r1017, %r820;
	ld.global.u32 	%r821, [%rd8+12];
	xor.b32  	%r1016, %r1016, %r821;
	ld.global.u32 	%r822, [%rd8+16];
	xor.b32  	%r1015, %r1015, %r822;
$L__BB11_82:
	and.b32  	%r824, %r814, 2;
	setp.eq.s32 	%p46, %r824, 0;
	@%p46 bra 	$L__BB11_84;
	ld.global.u32 	%r825, [%rd8+20];
	xor.b32  	%r1019, %r1019, %r825;
	ld.global.u32 	%r826, [%rd8+24];
	xor.b32  	%r1018, %r1018, %r826;
	ld.global.u32 	%r827, [%rd8+28];
	xor.b32  	%r1017, %r1017, %r827;
	ld.global.u32 	%r828, [%rd8+32];
	xor.b32  	%r1016, %r1016, %r828;
	ld.global.u32 	%r829, [%rd8+36];
	xor.b32  	%r1015, %r1015, %r829;
$L__BB11_84:
	and.b32  	%r831, %r814, 4;
	setp.eq.s32 	%p47, %r831, 0;
	@%p47 bra 	$L__BB11_86;
	ld.global.u32 	%r832, [%rd8+40];
	xor.b32  	%r1019, %r1019, %r832;
	ld.global.u32 	%r833, [%rd8+44];
	xor.b32  	%r1018, %r1018, %r833;
	ld.global.u32 	%r834, [%rd8+48];
	xor.b32  	%r1017, %r1017, %r834;
	ld.global.u32 	%r835, [%rd8+52];
	xor.b32  	%r1016, %r1016, %r835;
	ld.global.u32 	%r836, [%rd8+56];
	xor.b32  	%r1015, %r1015, %r836;
$L__BB11_86:
	and.b32  	%r838, %r814, 8;
	setp.eq.s32 	%p48, %r838, 0;
	@%p48 bra 	$L__BB11_88;
	ld.global.u32 	%r839, [%rd8+60];
	xor.b32  	%r1019, %r1019, %r839;
	ld.global.u32 	%r840, [%rd8+64];
	xor.b32  	%r1018, %r1018, %r840;
	ld.global.u32 	%r841, [%rd8+68];
	xor.b32  	%r1017, %r1017, %r841;
	ld.global.u32 	%r842, [%rd8+72];
	xor.b32  	%r1016, %r1016, %r842;
	ld.global.u32 	%r843, [%rd8+76];
	xor.b32  	%r1015, %r1015, %r843;
$L__BB11_88:
	and.b32  	%r845, %r814, 16;
	setp.eq.s32 	%p49, %r845, 0;
	@%p49 bra 	$L__BB11_90;
	ld.global.u32 	%r846, [%rd8+80];
	xor.b32  	%r1019, %r1019, %r846;
	ld.global.u32 	%r847, [%rd8+84];
	xor.b32  	%r1018, %r1018, %r847;
	ld.global.u32 	%r848, [%rd8+88];
	xor.b32  	%r1017, %r1017, %r848;
	ld.global.u32 	%r849, [%rd8+92];
	xor.b32  	%r1016, %r1016, %r849;
	ld.global.u32 	%r850, [%rd8+96];
	xor.b32  	%r1015, %r1015, %r850;
$L__BB11_90:
	and.b32  	%r852, %r814, 32;
	setp.eq.s32 	%p50, %r852, 0;
	@%p50 bra 	$L__BB11_92;
	ld.global.u32 	%r853, [%rd8+100];
	xor.b32  	%r1019, %r1019, %r853;
	ld.global.u32 	%r854, [%rd8+104];
	xor.b32  	%r1018, %r1018, %r854;
	ld.global.u32 	%r855, [%rd8+108];
	xor.b32  	%r1017, %r1017, %r855;
	ld.global.u32 	%r856, [%rd8+112];
	xor.b32  	%r1016, %r1016, %r856;
	ld.global.u32 	%r857, [%rd8+116];
	xor.b32  	%r1015, %r1015, %r857;
$L__BB11_92:
	and.b32  	%r859, %r814, 64;
	setp.eq.s32 	%p51, %r859, 0;
	@%p51 bra 	$L__BB11_94;
	ld.global.u32 	%r860, [%rd8+120];
	xor.b32  	%r1019, %r1019, %r860;
	ld.global.u32 	%r861, [%rd8+124];
	xor.b32  	%r1018, %r1018, %r861;
	ld.global.u32 	%r862, [%rd8+128];
	xor.b32  	%r1017, %r1017, %r862;
	ld.global.u32 	%r863, [%rd8+132];
	xor.b32  	%r1016, %r1016, %r863;
	ld.global.u32 	%r864, [%rd8+136];
	xor.b32  	%r1015, %r1015, %r864;
$L__BB11_94:
	and.b32  	%r866, %r814, 128;
	setp.eq.s32 	%p52, %r866, 0;
	@%p52 bra 	$L__BB11_96;
	ld.global.u32 	%r867, [%rd8+140];
	xor.b32  	%r1019, %r1019, %r867;
	ld.global.u32 	%r868, [%rd8+144];
	xor.b32  	%r1018, %r1018, %r868;
	ld.global.u32 	%r869, [%rd8+148];
	xor.b32  	%r1017, %r1017, %r869;
	ld.global.u32 	%r870, [%rd8+152];
	xor.b32  	%r1016, %r1016, %r870;
	ld.global.u32 	%r871, [%rd8+156];
	xor.b32  	%r1015, %r1015, %r871;
$L__BB11_96:
	and.b32  	%r873, %r814, 256;
	setp.eq.s32 	%p53, %r873, 0;
	@%p53 bra 	$L__BB11_98;
	ld.global.u32 	%r874, [%rd8+160];
	xor.b32  	%r1019, %r1019, %r874;
	ld.global.u32 	%r875, [%rd8+164];
	xor.b32  	%r1018, %r1018, %r875;
	ld.global.u32 	%r876, [%rd8+168];
	xor.b32  	%r1017, %r1017, %r876;
	ld.global.u32 	%r877, [%rd8+172];
	xor.b32  	%r1016, %r1016, %r877;
	ld.global.u32 	%r878, [%rd8+176];
	xor.b32  	%r1015, %r1015, %r878;
$L__BB11_98:
	and.b32  	%r880, %r814, 512;
	setp.eq.s32 	%p54, %r880, 0;
	@%p54 bra 	$L__BB11_100;
	ld.global.u32 	%r881, [%rd8+180];
	xor.b32  	%r1019, %r1019, %r881;
	ld.global.u32 	%r882, [%rd8+184];
	xor.b32  	%r1018, %r1018, %r882;
	ld.global.u32 	%r883, [%rd8+188];
	xor.b32  	%r1017, %r1017, %r883;
	ld.global.u32 	%r884, [%rd8+192];
	xor.b32  	%r1016, %r1016, %r884;
	ld.global.u32 	%r885, [%rd8+196];
	xor.b32  	%r1015, %r1015, %r885;
$L__BB11_100:
	and.b32  	%r887, %r814, 1024;
	setp.eq.s32 	%p55, %r887, 0;
	@%p55 bra 	$L__BB11_102;
	ld.global.u32 	%r888, [%rd8+200];
	xor.b32  	%r1019, %r1019, %r888;
	ld.global.u32 	%r889, [%rd8+204];
	xor.b32  	%r1018, %r1018, %r889;
	ld.global.u32 	%r890, [%rd8+208];
	xor.b32  	%r1017, %r1017, %r890;
	ld.global.u32 	%r891, [%rd8+212];
	xor.b32  	%r1016, %r1016, %r891;
	ld.global.u32 	%r892, [%rd8+216];
	xor.b32  	%r1015, %r1015, %r892;
$L__BB11_102:
	and.b32  	%r894, %r814, 2048;
	setp.eq.s32 	%p56, %r894, 0;
	@%p56 bra 	$L__BB11_104;
	ld.global.u32 	%r895, [%rd8+220];
	xor.b32  	%r1019, %r1019, %r895;
	ld.global.u32 	%r896, [%rd8+224];
	xor.b32  	%r1018, %r1018, %r896;
	ld.global.u32 	%r897, [%rd8+228];
	xor.b32  	%r1017, %r1017, %r897;
	ld.global.u32 	%r898, [%rd8+232];
	xor.b32  	%r1016, %r1016, %r898;
	ld.global.u32 	%r899, [%rd8+236];
	xor.b32  	%r1015, %r1015, %r899;
$L__BB11_104:
	and.b32  	%r901, %r814, 4096;
	setp.eq.s32 	%p57, %r901, 0;
	@%p57 bra 	$L__BB11_106;
	ld.global.u32 	%r902, [%rd8+240];
	xor.b32  	%r1019, %r1019, %r902;
	ld.global.u32 	%r903, [%rd8+244];
	xor.b32  	%r1018, %r1018, %r903;
	ld.global.u32 	%r904, [%rd8+248];
	xor.b32  	%r1017, %r1017, %r904;
	ld.global.u32 	%r905, [%rd8+252];
	xor.b32  	%r1016, %r1016, %r905;
	ld.global.u32 	%r906, [%rd8+256];
	xor.b32  	%r1015, %r1015, %r906;
$L__BB11_106:
	and.b32  	%r908, %r814, 8192;
	setp.eq.s32 	%p58, %r908, 0;
	@%p58 bra 	$L__BB11_108;
	ld.global.u32 	%r909, [%rd8+260];
	xor.b32  	%r1019, %r1019, %r909;
	ld.global.u32 	%r910, [%rd8+264];
	xor.b32  	%r1018, %r1018, %r910;
	ld.global.u32 	%r911, [%rd8+268];
	xor.b32  	%r1017, %r1017, %r911;
	ld.global.u32 	%r912, [%rd8+272];
	xor.b32  	%r1016, %r1016, %r912;
	ld.global.u32 	%r913, [%rd8+276];
	xor.b32  	%r1015, %r1015, %r913;
$L__BB11_108:
	and.b32  	%r915, %r814, 16384;
	setp.eq.s32 	%p59, %r915, 0;
	@%p59 bra 	$L__BB11_110;
	ld.global.u32 	%r916, [%rd8+280];
	xor.b32  	%r1019, %r1019, %r916;
	ld.global.u32 	%r917, [%rd8+284];
	xor.b32  	%r1018, %r1018, %r917;
	ld.global.u32 	%r918, [%rd8+288];
	xor.b32  	%r1017, %r1017, %r918;
	ld.global.u32 	%r919, [%rd8+292];
	xor.b32  	%r1016, %r1016, %r919;
	ld.global.u32 	%r920, [%rd8+296];
	xor.b32  	%r1015, %r1015, %r920;
$L__BB11_110:
	and.b32  	%r922, %r814, 32768;
	setp.eq.s32 	%p60, %r922, 0;
	@%p60 bra 	$L__BB11_112;
	ld.global.u32 	%r923, [%rd8+300];
	xor.b32  	%r1019, %r1019, %r923;
	ld.global.u32 	%r924, [%rd8+304];
	xor.b32  	%r1018, %r1018, %r924;
	ld.global.u32 	%r925, [%rd8+308];
	xor.b32  	%r1017, %r1017, %r925;
	ld.global.u32 	%r926, [%rd8+312];
	xor.b32  	%r1016, %r1016, %r926;
	ld.global.u32 	%r927, [%rd8+316];
	xor.b32  	%r1015, %r1015, %r927;
$L__BB11_112:
	add.s32 	%r1198, %r1198, 16;
	setp.ne.s32 	%p61, %r1198, 32;
	@%p61 bra 	$L__BB11_80;
	mad.lo.s32 	%r928, %r1192, -31, %r367;
	add.s32 	%r1192, %r928, 1;
	setp.ne.s32 	%p62, %r1192, 5;
	@%p62 bra 	$L__BB11_79;
	st.local.u32 	[%rd1+4], %r1019;
	st.local.v2.u32 	[%rd1+8], {%r1018, %r1017};
	st.local.v2.u32 	[%rd1+16], {%r1016, %r1015};
$L__BB11_115:
	shr.u64 	%rd29, %rd3, 2;
	add.s32 	%r1002, %r1002, 1;
	setp.gt.u64 	%p63, %rd3, 3;
	@%p63 bra 	$L__BB11_3;
$L__BB11_116:
	cvta.to.global.u64 	%rd25, %rd11;
	shl.b64 	%rd26, %rd2, 8;
	add.s64 	%rd10, %rd25, %rd26;
	mov.b32 	%r1295, 0;
	mov.b32 	%r1289, 716983765;
$L__BB11_117:
	shr.u32 	%r931, %r1019, 2;
	xor.b32  	%r932, %r931, %r1019;
	shl.b32 	%r933, %r1015, 4;
	shl.b32 	%r934, %r932, 1;
	xor.b32  	%r935, %r934, %r933;
	xor.b32  	%r936, %r935, %r932;
	xor.b32  	%r937, %r936, %r1015;
	add.s32 	%r938, %r1289, %r937;
	add.s32 	%r939, %r938, 362437;
	mul.wide.u32 	%rd27, %r1295, 4;
	add.s64 	%rd28, %rd10, %rd27;
	st.global.u32 	[%rd28], %r939;
	shr.u32 	%r940, %r1018, 2;
	xor.b32  	%r941, %r940, %r1018;
	shl.b32 	%r942, %r937, 4;
	shl.b32 	%r943, %r941, 1;
	xor.b32  	%r944, %r943, %r942;
	xor.b32  	%r945, %r944, %r941;
	xor.b32  	%r946, %r945, %r937;
	add.s32 	%r947, %r1289, %r946;
	add.s32 	%r948, %r947, 724874;
	st.global.u32 	[%rd28+4], %r948;
	shr.u32 	%r949, %r1017, 2;
	xor.b32  	%r950, %r949, %r1017;
	shl.b32 	%r951, %r946, 4;
	shl.b32 	%r952, %r950, 1;
	xor.b32  	%r953, %r952, %r951;
	xor.b32  	%r954, %r953, %r950;
	xor.b32  	%r955, %r954, %r946;
	add.s32 	%r956, %r1289, %r955;
	add.s32 	%r957, %r956, 1087311;
	st.global.u32 	[%rd28+8], %r957;
	shr.u32 	%r958, %r1016, 2;
	xor.b32  	%r959, %r958, %r1016;
	shl.b32 	%r960, %r955, 4;
	shl.b32 	%r961, %r959, 1;
	xor.b32  	%r962, %r961, %r960;
	xor.b32  	%r963, %r962, %r959;
	xor.b32  	%r1019, %r963, %r955;
	add.s32 	%r964, %r1289, %r1019;
	add.s32 	%r965, %r964, 1449748;
	st.global.u32 	[%rd28+12], %r965;
	shr.u32 	%r966, %r1015, 2;
	xor.b32  	%r967, %r966, %r1015;
	shl.b32 	%r968, %r1019, 4;
	shl.b32 	%r969, %r967, 1;
	xor.b32  	%r970, %r969, %r968;
	xor.b32  	%r971, %r970, %r967;
	xor.b32  	%r1018, %r971, %r1019;
	add.s32 	%r972, %r1289, %r1018;
	add.s32 	%r973, %r972, 1812185;
	st.global.u32 	[%rd28+16], %r973;
	shr.u32 	%r974, %r937, 2;
	xor.b32  	%r975, %r974, %r937;
	shl.b32 	%r976, %r1018, 4;
	shl.b32 	%r977, %r975, 1;
	xor.b32  	%r978, %r977, %r976;
	xor.b32  	%r979, %r978, %r975;
	xor.b32  	%r1017, %r979, %r1018;
	add.s32 	%r980, %r1289, %r1017;
	add.s32 	%r981, %r980, 2174622;
	st.global.u32 	[%rd28+20], %r981;
	shr.u32 	%r982, %r946, 2;
	xor.b32  	%r983, %r982, %r946;
	shl.b32 	%r984, %r1017, 4;
	shl.b32 	%r985, %r983, 1;
	xor.b32  	%r986, %r985, %r984;
	xor.b32  	%r987, %r986, %r983;
	xor.b32  	%r1016, %r987, %r1017;
	add.s32 	%r988, %r1289, %r1016;
	add.s32 	%r989, %r988, 2537059;
	st.global.u32 	[%rd28+24], %r989;
	shr.u32 	%r990, %r955, 2;
	xor.b32  	%r991, %r990, %r955;
	shl.b32 	%r992, %r1016, 4;
	shl.b32 	%r993, %r991, 1;
	xor.b32  	%r994, %r993, %r992;
	xor.b32  	%r995, %r994, %r991;
	xor.b32  	%r1015, %r995, %r1016;
	add.s32 	%r1289, %r1289, 2899496;
	add.s32 	%r996, %r1015, %r1289;
	st.global.u32 	[%rd28+28], %r996;
	add.s32 	%r1295, %r1295, 8;
	setp.ne.s32 	%p64, %r1295, 64;
	@%p64 bra 	$L__BB11_117;
$L__BB11_118:
	ret;

}
	// .globl	_Z32TestRandomAccessThroughputKernelILi256EEvPK11MemoryBlockIXT_EEPS1_ii
.visible .entry _Z32TestRandomAccessThroughputKernelILi256EEvPK11MemoryBlockIXT_EEPS1_ii(
	.param .u64 .ptr .align 1 _Z32TestRandomAccessThroughputKernelILi256EEvPK11MemoryBlockIXT_EEPS1_ii_param_0,
	.param .u64 .ptr .align 1 _Z32TestRandomAccessThroughputKernelILi256EEvPK11MemoryBlockIXT_EEPS1_ii_param_1,
	.param .u32 _Z32TestRandomAccessThroughputKernelILi256EEvPK11MemoryBlockIXT_EEPS1_ii_param_2,
	.param .u32 _Z32TestRandomAccessThroughputKernelILi256EEvPK11MemoryBlockIXT_EEPS1_ii_param_3
)
{
	.local .align 8 .b8 	__local_depot12[48];
	.reg .b64 	%SP;
	.reg .b64 	%SPL;
	.reg .pred 	%p<69>;
	.reg .b32 	%r<2059>;
	.reg .b64 	%rd<40>;

	mov.u64 	%SPL, __local_depot12;
	ld.param.u32 	%r883, [_Z32TestRandomAccessThroughputKernelILi256EEvPK11MemoryBlockIXT_EEPS1_ii_param_2];
	mov.u32 	%r885, %ctaid.x;
	mov.u32 	%r886, %ntid.x;
	mov.u32 	%r887, %tid.x;
	mad.lo.s32 	%r1, %r885, %r886, %r887;
	setp.ge.s32 	%p1, %r1, %r883;
	@%p1 bra 	$L__BB12_124;
	add.u64 	%rd1, %SPL, 0;
	mov.b32 	%r893, 0;
	st.local.v2.u32 	[%rd1+24], {%r893, %r893};
	st.local.u32 	[%rd1+32], %r893;
	mov.b64 	%rd13, 0;
	st.local.u64 	[%rd1+40], %rd13;
	cvt.s64.s32 	%rd39, %r1;
	mov.b32 	%r1587, 1478573778;
	mov.b32 	%r894, 716983765;
	st.local.v2.u32 	[%rd1], {%r894, %r1587};
	mov.b32 	%r1585, -123459836;
	mov.b32 	%r1586, 1163863128;
	st.local.v2.u32 	[%rd1+8], {%r1586, %r1585};
	mov.b32 	%r1583, 1360900310;
	mov.b32 	%r1584, -589760388;
	st.local.v2.u32 	[%rd1+16], {%r1584, %r1583};
	setp.eq.s32 	%p2, %r1, 0;
	@%p2 bra 	$L__BB12_116;
	mov.b32 	%r1570, 0;
	mov.b32 	%r1587, 1478573778;
	mov.b32 	%r1586, 1163863128;
	mov.b32 	%r1585, -123459836;
	mov.b32 	%r1584, -589760388;
	mov.b32 	%r1583, 1360900310;
	mov.u64 	%rd15, precalc_xorwow_matrix;
$L__BB12_3:
	mov.u64 	%rd3, %rd39;
	and.b64  	%rd4, %rd3, 3;
	setp.eq.s64 	%p3, %rd4, 0;
	@%p3 bra 	$L__BB12_115;
	mul.wide.u32 	%rd14, %r1570, 3200;
	add.s64 	%rd5, %rd15, %rd14;
	mov.b32 	%r1583, 0;
	mov.u32 	%r1584, %r1583;
	mov.u32 	%r1585, %r1583;
	mov.u32 	%r1586, %r1583;
	mov.u32 	%r1587, %r1583;
	mov.u32 	%r1576, %r1583;
$L__BB12_5:
	mul.wide.u32 	%rd16, %r1576, 4;
	add.s64 	%rd17, %rd1, %rd16;
	ld.local.u32 	%r14, [%rd17+4];
	shl.b32 	%r15, %r1576, 5;
	mov.b32 	%r1582, 0;
$L__BB12_6:
	.pragma "nounroll";
	shr.u32 	%r903, %r14, %r1582;
	and.b32  	%r904, %r903, 1;
	setp.eq.b32 	%p4, %r904, 1;
	not.pred 	%p5, %p4;
	add.s32 	%r905, %r15, %r1582;
	mul.lo.s32 	%r906, %r905, 5;
	mul.wide.u32 	%rd18, %r906, 4;
	add.s64 	%rd6, %rd5, %rd18;
	@%p5 bra 	$L__BB12_8;
	ld.global.u32 	%r907, [%rd6];
	xor.b32  	%r1587, %r1587, %r907;
	ld.global.u32 	%r908, [%rd6+4];
	xor.b32  	%r1586, %r1586, %r908;
	ld.global.u32 	%r909, [%rd6+8];
	xor.b32  	%r1585, %r1585, %r909;
	ld.global.u32 	%r910, [%rd6+12];
	xor.b32  	%r1584, %r1584, %r910;
	ld.global.u32 	%r911, [%rd6+16];
	xor.b32  	%r1583, %r1583, %r911;
$L__BB12_8:
	and.b32  	%r913, %r903, 2;
	setp.eq.s32 	%p6, %r913, 0;
	@%p6 bra 	$L__BB12_10;
	ld.global.u32 	%r914, [%rd6+20];
	xor.b32  	%r1587, %r1587, %r914;
	ld.global.u32 	%r915, [%rd6+24];
	xor.b32  	%r1586, %r1586, %r915;
	ld.global.u32 	%r916, [%rd6+28];
	xor.b32  	%r1585, %r1585, %r916;
	ld.global.u32 	%r917, [%rd6+32];
	xor.b32  	%r1584, %r1584, %r917;
	ld.global.u32 	%r918, [%rd6+36];
	xor.b32  	%r1583, %r1583, %r918;
$L__BB12_10:
	and.b32  	%r920, %r903, 4;
	setp.eq.s32 	%p7, %r920, 0;
	@%p7 bra 	$L__BB12_12;
	ld.global.u32 	%r921, [%rd6+40];
	xor.b32  	%r1587, %r1587, %r921;
	ld.global.u32 	%r922, [%rd6+44];
	xor.b32  	%r1586, %r1586, %r922;
	ld.global.u32 	%r923, [%rd6+48];
	xor.b32  	%r1585, %r1585, %r923;
	ld.global.u32 	%r924, [%rd6+52];
	xor.b32  	%r1584, %r1584, %r924;
	ld.global.u32 	%r925, [%rd6+56];
	xor.b32  	%r1583, %r1583, %r925;
$L__BB12_12:
	and.b32  	%r927, %r903, 8;
	setp.eq.s32 	%p8, %r927, 0;
	@%p8 bra 	$L__BB12_14;
	ld.global.u32 	%r928, [%rd6+60];
	xor.b32  	%r1587, %r1587, %r928;
	ld.global.u32 	%r929, [%rd6+64];
	xor.b32  	%r1586, %r1586, %r929;
	ld.global.u32 	%r930, [%rd6+68];
	xor.b32  	%r1585, %r1585, %r930;
	ld.global.u32 	%r931, [%rd6+72];
	xor.b32  	%r1584, %r1584, %r931;
	ld.global.u32 	%r932, [%rd6+76];
	xor.b32  	%r1583, %r1583, %r932;
$L__BB12_14:
	and.b32  	%r934, %r903, 16;
	setp.eq.s32 	%p9, %r934, 0;
	@%p9 bra 	$L__BB12_16;
	ld.global.u32 	%r935, [%rd6+80];
	xor.b32  	%r1587, %r1587, %r935;
	ld.global.u32 	%r936, [%rd6+84];
	xor.b32  	%r1586, %r1586, %r936;
	ld.global.u32 	%r937, [%rd6+88];
	xor.b32  	%r1585, %r1585, %r937;
	ld.global.u32 	%r938, [%rd6+92];
	xor.b32  	%r1584, %r1584, %r938;
	ld.global.u32 	%r939, [%rd6+96];
	xor.b32  	%r1583, %r1583, %r939;
$L__BB12_16:
	and.b32  	%r941, %r903, 32;
	setp.eq.s32 	%p10, %r941, 0;
	@%p10 bra 	$L__BB12_18;
	ld.global.u32 	%r942, [%rd6+100];
	xor.b32  	%r1587, %r1587, %r942;
	ld.global.u32 	%r943, [%rd6+104];
	xor.b32  	%r1586, %r1586, %r943;
	ld.global.u32 	%r944, [%rd6+108];
	xor.b32  	%r1585, %r1585, %r944;
	ld.global.u32 	%r945, [%rd6+112];
	xor.b32  	%r1584, %r1584, %r945;
	ld.global.u32 	%r946, [%rd6+116];
	xor.b32  	%r1583, %r1583, %r946;
$L__BB12_18:
	and.b32  	%r948, %r903, 64;
	setp.eq.s32 	%p11, %r948, 0;
	@%p11 bra 	$L__BB12_20;
	ld.global.u32 	%r949, [%rd6+120];
	xor.b32  	%r1587, %r1587, %r949;
	ld.global.u32 	%r950, [%rd6+124];
	xor.b32  	%r1586, %r1586, %r950;
	ld.global.u32 	%r951, [%rd6+128];
	xor.b32  	%r1585, %r1585, %r951;
	ld.global.u32 	%r952, [%rd6+132];
	xor.b32  	%r1584, %r1584, %r952;
	ld.global.u32 	%r953, [%rd6+136];
	xor.b32  	%r1583, %r1583, %r953;
$L__BB12_20:
	and.b32  	%r955, %r903, 128;
	setp.eq.s32 	%p12, %r955, 0;
	@%p12 bra 	$L__BB12_22;
	ld.global.u32 	%r956, [%rd6+140];
	xor.b32  	%r1587, %r1587, %r956;
	ld.global.u32 	%r957, [%rd6+144];
	xor.b32  	%r1586, %r1586, %r957;
	ld.global.u32 	%r958, [%rd6+148];
	xor.b32  	%r1585, %r1585, %r958;
	ld.global.u32 	%r959, [%rd6+152];
	xor.b32  	%r1584, %r1584, %r959;
	ld.global.u32 	%r960, [%rd6+156];
	xor.b32  	%r1583, %r1583, %r960;
$L__BB12_22:
	and.b32  	%r962, %r903, 256;
	setp.eq.s32 	%p13, %r962, 0;
	@%p13 bra 	$L__BB12_24;
	ld.global.u32 	%r963, [%rd6+160];
	xor.b32  	%r1587, %r1587, %r963;
	ld.global.u32 	%r964, [%rd6+164];
	xor.b32  	%r1586, %r1586, %r964;
	ld.global.u32 	%r965, [%rd6+168];
	xor.b32  	%r1585, %r1585, %r965;
	ld.global.u32 	%r966, [%rd6+172];
	xor.b32  	%r1584, %r1584, %r966;
	ld.global.u32 	%r967, [%rd6+176];
	xor.b32  	%r1583, %r1583, %r967;
$L__BB12_24:
	and.b32  	%r969, %r903, 512;
	setp.eq.s32 	%p14, %r969, 0;
	@%p14 bra 	$L__BB12_26;
	ld.global.u32 	%r970, [%rd6+180];
	xor.b32  	%r1587, %r1587, %r970;
	ld.global.u32 	%r971, [%rd6+184];
	xor.b32  	%r1586, %r1586, %r971;
	ld.global.u32 	%r972, [%rd6+188];
	xor.b32  	%r1585, %r1585, %r972;
	ld.global.u32 	%r973, [%rd6+192];
	xor.b32  	%r1584, %r1584, %r973;
	ld.global.u32 	%r974, [%rd6+196];
	xor.b32  	%r1583, %r1583, %r974;
$L__BB12_26:
	and.b32  	%r976, %r903, 1024;
	setp.eq.s32 	%p15, %r976, 0;
	@%p15 bra 	$L__BB12_28;
	ld.global.u32 	%r977, [%rd6+200];
	xor.b32  	%r1587, %r1587, %r977;
	ld.global.u32 	%r978, [%rd6+204];
	xor.b32  	%r1586, %r1586, %r978;
	ld.global.u32 	%r979, [%rd6+208];
	xor.b32  	%r1585, %r1585, %r979;
	ld.global.u32 	%r980, [%rd6+212];
	xor.b32  	%r1584, %r1584, %r980;
	ld.global.u32 	%r981, [%rd6+216];
	xor.b32  	%r1583, %r1583, %r981;
$L__BB12_28:
	and.b32  	%r983, %r903, 2048;
	setp.eq.s32 	%p16, %r983, 0;
	@%p16 bra 	$L__BB12_30;
	ld.global.u32 	%r984, [%rd6+220];
	xor.b32  	%r1587, %r1587, %r984;
	ld.global.u32 	%r985, [%rd6+224];
	xor.b32  	%r1586, %r1586, %r985;
	ld.global.u32 	%r986, [%rd6+228];
	xor.b32  	%r1585, %r1585, %r986;
	ld.global.u32 	%r987, [%rd6+232];
	xor.b32  	%r1584, %r1584, %r987;
	ld.global.u32 	%r988, [%rd6+236];
	xor.b32  	%r1583, %r1583, %r988;
$L__BB12_30:
	and.b32  	%r990, %r903, 4096;
	setp.eq.s32 	%p17, %r990, 0;
	@%p17 bra 	$L__BB12_32;
	ld.global.u32 	%r991, [%rd6+240];
	xor.b32  	%r1587, %r1587, %r991;
	ld.global.u32 	%r992, [%rd6+244];
	xor.b32  	%r1586, %r1586, %r992;
	ld.global.u32 	%r993, [%rd6+248];
	xor.b32  	%r1585, %r1585, %r993;
	ld.global.u32 	%r994, [%rd6+252];
	xor.b32  	%r1584, %r1584, %r994;
	ld.global.u32 	%r995, [%rd6+256];
	xor.b32  	%r1583, %r1583, %r995;
$L__BB12_32:
	and.b32  	%r997, %r903, 8192;
	setp.eq.s32 	%p18, %r997, 0;
	@%p18 bra 	$L__BB12_34;
	ld.global.u32 	%r998, [%rd6+260];
	xor.b32  	%r1587, %r1587, %r998;
	ld.global.u32 	%r999, [%rd6+264];
	xor.b32  	%r1586, %r1586, %r999;
	ld.global.u32 	%r1000, [%rd6+268];
	xor.b32  	%r1585, %r1585, %r1000;
	ld.global.u32 	%r1001, [%rd6+272];
	xor.b32  	%r1584, %r1584, %r1001;
	ld.global.u32 	%r1002, [%rd6+276];
	xor.b32  	%r1583, %r1583, %r1002;
$L__BB12_34:
	and.b32  	%r1004, %r903, 16384;
	setp.eq.s32 	%p19, %r1004, 0;
	@%p19 bra 	$L__BB12_36;
	ld.global.u32 	%r1005, [%rd6+280];
	xor.b32  	%r1587, %r1587, %r1005;
	ld.global.u32 	%r1006, [%rd6+284];
	xor.b32  	%r1586, %r1586, %r1006;
	ld.global.u32 	%r1007, [%rd6+288];
	xor.b32  	%r1585, %r1585, %r1007;
	ld.global.u32 	%r1008, [%rd6+292];
	xor.b32  	%r1584, %r1584, %r1008;
	ld.global.u32 	%r1009, [%rd6+296];
	xor.b32  	%r1583, %r1583, %r1009;
$L__BB12_36:
	and.b32  	%r1011, %r903, 32768;
	setp.eq.s32 	%p20, %r1011, 0;
	@%p20 bra 	$L__BB12_38;
	ld.global.u32 	%r1012, [%rd6+300];
	xor.b32  	%r1587, %r1587, %r1012;
	ld.global.u32 	%r1013, [%rd6+304];
	xor.b32  	%r1586, %r1586, %r1013;
	ld.global.u32 	%r1014, [%rd6+308];
	xor.b32  	%r1585, %r1585, %r1014;
	ld.global.u32 	%r1015, [%rd6+312];
	xor.b32  	%r1584, %r1584, %r1015;
	ld.global.u32 	%r1016, [%rd6+316];
	xor.b32  	%r1583, %r1583, %r1016;
$L__BB12_38:
	add.s32 	%r1582, %r1582, 16;
	setp.ne.s32 	%p21, %r1582, 32;
	@%p21 bra 	$L__BB12_6;
	mad.lo.s32 	%r1017, %r1576, -31, %r15;
	add.s32 	%r1576, %r1017, 1;
	setp.ne.s32 	%p22, %r1576, 5;
	@%p22 bra 	$L__BB12_5;
	st.local.u32 	[%rd1+4], %r1587;
	st.local.v2.u32 	[%rd1+8], {%r1586, %r1585};
	st.local.v2.u32 	[%rd1+16], {%r1584, %r1583};
	setp.eq.s64 	%p23, %rd4, 1;
	@%p23 bra 	$L__BB12_115;
	mov.b32 	%r1583, 0;
	mov.u32 	%r1584, %r1583;
	mov.u32 	%r1585, %r1583;
	mov.u32 	%r1586, %r1583;
	mov.u32 	%r1587, %r1583;
	mov.u32 	%r1668, %r1583;
$L__BB12_42:
	mul.wide.u32 	%rd19, %r1668, 4;
	add.s64 	%rd20, %rd1, %rd19;
	ld.local.u32 	%r190, [%rd20+4];
	shl.b32 	%r191, %r1668, 5;
	mov.b32 	%r1674, 0;
$L__BB12_43:
	.pragma "nounroll";
	shr.u32 	%r1020, %r190, %r1674;
	and.b32  	%r1021, %r1020, 1;
	setp.eq.b32 	%p24, %r1021, 1;
	not.pred 	%p25, %p24;
	add.s32 	%r1022, %r191, %r1674;
	mul.lo.s32 	%r1023, %r1022, 5;
	mul.wide.u32 	%rd21, %r1023, 4;
	add.s64 	%rd7, %rd5, %rd21;
	@%p25 bra 	$L__BB12_45;
	ld.global.u32 	%r1024, [%rd7];
	xor.b32  	%r1587, %r1587, %r1024;
	ld.global.u32 	%r1025, [%rd7+4];
	xor.b32  	%r1586, %r1586, %r1025;
	ld.global.u32 	%r1026, [%rd7+8];
	xor.b32  	%r1585, %r1585, %r1026;
	ld.global.u32 	%r1027, [%rd7+12];
	xor.b32  	%r1584, %r1584, %r1027;
	ld.global.u32 	%r1028, [%rd7+16];
	xor.b32  	%r1583, %r1583, %r1028;
$L__BB12_45:
	and.b32  	%r1030, %r1020, 2;
	setp.eq.s32 	%p26, %r1030, 0;
	@%p26 bra 	$L__BB12_47;
	ld.global.u32 	%r1031, [%rd7+20];
	xor.b32  	%r1587, %r1587, %r1031;
	ld.global.u32 	%r1032, [%rd7+24];
	xor.b32  	%r1586, %r1586, %r1032;
	ld.global.u32 	%r1033, [%rd7+28];
	xor.b32  	%r1585, %r1585, %r1033;
	ld.global.u32 	%r1034, [%rd7+32];
	xor.b32  	%r1584, %r1584, %r1034;
	ld.global.u32 	%r1035, [%rd7+36];
	xor.b32  	%r1583, %r1583, %r1035;
$L__BB12_47:
	and.b32  	%r1037, %r1020, 4;
	setp.eq.s32 	%p27, %r1037, 0;
	@%p27 bra 	$L__BB12_49;
	ld.global.u32 	%r1038, [%rd7+40];
	xor.b32  	%r1587, %r1587, %r1038;
	ld.global.u32 	%r1039, [%rd7+44];
	xor.b32  	%r1586, %r1586, %r1039;
	ld.global.u32 	%r1040, [%rd7+48];
	xor.b32  	%r1585, %r1585, %r1040;
	ld.global.u32 	%r1041, [%rd7+52];
	xor.b32  	%r1584, %r1584, %r1041;
	ld.global.u32 	%r1042, [%rd7+56];
	xor.b32  	%r1583, %r1583, %r1042;
$L__BB12_49:
	and.b32  	%r1044, %r1020, 8;
	setp.eq.s32 	%p28, %r1044, 0;
	@%p28 bra 	$L__BB12_51;
	ld.global.u32 	%r1045, [%rd7+60];
	xor.b32  	%r1587, %r1587, %r1045;
	ld.global.u32 	%r1046, [%rd7+64];
	xor.b32  	%r1586, %r1586, %r1046;
	ld.global.u32 	%r1047, [%rd7+68];
	xor.b32  	%r1585, %r1585, %r1047;
	ld.global.u32 	%r1048, [%rd7+72];
	xor.b32  	%r1584, %r1584, %r1048;
	ld.global.u32 	%r1049, [%rd7+76];
	xor.b32  	%r1583, %r1583, %r1049;
$L__BB12_51:
	and.b32  	%r1051, %r1020, 16;
	setp.eq.s32 	%p29, %r1051, 0;
	@%p29 bra 	$L__BB12_53;
	ld.global.u32 	%r1052, [%rd7+80];
	xor.b32  	%r1587, %r1587, %r1052;
	ld.global.u32 	%r1053, [%rd7+84];
	xor.b32  	%r1586, %r1586, %r1053;
	ld.global.u32 	%r1054, [%rd7+88];
	xor.b32  	%r1585, %r1585, %r1054;
	ld.global.u32 	%r1055, [%rd7+92];
	xor.b32  	%r1584, %r1584, %r1055;
	ld.global.u32 	%r1056, [%rd7+96];
	xor.b32  	%r1583, %r1583, %r1056;
$L__BB12_53:
	and.b32  	%r1058, %r1020, 32;
	setp.eq.s32 	%p30, %r1058, 0;
	@%p30 bra 	$L__BB12_55;
	ld.global.u32 	%r1059, [%rd7+100];
	xor.b32  	%r1587, %r1587, %r1059;
	ld.global.u32 	%r1060, [%rd7+104];
	xor.b32  	%r1586, %r1586, %r1060;
	ld.global.u32 	%r1061, [%rd7+108];
	xor.b32  	%r1585, %r1585, %r1061;
	ld.global.u32 	%r1062, [%rd7+112];
	xor.b32  	%r1584, %r1584, %r1062;
	ld.global.u32 	%r1063, [%rd7+116];
	xor.b32  	%r1583, %r1583, %r1063;
$L__BB12_55:
	and.b32  	%r1065, %r1020, 64;
	setp.eq.s32 	%p31, %r1065, 0;
	@%p31 bra 	$L__BB12_57;
	ld.global.u32 	%r1066, [%rd7+120];
	xor.b32  	%r1587, %r1587, %r1066;
	ld.global.u32 	%r1067, [%rd7+124];
	xor.b32  	%r1586, %r1586, %r1067;
	ld.global.u32 	%r1068, [%rd7+128];
	xor.b32  	%r1585, %r1585, %r1068;
	ld.global.u32 	%r1069, [%rd7+132];
	xor.b32  	%r1584, %r1584, %r1069;
	ld.global.u32 	%r1070, [%rd7+136];
	xor.b32  	%r1583, %r1583, %r1070;
$L__BB12_57:
	and.b32  	%r1072, %r1020, 128;
	setp.eq.s32 	%p32, %r1072, 0;
	@%p32 bra 	$L__BB12_59;
	ld.global.u32 	%r1073, [%rd7+140];
	xor.b32  	%r1587, %r1587, %r1073;
	ld.global.u32 	%r1074, [%rd7+144];
	xor.b32  	%r1586, %r1586, %r1074;
	ld.global.u32 	%r1075, [%rd7+148];
	xor.b32  	%r1585, %r1585, %r1075;
	ld.global.u32 	%r1076, [%rd7+152];
	xor.b32  	%r1584, %r1584, %r1076;
	ld.global.u32 	%r1077, [%rd7+156];
	xor.b32  	%r1583, %r1583, %r1077;
$L__BB12_59:
	and.b32  	%r1079, %r1020, 256;
	setp.eq.s32 	%p33, %r1079, 0;
	@%p33 bra 	$L__BB12_61;
	ld.global.u32 	%r1080, [%rd7+160];
	xor.b32  	%r1587, %r1587, %r1080;
	ld.global.u32 	%r1081, [%rd7+164];
	xor.b32  	%r1586, %r1586, %r1081;
	ld.global.u32 	%r1082, [%rd7+168];
	xor.b32  	%r1585, %r1585, %r1082;
	ld.global.u32 	%r1083, [%rd7+172];
	xor.b32  	%r1584, %r1584, %r1083;
	ld.global.u32 	%r1084, [%rd7+176];
	xor.b32  	%r1583, %r1583, %r1084;
$L__BB12_61:
	and.b32  	%r1086, %r1020, 512;
	setp.eq.s32 	%p34, %r1086, 0;
	@%p34 bra 	$L__BB12_63;
	ld.global.u32 	%r1087, [%rd7+180];
	xor.b32  	%r1587, %r1587, %r1087;
	ld.global.u32 	%r1088, [%rd7+184];
	xor.b32  	%r1586, %r1586, %r1088;
	ld.global.u32 	%r1089, [%rd7+188];
	xor.b32  	%r1585, %r1585, %r1089;
	ld.global.u32 	%r1090, [%rd7+192];
	xor.b32  	%r1584, %r1584, %r1090;
	ld.global.u32 	%r1091, [%rd7+196];
	xor.b32  	%r1583, %r1583, %r1091;
$L__BB12_63:
	and.b32  	%r1093, %r1020, 1024;
	setp.eq.s32 	%p35, %r1093, 0;
	@%p35 bra 	$L__BB12_65;
	ld.global.u32 	%r1094, [%rd7+200];
	xor.b32  	%r1587, %r1587, %r1094;
	ld.global.u32 	%r1095, [%rd7+204];
	xor.b32  	%r1586, %r1586, %r1095;
	ld.global.u32 	%r1096, [%rd7+208];
	xor.b32  	%r1585, %r1585, %r1096;
	ld.global.u32 	%r1097, [%rd7+212];
	xor.b32  	%r1584, %r1584, %r1097;
	ld.global.u32 	%r1098, [%rd7+216];
	xor.b32  	%r1583, %r1583, %r1098;
$L__BB12_65:
	and.b32  	%r1100, %r1020, 2048;
	setp.eq.s32 	%p36, %r1100, 0;
	@%p36 bra 	$L__BB12_67;
	ld.global.u32 	%r1101, [%rd7+220];
	xor.b32  	%r1587, %r1587, %r1101;
	ld.global.u32 	%r1102, [%rd7+224];
	xor.b32  	%r1586, %r1586, %r1102;
	ld.global.u32 	%r1103, [%rd7+228];
	xor.b32  	%r1585, %r1585, %r1103;
	ld.global.u32 	%r1104, [%rd7+232];
	xor.b32  	%r1584, %r1584, %r1104;
	ld.global.u32 	%r1105, [%rd7+236];
	xor.b32  	%r1583, %r1583, %r1105;
$L__BB12_67:
	and.b32  	%r1107, %r1020, 4096;
	setp.eq.s32 	%p37, %r1107, 0;
	@%p37 bra 	$L__BB12_69;
	ld.global.u32 	%r1108, [%rd7+240];
	xor.b32  	%r1587, %r1587, %r1108;
	ld.global.u32 	%r1109, [%rd7+244];
	xor.b32  	%r1586, %r1586, %r1109;
	ld.global.u32 	%r1110, [%rd7+248];
	xor.b32  	%r1585, %r1585, %r1110;
	ld.global.u32 	%r1111, [%rd7+252];
	xor.b32  	%r1584, %r1584, %r1111;
	ld.global.u32 	%r1112, [%rd7+256];
	xor.b32  	%r1583, %r1583, %r1112;
$L__BB12_69:
	and.b32  	%r1114, %r1020, 8192;
	setp.eq.s32 	%p38, %r1114, 0;
	@%p38 bra 	$L__BB12_71;
	ld.global.u32 	%r1115, [%rd7+260];
	xor.b32  	%r1587, %r1587, %r1115;
	ld.global.u32 	%r1116, [%rd7+264];
	xor.b32  	%r1586, %r1586, %r1116;
	ld.global.u32 	%r1117, [%rd7+268];
	xor.b32  	%r1585, %r1585, %r1117;
	ld.global.u32 	%r1118, [%rd7+272];
	xor.b32  	%r1584, %r1584, %r1118;
	ld.global.u32 	%r1119, [%rd7+276];
	xor.b32  	%r1583, %r1583, %r1119;
$L__BB12_71:
	and.b32  	%r1121, %r1020, 16384;
	setp.eq.s32 	%p39, %r1121, 0;
	@%p39 bra 	$L__BB12_73;
	ld.global.u32 	%r1122, [%rd7+280];
	xor.b32  	%r1587, %r1587, %r1122;
	ld.global.u32 	%r1123, [%rd7+284];
	xor.b32  	%r1586, %r1586, %r1123;
	ld.global.u32 	%r1124, [%rd7+288];
	xor.b32  	%r1585, %r1585, %r1124;
	ld.global.u32 	%r1125, [%rd7+292];
	xor.b32  	%r1584, %r1584, %r1125;
	ld.global.u32 	%r1126, [%rd7+296];
	xor.b32  	%r1583, %r1583, %r1126;
$L__BB12_73:
	and.b32  	%r1128, %r1020, 32768;
	setp.eq.s32 	%p40, %r1128, 0;
	@%p40 bra 	$L__BB12_75;
	ld.global.u32 	%r1129, [%rd7+300];
	xor.b32  	%r1587, %r1587, %r1129;
	ld.global.u32 	%r1130, [%rd7+304];
	xor.b32  	%r1586, %r1586, %r1130;
	ld.global.u32 	%r1131, [%rd7+308];
	xor.b32  	%r1585, %r1585, %r1131;
	ld.global.u32 	%r1132, [%rd7+312];
	xor.b32  	%r1584, %r1584, %r1132;
	ld.global.u32 	%r1133, [%rd7+316];
	xor.b32  	%r1583, %r1583, %r1133;
$L__BB12_75:
	add.s32 	%r1674, %r1674, 16;
	setp.ne.s32 	%p41, %r1674, 32;
	@%p41 bra 	$L__BB12_43;
	mad.lo.s32 	%r1134, %r1668, -31, %r191;
	add.s32 	%r1668, %r1134, 1;
	setp.ne.s32 	%p42, %r1668, 5;
	@%p42 bra 	$L__BB12_42;
	st.local.u32 	[%rd1+4], %r1587;
	st.local.v2.u32 	[%rd1+8], {%r1586, %r1585};
	st.local.v2.u32 	[%rd1+16], {%r1584, %r1583};
	setp.ne.s64 	%p43, %rd4, 3;
	@%p43 bra 	$L__BB12_115;
	mov.b32 	%r1583, 0;
	mov.u32 	%r1584, %r1583;
	mov.u32 	%r1585, %r1583;
	mov.u32 	%r1586, %r1583;
	mov.u32 	%r1587, %r1583;
	mov.u32 	%r1760, %r1583;
$L__BB12_79:
	mul.wide.u32 	%rd22, %r1760, 4;
	add.s64 	%rd23, %rd1, %rd22;
	ld.local.u32 	%r366, [%rd23+4];
	shl.b32 	%r367, %r1760, 5;
	mov.b32 	%r1766, 0;
$L__BB12_80:
	.pragma "nounroll";
	shr.u32 	%r1137, %r366, %r1766;
	and.b32  	%r1138, %r1137, 1;
	setp.eq.b32 	%p44, %r1138, 1;
	not.pred 	%p45, %p44;
	add.s32 	%r1139, %r367, %r1766;
	mul.lo.s32 	%r1140, %r1139, 5;
	mul.wide.u32 	%rd24, %r1140, 4;
	add.s64 	%rd8, %rd5, %rd24;
	@%p45 bra 	$L__BB12_82;
	ld.global.u32 	%r1141, [%rd8];
	xor.b32  	%r1587, %r1587, %r1141;
	ld.global.u32 	%r1142, [%rd8+4];
	xor.b32  	%r1586, %r1586, %r1142;
	ld.global.u32 	%r1143, [%rd8+8];
	xor.b32  	%r1585, %r1585, %r1143;
	ld.global.u32 	%r1144, [%rd8+12];
	xor.b32  	%r1584, %r1584, %r1144;
	ld.global.u32 	%r1145, [%rd8+16];
	xor.b32  	%r1583, %r1583, %r1145;
$L__BB12_82:
	and.b32  	%r1147, %r1137, 2;
	setp.eq.s32 	%p46, %r1147, 0;
	@%p46 bra 	$L__BB12_84;
	ld.global.u32 	%r1148, [%rd8+20];
	xor.b32  	%r1587, %r1587, %r1148;
	ld.global.u32 	%r1149, [%rd8+24];
	xor.b32  	%r1586, %r1586, %r1149;
	ld.global.u32 	%r1150, [%rd8+28];
	xor.b32  	%r1585, %r1585, %r1150;
	ld.global.u32 	%r1151, [%rd8+32];
	xor.b32  	%r1584, %r1584, %r1151;
	ld.global.u32 	%r1152, [%rd8+36];
	xor.b32  	%r1583, %r1583, %r1152;
$L__BB12_84:
	and.b32  	%r1154, %r1137, 4;
	setp.eq.s32 	%p47, %r1154, 0;
	@%p47 bra 	$L__BB12_86;
	ld.global.u32 	%r1155, [%rd8+40];
	xor.b32  	%r1587, %r1587, %r1155;
	ld.global.u32 	%r1156, [%rd8+44];
	xor.b32  	%r1586, %r1586, %r1156;
	ld.global.u32 	%r1157, [%rd8+48];
	xor.b32  	%r1585, %r1585, %r1157;
	ld.global.u32 	%r1158, [%rd8+52];
	xor.b32  	%r1584, %r1584, %r1158;
	ld.global.u32 	%r1159, [%rd8+56];
	xor.b32  	%r1583, %r1583, %r1159;
$L__BB12_86:
	and.b32  	%r1161, %r1137, 8;
	setp.eq.s32 	%p48, %r1161, 0;
	@%p48 bra 	$L__BB12_88;
	ld.global.u32 	%r1162, [%rd8+60];
	xor.b32  	%r1587, %r1587, %r1162;
	ld.global.u32 	%r1163, [%rd8+64];
	xor.b32  	%r1586, %r1586, %r1163;
	ld.global.u32 	%r1164, [%rd8+68];
	xor.b32  	%r1585, %r1585, %r1164;
	ld.global.u32 	%r1165, [%rd8+72];
	xor.b32  	%r1584, %r1584, %r1165;
	ld.global.u32 	%r1166, [%rd8+76];
	xor.b32  	%r1583, %r1583, %r1166;
$L__BB12_88:
	and.b32  	%r1168, %r1137, 16;
	setp.eq.s32 	%p49, %r1168, 0;
	@%p49 bra 	$L__BB12_90;
	ld.global.u32 	%r1169, [%rd8+80];
	xor.b32  	%r1587, %r1587, %r1169;
	ld.global.u32 	%r1170, [%rd8+84];
	xor.b32  	%r1586, %r1586, %r1170;
	ld.global.u32 	%r1171, [%rd8+88];
	xor.b32  	%r1585, %r1585, %r1171;
	ld.global.u32 	%r1172, [%rd8+92];
	xor.b32  	%r1584, %r1584, %r1172;
	ld.global.u32 	%r1173, [%rd8+96];
	xor.b32  	%r1583, %r1583, %r1173;
$L__BB12_90:
	and.b32  	%r1175, %r1137, 32;
	setp.eq.s32 	%p50, %r1175, 0;
	@%p50 bra 	$L__BB12_92;
	ld.global.u32 	%r1176, [%rd8+100];
	xor.b32  	%r1587, %r1587, %r1176;
	ld.global.u32 	%r1177, [%rd8+104];
	xor.b32  	%r1586, %r1586, %r1177;
	ld.global.u32 	%r1178, [%rd8+108];
	xor.b32  	%r1585, %r1585, %r1178;
	ld.global.u32 	%r1179, [%rd8+112];
	xor.b32  	%r1584, %r1584, %r1179;
	ld.global.u32 	%r1180, [%rd8+116];
	xor.b32  	%r1583, %r1583, %r1180;
$L__BB12_92:
	and.b32  	%r1182, %r1137, 64;
	setp.eq.s32 	%p51, %r1182, 0;
	@%p51 bra 	$L__BB12_94;
	ld.global.u32 	%r1183, [%rd8+120];
	xor.b32  	%r1587, %r1587, %r1183;
	ld.global.u32 	%r1184, [%rd8+124];
	xor.b32  	%r1586, %r1586, %r1184;
	ld.global.u32 	%r1185, [%rd8+128];
	xor.b32  	%r1585, %r1585, %r1185;
	ld.global.u32 	%r1186, [%rd8+132];
	xor.b32  	%r1584, %r1584, %r1186;
	ld.global.u32 	%r1187, [%rd8+136];
	xor.b32  	%r1583, %r1583, %r1187;
$L__BB12_94:
	and.b32  	%r1189, %r1137, 128;
	setp.eq.s32 	%p52, %r1189, 0;
	@%p52 bra 	$L__BB12_96;
	ld.global.u32 	%r1190, [%rd8+140];
	xor.b32  	%r1587, %r1587, %r1190;
	ld.global.u32 	%r1191, [%rd8+144];
	xor.b32  	%r1586, %r1586, %r1191;
	ld.global.u32 	%r1192, [%rd8+148];
	xor.b32  	%r1585, %r1585, %r1192;
	ld.global.u32 	%r1193, [%rd8+152];
	xor.b32  	%r1584, %r1584, %r1193;
	ld.global.u32 	%r1194, [%rd8+156];
	xor.b32  	%r1583, %r1583, %r1194;
$L__BB12_96:
	and.b32  	%r1196, %r1137, 256;
	setp.eq.s32 	%p53, %r1196, 0;
	@%p53 bra 	$L__BB12_98;
	ld.global.u32 	%r1197, [%rd8+160];
	xor.b32  	%r1587, %r1587, %r1197;
	ld.global.u32 	%r1198, [%rd8+164];
	xor.b32  	%r1586, %r1586, %r1198;
	ld.global.u32 	%r1199, [%rd8+168];
	xor.b32  	%r1585, %r1585, %r1199;
	ld.global.u32 	%r1200, [%rd8+172];
	xor.b32  	%r1584, %r1584, %r1200;
	ld.global.u32 	%r1201, [%rd8+176];
	xor.b32  	%r1583, %r1583, %r1201;
$L__BB12_98:
	and.b32  	%r1203, %r1137, 512;
	setp.eq.s32 	%p54, %r1203, 0;
	@%p54 bra 	$L__BB12_100;
	ld.global.u32 	%r1204, [%rd8+180];
	xor.b32  	%r1587, %r1587, %r1204;
	ld.global.u32 	%r1205, [%rd8+184];
	xor.b32  	%r1586, %r1586, %r1205;
	ld.global.u32 	%r1206, [%rd8+188];
	xor.b32  	%r1585, %r1585, %r1206;
	ld.global.u32 	%r1207, [%rd8+192];
	xor.b32  	%r1584, %r1584, %r1207;
	ld.global.u32 	%r1208, [%rd8+196];
	xor.b32  	%r1583, %r1583, %r1208;
$L__BB12_100:
	and.b32  	%r1210, %r1137, 1024;
	setp.eq.s32 	%p55, %r1210, 0;
	@%p55 bra 	$L__BB12_102;
	ld.global.u32 	%r1211, [%rd8+200];
	xor.b32  	%r1587, %r1587, %r1211;
	ld.global.u32 	%r1212, [%rd8+204];
	xor.b32  	%r1586, %r1586, %r1212;
	ld.global.u32 	%r1213, [%rd8+208];
	xor.b32  	%r1585, %r1585, %r1213;
	ld.global.u32 	%r1214, [%rd8+212];
	xor.b32  	%r1584, %r1584, %r1214;
	ld.global.u32 	%r1215, [%rd8+216];
	xor.b32  	%r1583, %r1583, %r1215;
$L__BB12_102:
	and.b32  	%r1217, %r1137, 2048;
	setp.eq.s32 	%p56, %r1217, 0;
	@%p56 bra 	$L__BB12_104;
	ld.global.u32 	%r1218, [%rd8+220];
	xor.b32  	%r1587, %r1587, %r1218;
	ld.global.u32 	%r1219, [%rd8+224];
	xor.b32  	%r1586, %r1586, %r1219;
	ld.global.u32 	%r1220, [%rd8+228];
	xor.b32  	%r1585, %r1585, %r1220;
	ld.global.u32 	%r1221, [%rd8+232];
	xor.b32  	%r1584, %r1584, %r1221;
	ld.global.u32 	%r1222, [%rd8+236];
	xor.b32  	%r1583, %r1583, %r1222;
$L__BB12_104:
	and.b32  	%r1224, %r1137, 4096;
	setp.eq.s32 	%p57, %r1224, 0;
	@%p57 bra 	$L__BB12_106;
	ld.global.u32 	%r1225, [%rd8+240];
	xor.b32  	%r1587, %r1587, %r1225;
	ld.global.u32 	%r1226, [%rd8+244];
	xor.b32  	%r1586, %r1586, %r1226;
	ld.global.u32 	%r1227, [%rd8+248];
	xor.b32  	%r1585, %r1585, %r1227;
	ld.global.u32 	%r1228, [%rd8+252];
	xor.b32  	%r1584, %r1584, %r1228;
	ld.global.u32 	%r1229, [%rd8+256];
	xor.b32  	%r1583, %r1583, %r1229;
$L__BB12_106:
	and.b32  	%r1231, %r1137, 8192;
	setp.eq.s32 	%p58, %r1231, 0;
	@%p58 bra 	$L__BB12_108;
	ld.global.u32 	%r1232, [%rd8+260];
	xor.b32  	%r1587, %r1587, %r1232;
	ld.global.u32 	%r1233, [%rd8+264];
	xor.b32  	%r1586, %r1586, %r1233;
	ld.global.u32 	%r1234, [%rd8+268];
	xor.b32  	%r1585, %r1585, %r1234;
	ld.global.u32 	%r1235, [%rd8+272];
	xor.b32  	%r1584, %r1584, %r1235;
	ld.global.u32 	%r1236, [%rd8+276];
	xor.b32  	%r1583, %r1583, %r1236;
$L__BB12_108:
	and.b32  	%r1238, %r1137, 16384;
	setp.eq.s32 	%p59, %r1238, 0;
	@%p59 bra 	$L__BB12_110;
	ld.global.u32 	%r1239, [%rd8+280];
	xor.b32  	%r1587, %r1587, %r1239;
	ld.global.u32 	%r1240, [%rd8+284];
	xor.b32  	%r1586, %r1586, %r1240;
	ld.global.u32 	%r1241, [%rd8+288];
	xor.b32  	%r1585, %r1585, %r1241;
	ld.global.u32 	%r1242, [%rd8+292];
	xor.b32  	%r1584, %r1584, %r1242;
	ld.global.u32 	%r1243, [%rd8+296];
	xor.b32  	%r1583, %r1583, %r1243;
$L__BB12_110:
	and.b32  	%r1245, %r1137, 32768;
	setp.eq.s32 	%p60, %r1245, 0;
	@%p60 bra 	$L__BB12_112;
	ld.global.u32 	%r1246, [%rd8+300];
	xor.b32  	%r1587, %r1587, %r1246;
	ld.global.u32 	%r1247, [%rd8+304];
	xor.b32  	%r1586, %r1586, %r1247;
	ld.global.u32 	%r1248, [%rd8+308];
	xor.b32  	%r1585, %r1585, %r1248;
	ld.global.u32 	%r1249, [%rd8+312];
	xor.b32  	%r1584, %r1584, %r1249;
	ld.global.u32 	%r1250, [%rd8+316];
	xor.b32  	%r1583, %r1583, %r1250;
$L__BB12_112:
	add.s32 	%r1766, %r1766, 16;
	setp.ne.s32 	%p61, %r1766, 32;
	@%p61 bra 	$L__BB12_80;
	mad.lo.s32 	%r1251, %r1760, -31, %r367;
	add.s32 	%r1760, %r1251, 1;
	setp.ne.s32 	%p62, %r1760, 5;
	@%p62 bra 	$L__BB12_79;
	st.local.u32 	[%rd1+4], %r1587;
	st.local.v2.u32 	[%rd1+8], {%r1586, %r1585};
	st.local.v2.u32 	[%rd1+16], {%r1584, %r1583};
$L__BB12_115:
	shr.u64 	%rd39, %rd3, 2;
	add.s32 	%r1570, %r1570, 1;
	setp.gt.u64 	%p63, %rd3, 3;
	@%p63 bra 	$L__BB12_3;
$L__BB12_116:
	ld.param.u32 	%r1561, [_Z32TestRandomAccessThroughputKernelILi256EEvPK11MemoryBlockIXT_EEPS1_ii_param_3];
	setp.lt.s32 	%p64, %r1561, 1;
	mov.b32 	%r1995, 0;
	mov.u32 	%r1996, %r1995;
	mov.u32 	%r1997, %r1995;
	mov.u32 	%r1998, %r1995;
	mov.u32 	%r1999, %r1995;
	mov.u32 	%r2000, %r1995;
	mov.u32 	%r2001, %r1995;
	mov.u32 	%r2002, %r1995;
	mov.u32 	%r2003, %r1995;
	mov.u32 	%r2004, %r1995;
	mov.u32 	%r2005, %r1995;
	mov.u32 	%r2006, %r1995;
	mov.u32 	%r2007, %r1995;
	mov.u32 	%r2008, %r1995;
	mov.u32 	%r2009, %r1995;
	mov.u32 	%r2010, %r1995;
	mov.u32 	%r2011, %r1995;
	mov.u32 	%r2012, %r1995;
	mov.u32 	%r2013, %r1995;
	mov.u32 	%r2014, %r1995;
	mov.u32 	%r2015, %r1995;
	mov.u32 	%r2016, %r1995;
	mov.u32 	%r2017, %r1995;
	mov.u32 	%r2018, %r1995;
	mov.u32 	%r2019, %r1995;
	mov.u32 	%r2020, %r1995;
	mov.u32 	%r2021, %r1995;
	mov.u32 	%r2022, %r1995;
	mov.u32 	%r2023, %r1995;
	mov.u32 	%r2024, %r1995;
	mov.u32 	%r2025, %r1995;
	mov.u32 	%r2026, %r1995;
	mov.u32 	%r2027, %r1995;
	mov.u32 	%r2028, %r1995;
	mov.u32 	%r2029, %r1995;
	mov.u32 	%r2030, %r1995;
	mov.u32 	%r2031, %r1995;
	mov.u32 	%r2032, %r1995;
	mov.u32 	%r2033, %r1995;
	mov.u32 	%r2034, %r1995;
	mov.u32 	%r2035, %r1995;
	mov.u32 	%r2036, %r1995;
	mov.u32 	%r2037, %r1995;
	mov.u32 	%r2038, %r1995;
	mov.u32 	%r2039, %r1995;
	mov.u32 	%r2040, %r1995;
	mov.u32 	%r2041, %r1995;
	mov.u32 	%r2042, %r1995;
	mov.u32 	%r2043, %r1995;
	mov.u32 	%r2044, %r1995;
	mov.u32 	%r2045, %r1995;
	mov.u32 	%r2046, %r1995;
	mov.u32 	%r2047, %r1995;
	mov.u32 	%r2048, %r1995;
	mov.u32 	%r2049, %r1995;
	mov.u32 	%r2050, %r1995;
	mov.u32 	%r2051, %r1995;
	mov.u32 	%r2052, %r1995;
	mov.u32 	%r2053, %r1995;
	mov.u32 	%r2054, %r1995;
	mov.u32 	%r2055, %r1995;
	mov.u32 	%r2056, %r1995;
	mov.u32 	%r2057, %r1995;
	mov.u32 	%r2058, %r1995;
	@%p64 bra 	$L__BB12_123;
	ld.param.u32 	%r1562, [_Z32TestRandomAccessThroughputKernelILi256EEvPK11MemoryBlockIXT_EEPS1_ii_param_3];
	setp.eq.s32 	%p65, %r1562, 1;
	mov.b32 	%r1992, 717346202;
	mov.b32 	%r1995, 0;
	@%p65 bra 	$L__BB12_121;
	ld.param.u32 	%r1563, [_Z32TestRandomAccessThroughputKernelILi256EEvPK11MemoryBlockIXT_EEPS1_ii_param_3];
	and.b32  	%r1257, %r1563, 2147483646;
	neg.s32 	%r1857, %r1257;
	mov.b32 	%r1995, 0;
	mov.b32 	%r1858, 717708639;
	mov.u32 	%r1996, %r1995;
	mov.u32 	%r1997, %r1995;
	mov.u32 	%r1998, %r1995;
	mov.u32 	%r1999, %r1995;
	mov.u32 	%r2000, %r1995;
	mov.u32 	%r2001, %r1995;
	mov.u32 	%r2002, %r1995;
	mov.u32 	%r2003, %r1995;
	mov.u32 	%r2004, %r1995;
	mov.u32 	%r2005, %r1995;
	mov.u32 	%r2006, %r1995;
	mov.u32 	%r2007, %r1995;
	mov.u32 	%r2008, %r1995;
	mov.u32 	%r2009, %r1995;
	mov.u32 	%r2010, %r1995;
	mov.u32 	%r2011, %r1995;
	mov.u32 	%r2012, %r1995;
	mov.u32 	%r2013, %r1995;
	mov.u32 	%r2014, %r1995;
	mov.u32 	%r2015, %r1995;
	mov.u32 	%r2016, %r1995;
	mov.u32 	%r2017, %r1995;
	mov.u32 	%r2018, %r1995;
	mov.u32 	%r2019, %r1995;
	mov.u32 	%r2020, %r1995;
	mov.u32 	%r2021, %r1995;
	mov.u32 	%r2022, %r1995;
	mov.u32 	%r2023, %r1995;
	mov.u32 	%r2024, %r1995;
	mov.u32 	%r2025, %r1995;
	mov.u32 	%r2026, %r1995;
	mov.u32 	%r2027, %r1995;
	mov.u32 	%r2028, %r1995;
	mov.u32 	%r2029, %r1995;
	mov.u32 	%r2030, %r1995;
	mov.u32 	%r2031, %r1995;
	mov.u32 	%r2032, %r1995;
	mov.u32 	%r2033, %r1995;
	mov.u32 	%r2034, %r1995;
	mov.u32 	%r2035, %r1995;
	mov.u32 	%r2036, %r1995;
	mov.u32 	%r2037, %r1995;
	mov.u32 	%r2038, %r1995;
	mov.u32 	%r2039, %r1995;
	mov.u32 	%r2040, %r1995;
	mov.u32 	%r2041, %r1995;
	mov.u32 	%r2042, %r1995;
	mov.u32 	%r2043, %r1995;
	mov.u32 	%r2044, %r1995;
	mov.u32 	%r2045, %r1995;
	mov.u32 	%r2046, %r1995;
	mov.u32 	%r2047, %r1995;
	mov.u32 	%r2048, %r1995;
	mov.u32 	%r2049, %r1995;
	mov.u32 	%r2050, %r1995;
	mov.u32 	%r2051, %r1995;
	mov.u32 	%r2052, %r1995;
	mov.u32 	%r2053, %r1995;
	mov.u32 	%r2054, %r1995;
	mov.u32 	%r2055, %r1995;
	mov.u32 	%r2056, %r1995;
	mov.u32 	%r2057, %r1995;
	mov.u32 	%r2058, %r1995;
$L__BB12_119:
	.pragma "nounroll";
	mov.u32 	%r616, %r1585;
	mov.u32 	%r615, %r1584;
	mov.u32 	%r1585, %r1583;
	ld.param.u32 	%r1559, [_Z32TestRandomAccessThroughputKernelILi256EEvPK11MemoryBlockIXT_EEPS1_ii_param_2];
	ld.param.u64 	%rd36, [_Z32TestRandomAccessThroughputKernelILi256EEvPK11MemoryBlockIXT_EEPS1_ii_param_0];
	shr.u32 	%r1258, %r1587, 2;
	xor.b32  	%r1259, %r1258, %r1587;
	shl.b32 	%r1260, %r1585, 4;
	shl.b32 	%r1261, %r1259, 1;
	xor.b32  	%r1262, %r1261, %r1260;
	xor.b32  	%r1263, %r1262, %r1259;
	xor.b32  	%r1584, %r1263, %r1585;
	add.s32 	%r1264, %r1858, %r1584;
	add.s32 	%r1265, %r1264, -362437;
	rem.u32 	%r1266, %r1265, %r1559;
	mov.u32 	%r1268, %ntid.x;
	mov.u32 	%r1269, %tid.x;
	mad.lo.s32 	%r1270, %r885, %r1268, %r1269;
	add.s32 	%r1271, %r1266, %r1270;
	rem.u32 	%r1272, %r1271, %r1559;
	cvta.to.global.u64 	%rd25, %rd36;
	mul.wide.u32 	%rd26, %r1272, 256;
	add.s64 	%rd27, %rd25, %rd26;
	ld.global.u32 	%r1273, [%rd27+252];
	ld.global.u32 	%r1274, [%rd27+248];
	ld.global.u32 	%r1275, [%rd27+244];
	ld.global.u32 	%r1276, [%rd27+240];
	ld.global.u32 	%r1277, [%rd27+236];
	ld.global.u32 	%r1278, [%rd27+232];
	ld.global.u32 	%r1279, [%rd27+228];
	ld.global.u32 	%r1280, [%rd27+224];
	ld.global.u32 	%r1281, [%rd27+220];
	ld.global.u32 	%r1282, [%rd27+216];
	ld.global.u32 	%r1283, [%rd27+212];
	ld.global.u32 	%r1284, [%rd27+208];
	ld.global.u32 	%r1285, [%rd27+204];
	ld.global.u32 	%r1286, [%rd27+200];
	ld.global.u32 	%r1287, [%rd27+196];
	ld.global.u32 	%r1288, [%rd27+192];
	ld.global.u32 	%r1289, [%rd27+188];
	ld.global.u32 	%r1290, [%rd27+184];
	ld.global.u32 	%r1291, [%rd27+180];
	ld.global.u32 	%r1292, [%rd27+176];
	ld.global.u32 	%r1293, [%rd27+172];
	ld.global.u32 	%r1294, [%rd27+168];
	ld.global.u32 	%r1295, [%rd27+164];
	ld.global.u32 	%r1296, [%rd27+160];
	ld.global.u32 	%r1297, [%rd27+156];
	ld.global.u32 	%r1298, [%rd27+152];
	ld.global.u32 	%r1299, [%rd27+148];
	ld.global.u32 	%r1300, [%rd27+144];
	ld.global.u32 	%r1301, [%rd27+140];
	ld.global.u32 	%r1302, [%rd27+136];
	ld.global.u32 	%r1303, [%rd27+132];
	ld.global.u32 	%r1304, [%rd27+128];
	ld.global.u32 	%r1305, [%rd27+124];
	ld.global.u32 	%r1306, [%rd27+120];
	ld.global.u32 	%r1307, [%rd27+116];
	ld.global.u32 	%r1308, [%rd27+112];
	ld.global.u32 	%r1309, [%rd27+108];
	ld.global.u32 	%r1310, [%rd27+104];
	ld.global.u32 	%r1311, [%rd27+100];
	ld.global.u32 	%r1312, [%rd27+96];
	ld.global.u32 	%r1313, [%rd27+92];
	ld.global.u32 	%r1314, [%rd27+88];
	ld.global.u32 	%r1315, [%rd27+84];
	ld.global.u32 	%r1316, [%rd27+80];
	ld.global.u32 	%r1317, [%rd27+76];
	ld.global.u32 	%r1318, [%rd27+72];
	ld.global.u32 	%r1319, [%rd27+68];
	ld.global.u32 	%r1320, [%rd27+64];
	ld.global.u32 	%r1321, [%rd27+60];
	ld.global.u32 	%r1322, [%rd27+56];
	ld.global.u32 	%r1323, [%rd27+52];
	ld.global.u32 	%r1324, [%rd27+48];
	ld.global.u32 	%r1325, [%rd27+44];
	ld.global.u32 	%r1326, [%rd27+40];
	ld.global.u32 	%r1327, [%rd27+36];
	ld.global.u32 	%r1328, [%rd27+32];
	ld.global.u32 	%r1329, [%rd27+28];
	ld.global.u32 	%r1330, [%rd27+24];
	ld.global.u32 	%r1331, [%rd27+20];
	ld.global.u32 	%r1332, [%rd27+16];
	ld.global.u32 	%r1333, [%rd27+12];
	ld.global.u32 	%r1334, [%rd27+8];
	ld.global.u32 	%r1335, [%rd27+4];
	ld.global.u32 	%r1336, [%rd27];
	xor.b32  	%r1337, %r2058, %r1336;
	xor.b32  	%r1338, %r2057, %r1335;
	xor.b32  	%r1339, %r2056, %r1334;
	xor.b32  	%r1340, %r2055, %r1333;
	xor.b32  	%r1341, %r2054, %r1332;
	xor.b32  	%r1342, %r2053, %r1331;
	xor.b32  	%r1343, %r2052, %r1330;
	xor.b32  	%r1344, %r2051, %r1329;
	xor.b32  	%r1345, %r2050, %r1328;
	xor.b32  	%r1346, %r2049, %r1327;
	xor.b32  	%r1347, %r2048, %r1326;
	xor.b32  	%r1348, %r2047, %r1325;
	xor.b32  	%r1349, %r2046, %r1324;
	xor.b32  	%r1350, %r2045, %r1323;
	xor.b32  	%r1351, %r2044, %r1322;
	xor.b32  	%r1352, %r2043, %r1321;
	xor.b32  	%r1353, %r2042, %r1320;
	xor.b32  	%r1354, %r2041, %r1319;
	xor.b32  	%r1355, %r2040, %r1318;
	xor.b32  	%r1356, %r2039, %r1317;
	xor.b32  	%r1357, %r2038, %r1316;
	xor.b32  	%r1358, %r2037, %r1315;
	xor.b32  	%r1359, %r2036, %r1314;
	xor.b32  	%r1360, %r2035, %r1313;
	xor.b32  	%r1361, %r2034, %r1312;
	xor.b32  	%r1362, %r2033, %r1311;
	xor.b32  	%r1363, %r2032, %r1310;
	xor.b32  	%r1364, %r2031, %r1309;
	xor.b32  	%r1365, %r2030, %r1308;
	xor.b32  	%r1366, %r2029, %r1307;
	xor.b32  	%r1367, %r2028, %r1306;
	xor.b32  	%r1368, %r2027, %r1305;
	xor.b32  	%r1369, %r2026, %r1304;
	xor.b32  	%r1370, %r2025, %r1303;
	xor.b32  	%r1371, %r2024, %r1302;
	xor.b32  	%r1372, %r2023, %r1301;
	xor.b32  	%r1373, %r2022, %r1300;
	xor.b32  	%r1374, %r2021, %r1299;
	xor.b32  	%r1375, %r2020, %r1298;
	xor.b32  	%r1376, %r2019, %r1297;
	xor.b32  	%r1377, %r2018, %r1296;
	xor.b32  	%r1378, %r2017, %r1295;
	xor.b32  	%r1379, %r2016, %r1294;
	xor.b32  	%r1380, %r2015, %r1293;
	xor.b32  	%r1381, %r2014, %r1292;
	xor.b32  	%r1382, %r2013, %r1291;
	xor.b32  	%r1383, %r2012, %r1290;
	xor.b32  	%r1384, %r2011, %r1289;
	xor.b32  	%r1385, %r2010, %r1288;
	xor.b32  	%r1386, %r2009, %r1287;
	xor.b32  	%r1387, %r2008, %r1286;
	xor.b32  	%r1388, %r2007, %r1285;
	xor.b32  	%r1389, %r2006, %r1284;
	xor.b32  	%r1390, %r2005, %r1283;
	xor.b32  	%r1391, %r2004, %r1282;
	xor.b32  	%r1392, %r2003, %r1281;
	xor.b32  	%r1393, %r2002, %r1280;
	xor.b32  	%r1394, %r2001, %r1279;
	xor.b32  	%r1395, %r2000, %r1278;
	xor.b32  	%r1396, %r1999, %r1277;
	xor.b32  	%r1397, %r1998, %r1276;
	xor.b32  	%r1398, %r1997, %r1275;
	xor.b32  	%r1399, %r1996, %r1274;
	xor.b32  	%r1400, %r1995, %r1273;
	shr.u32 	%r1401, %r1586, 2;
	xor.b32  	%r1402, %r1401, %r1586;
	shl.b32 	%r1403, %r1584, 4;
	shl.b32 	%r1404, %r1402, 1;
	xor.b32  	%r1405, %r1404, %r1403;
	xor.b32  	%r1406, %r1405, %r1402;
	xor.b32  	%r1583, %r1406, %r1584;
	add.s32 	%r1407, %r1858, %r1583;
	rem.u32 	%r1408, %r1407, %r1559;
	add.s32 	%r1409, %r1408, %r1270;
	rem.u32 	%r1410, %r1409, %r1559;
	mul.wide.u32 	%rd28, %r1410, 256;
	add.s64 	%rd29, %rd25, %rd28;
	ld.global.u32 	%r1411, [%rd29+252];
	ld.global.u32 	%r1412, [%rd29+248];
	ld.global.u32 	%r1413, [%rd29+244];
	ld.global.u32 	%r1414, [%rd29+240];
	ld.global.u32 	%r1415, [%rd29+236];
	ld.global.u32 	%r1416, [%rd29+232];
	ld.global.u32 	%r1417, [%rd29+228];
	ld.global.u32 	%r1418, [%rd29+224];
	ld.global.u32 	%r1419, [%rd29+220];
	ld.global.u32 	%r1420, [%rd29+216];
	ld.global.u32 	%r1421, [%rd29+212];
	ld.global.u32 	%r1422, [%rd29+208];
	ld.global.u32 	%r1423, [%rd29+204];
	ld.global.u32 	%r1424, [%rd29+200];
	ld.global.u32 	%r1425, [%rd29+196];
	ld.global.u32 	%r1426, [%rd29+192];
	ld.global.u32 	%r1427, [%rd29+188];
	ld.global.u32 	%r1428, [%rd29+184];
	ld.global.u32 	%r1429, [%rd29+180];
	ld.global.u32 	%r1430, [%rd29+176];
	ld.global.u32 	%r1431, [%rd29+172];
	ld.global.u32 	%r1432, [%rd29+168];
	ld.global.u32 	%r1433, [%rd29+164];
	ld.global.u32 	%r1434, [%rd29+160];
	ld.global.u32 	%r1435, [%rd29+156];
	ld.global.u32 	%r1436, [%rd29+152];
	ld.global.u32 	%r1437, [%rd29+148];
	ld.global.u32 	%r1438, [%rd29+144];
	ld.global.u32 	%r1439, [%rd29+140];
	ld.global.u32 	%r1440, [%rd29+136];
	ld.global.u32 	%r1441, [%rd29+132];
	ld.global.u32 	%r1442, [%rd29+128];
	ld.global.u32 	%r1443, [%rd29+124];
	ld.global.u32 	%r1444, [%rd29+120];
	ld.global.u32 	%r1445, [%rd29+116];
	ld.global.u32 	%r1446, [%rd29+112];
	ld.global.u32 	%r1447, [%rd29+108];
	ld.global.u32 	%r1448, [%rd29+104];
	ld.global.u32 	%r1449, [%rd29+100];
	ld.global.u32 	%r1450, [%rd29+96];
	ld.global.u32 	%r1451, [%rd29+92];
	ld.global.u32 	%r1452, [%rd29+88];
	ld.global.u32 	%r1453, [%rd29+84];
	ld.global.u32 	%r1454, [%rd29+80];
	ld.global.u32 	%r1455, [%rd29+76];
	ld.global.u32 	%r1456, [%rd29+72];
	ld.global.u32 	%r1457, [%rd29+68];
	ld.global.u32 	%r1458, [%rd29+64];
	ld.global.u32 	%r1459, [%rd29+60];
	ld.global.u32 	%r1460, [%rd29+56];
	ld.global.u32 	%r1461, [%rd29+52];
	ld.global.u32 	%r1462, [%rd29+48];
	ld.global.u32 	%r1463, [%rd29+44];
	ld.global.u32 	%r1464, [%rd29+40];
	ld.global.u32 	%r1465, [%rd29+36];
	ld.global.u32 	%r1466, [%rd29+32];
	ld.global.u32 	%r1467, [%rd29+28];
	ld.global.u32 	%r1468, [%rd29+24];
	ld.global.u32 	%r1469, [%rd29+20];
	ld.global.u32 	%r1470, [%rd29+16];
	ld.global.u32 	%r1471, [%rd29+12];
	ld.global.u32 	%r1472, [%rd29+8];
	ld.global.u32 	%r1473, [%rd29+4];
	ld.global.u32 	%r1474, [%rd29];
	xor.b32  	%r2058, %r1337, %r1474;
	xor.b32  	%r2057, %r1338, %r1473;
	xor.b32  	%r2056, %r1339, %r1472;
	xor.b32  	%r2055, %r1340, %r1471;
	xor.b32  	%r2054, %r1341, %r1470;
	xor.b32  	%r2053, %r1342, %r1469;
	xor.b32  	%r2052, %r1343, %r1468;
	xor.b32  	%r2051, %r1344, %r1467;
	xor.b32  	%r2050, %r1345, %r1466;
	xor.b32  	%r2049, %r1346, %r1465;
	xor.b32  	%r2048, %r1347, %r1464;
	xor.b32  	%r2047, %r1348, %r1463;
	xor.b32  	%r2046, %r1349, %r1462;
	xor.b32  	%r2045, %r1350, %r1461;
	xor.b32  	%r2044, %r1351, %r1460;
	xor.b32  	%r2043, %r1352, %r1459;
	xor.b32  	%r2042, %r1353, %r1458;
	xor.b32  	%r2041, %r1354, %r1457;
	xor.b32  	%r2040, %r1355, %r1456;
	xor.b32  	%r2039, %r1356, %r1455;
	xor.b32  	%r2038, %r1357, %r1454;
	xor.b32  	%r2037, %r1358, %r1453;
	xor.b32  	%r2036, %r1359, %r1452;
	xor.b32  	%r2035, %r1360, %r1451;
	xor.b32  	%r2034, %r1361, %r1450;
	xor.b32  	%r2033, %r1362, %r1449;
	xor.b32  	%r2032, %r1363, %r1448;
	xor.b32  	%r2031, %r1364, %r1447;
	xor.b32  	%r2030, %r1365, %r1446;
	xor.b32  	%r2029, %r1366, %r1445;
	xor.b32  	%r2028, %r1367, %r1444;
	xor.b32  	%r2027, %r1368, %r1443;
	xor.b32  	%r2026, %r1369, %r1442;
	xor.b32  	%r2025, %r1370, %r1441;
	xor.b32  	%r2024, %r1371, %r1440;
	xor.b32  	%r2023, %r1372, %r1439;
	xor.b32  	%r2022, %r1373, %r1438;
	xor.b32  	%r2021, %r1374, %r1437;
	xor.b32  	%r2020, %r1375, %r1436;
	xor.b32  	%r2019, %r1376, %r1435;
	xor.b32  	%r2018, %r1377, %r1434;
	xor.b32  	%r2017, %r1378, %r1433;
	xor.b32  	%r2016, %r1379, %r1432;
	xor.b32  	%r2015, %r1380, %r1431;
	xor.b32  	%r2014, %r1381, %r1430;
	xor.b32  	%r2013, %r1382, %r1429;
	xor.b32  	%r2012, %r1383, %r1428;
	xor.b32  	%r2011, %r1384, %r1427;
	xor.b32  	%r2010, %r1385, %r1426;
	xor.b32  	%r2009, %r1386, %r1425;
	xor.b32  	%r2008, %r1387, %r1424;
	xor.b32  	%r2007, %r1388, %r1423;
	xor.b32  	%r2006, %r1389, %r1422;
	xor.b32  	%r2005, %r1390, %r1421;
	xor.b32  	%r2004, %r1391, %r1420;
	xor.b32  	%r2003, %r1392, %r1419;
	xor.b32  	%r2002, %r1393, %r1418;
	xor.b32  	%r2001, %r1394, %r1417;
	xor.b32  	%r2000, %r1395, %r1416;
	xor.b32  	%r1999, %r1396, %r1415;
	xor.b32  	%r1998, %r1397, %r1414;
	xor.b32  	%r1997, %r1398, %r1413;
	xor.b32  	%r1996, %r1399, %r1412;
	xor.b32  	%r1995, %r1400, %r1411;
	add.s32 	%r1858, %r1858, 724874;
	add.s32 	%r1857, %r1857, 2;
	setp.ne.s32 	%p66, %r1857, 0;
	mov.u32 	%r1586, %r615;
	mov.u32 	%r1587, %r616;
	@%p66 bra 	$L__BB12_119;
	add.s32 	%r1992, %r1858, -362437;
	mov.u32 	%r1587, %r616;
$L__BB12_121:
	ld.param.u32 	%r1564, [_Z32TestRandomAccessThroughputKernelILi256EEvPK11MemoryBlockIXT_EEPS1_ii_param_3];
	and.b32  	%r1475, %r1564, 1;
	setp.eq.b32 	%p67, %r1475, 1;
	not.pred 	%p68, %p67;
	@%p68 bra 	$L__BB12_123;
	ld.param.u32 	%r1560, [_Z32TestRandomAccessThroughputKernelILi256EEvPK11MemoryBlockIXT_EEPS1_ii_param_2];
	ld.param.u64 	%rd37, [_Z32TestRandomAccessThroughputKernelILi256EEvPK11MemoryBlockIXT_EEPS1_ii_param_0];
	shr.u32 	%r1476, %r1587, 2;
	xor.b32  	%r1477, %r1476, %r1587;
	shl.b32 	%r1478, %r1583, 4;
	shl.b32 	%r1479, %r1477, 1;
	xor.b32  	%r1480, %r1479, %r1478;
	xor.b32  	%r1481, %r1480, %r1477;
	xor.b32  	%r1482, %r1481, %r1583;
	add.s32 	%r1483, %r1482, %r1992;
	rem.u32 	%r1484, %r1483, %r1560;
	mov.u32 	%r1485, %ctaid.x;
	mov.u32 	%r1486, %ntid.x;
	mov.u32 	%r1487, %tid.x;
	mad.lo.s32 	%r1488, %r1485, %r1486, %r1487;
	add.s32 	%r1489, %r1484, %r1488;
	rem.u32 	%r1490, %r1489, %r1560;
	cvta.to.global.u64 	%rd30, %rd37;
	mul.wide.u32 	%rd31, %r1490, 256;
	add.s64 	%rd32, %rd30, %rd31;
	ld.global.u32 	%r1491, [%rd32+252];
	ld.global.u32 	%r1492, [%rd32+248];
	ld.global.u32 	%r1493, [%rd32+244];
	ld.global.u32 	%r1494, [%rd32+240];
	ld.global.u32 	%r1495, [%rd32+236];
	ld.global.u32 	%r1496, [%rd32+232];
	ld.global.u32 	%r1497, [%rd32+228];
	ld.global.u32 	%r1498, [%rd32+224];
	ld.global.u32 	%r1499, [%rd32+220];
	ld.global.u32 	%r1500, [%rd32+216];
	ld.global.u32 	%r1501, [%rd32+212];
	ld.global.u32 	%r1502, [%rd32+208];
	ld.global.u32 	%r1503, [%rd32+204];
	ld.global.u32 	%r1504, [%rd32+200];
	ld.global.u32 	%r1505, [%rd32+196];
	ld.global.u32 	%r1506, [%rd32+192];
	ld.global.u32 	%r1507, [%rd32+188];
	ld.global.u32 	%r1508, [%rd32+184];
	ld.global.u32 	%r1509, [%rd32+180];
	ld.global.u32 	%r1510, [%rd32+176];
	ld.global.u32 	%r1511, [%rd32+172];
	ld.global.u32 	%r1512, [%rd32+168];
	ld.global.u32 	%r1513, [%rd32+164];
	ld.global.u32 	%r1514, [%rd32+160];
	ld.global.u32 	%r1515, [%rd32+156];
	ld.global.u32 	%r1516, [%rd32+152];
	ld.global.u32 	%r1517, [%rd32+148];
	ld.global.u32 	%r1518, [%rd32+144];
	ld.global.u32 	%r1519, [%rd32+140];
	ld.global.u32 	%r1520, [%rd32+136];
	ld.global.u32 	%r1521, [%rd32+132];
	ld.global.u32 	%r1522, [%rd32+128];
	ld.global.u32 	%r1523, [%rd32+124];
	ld.global.u32 	%r1524, [%rd32+120];
	ld.global.u32 	%r1525, [%rd32+116];
	ld.global.u32 	%r1526, [%rd32+112];
	ld.global.u32 	%r1527, [%rd32+108];
	ld.global.u32 	%r1528, [%rd32+104];
	ld.global.u32 	%r1529, [%rd32+100];
	ld.global.u32 	%r1530, [%rd32+96];
	ld.global.u32 	%r1531, [%rd32+92];
	ld.global.u32 	%r1532, [%rd32+88];
	ld.global.u32 	%r1533, [%rd32+84];
	ld.global.u32 	%r1534, [%rd32+80];
	ld.global.u32 	%r1535, [%rd32+76];
	ld.global.u32 	%r1536, [%rd32+72];
	ld.global.u32 	%r1537, [%rd32+68];
	ld.global.u32 	%r1538, [%rd32+64];
	ld.global.u32 	%r1539, [%rd32+60];
	ld.global.u32 	%r1540, [%rd32+56];
	ld.global.u32 	%r1541, [%rd32+52];
	ld.global.u32 	%r1542, [%rd32+48];
	ld.global.u32 	%r1543, [%rd32+44];
	ld.global.u32 	%r1544, [%rd32+40];
	ld.global.u32 	%r1545, [%rd32+36];
	ld.global.u32 	%r1546, [%rd32+32];
	ld.global.u32 	%r1547, [%rd32+28];
	ld.global.u32 	%r1548, [%rd32+24];
	ld.global.u32 	%r1549, [%rd32+20];
	ld.global.u32 	%r1550, [%rd32+16];
	ld.global.u32 	%r1551, [%rd32+12];
	ld.global.u32 	%r1552, [%rd32+8];
	ld.global.u32 	%r1553, [%rd32+4];
	ld.global.u32 	%r1554, [%rd32];
	xor.b32  	%r2058, %r2058, %r1554;
	xor.b32  	%r2057, %r2057, %r1553;
	xor.b32  	%r2056, %r2056, %r1552;
	xor.b32  	%r2055, %r2055, %r1551;
	xor.b32  	%r2054, %r2054, %r1550;
	xor.b32  	%r2053, %r2053, %r1549;
	xor.b32  	%r2052, %r2052, %r1548;
	xor.b32  	%r2051, %r2051, %r1547;
	xor.b32  	%r2050, %r2050, %r1546;
	xor.b32  	%r2049, %r2049, %r1545;
	xor.b32  	%r2048, %r2048, %r1544;
	xor.b32  	%r2047, %r2047, %r1543;
	xor.b32  	%r2046, %r2046, %r1542;
	xor.b32  	%r2045, %r2045, %r1541;
	xor.b32  	%r2044, %r2044, %r1540;
	xor.b32  	%r2043, %r2043, %r1539;
	xor.b32  	%r2042, %r2042, %r1538;
	xor.b32  	%r2041, %r2041, %r1537;
	xor.b32  	%r2040, %r2040, %r1536;
	xor.b32  	%r2039, %r2039, %r1535;
	xor.b32  	%r2038, %r2038, %r1534;
	xor.b32  	%r2037, %r2037, %r1533;
	xor.b32  	%r2036, %r2036, %r1532;
	xor.b32  	%r2035, %r2035, %r1531;
	xor.b32  	%r2034, %r2034, %r1530;
	xor.b32  	%r2033, %r2033, %r1529;
	xor.b32  	%r2032, %r2032, %r1528;
	xor.b32  	%r2031, %r2031, %r1527;
	xor.b32  	%r2030, %r2030, %r1526;
	xor.b32  	%r2029, %r2029, %r1525;
	xor.b32  	%r2028, %r2028, %r1524;
	xor.b32  	%r2027, %r2027, %r1523;
	xor.b32  	%r2026, %r2026, %r1522;
	xor.b32  	%r2025, %r2025, %r1521;
	xor.b32  	%r2024, %r2024, %r1520;
	xor.b32  	%r2023, %r2023, %r1519;
	xor.b32  	%r2022, %r2022, %r1518;
	xor.b32  	%r2021, %r2021, %r1517;
	xor.b32  	%r2020, %r2020, %r1516;
	xor.b32  	%r2019, %r2019, %r1515;
	xor.b32  	%r2018, %r2018, %r1514;
	xor.b32  	%r2017, %r2017, %r1513;
	xor.b32  	%r2016, %r2016, %r1512;
	xor.b32  	%r2015, %r2015, %r1511;
	xor.b32  	%r2014, %r2014, %r1510;
	xor.b32  	%r2013, %r2013, %r1509;
	xor.b32  	%r2012, %r2012, %r1508;
	xor.b32  	%r2011, %r2011, %r1507;
	xor.b32  	%r2010, %r2010, %r1506;
	xor.b32  	%r2009, %r2009, %r1505;
	xor.b32  	%r2008, %r2008, %r1504;
	xor.b32  	%r2007, %r2007, %r1503;
	xor.b32  	%r2006, %r2006, %r1502;
	xor.b32  	%r2005, %r2005, %r1501;
	xor.b32  	%r2004, %r2004, %r1500;
	xor.b32  	%r2003, %r2003, %r1499;
	xor.b32  	%r2002, %r2002, %r1498;
	xor.b32  	%r2001, %r2001, %r1497;
	xor.b32  	%r2000, %r2000, %r1496;
	xor.b32  	%r1999, %r1999, %r1495;
	xor.b32  	%r1998, %r1998, %r1494;
	xor.b32  	%r1997, %r1997, %r1493;
	xor.b32  	%r1996, %r1996, %r1492;
	xor.b32  	%r1995, %r1995, %r1491;
$L__BB12_123:
	ld.param.u64 	%rd38, [_Z32TestRandomAccessThroughputKernelILi256EEvPK11MemoryBlockIXT_EEPS1_ii_param_1];
	cvta.to.global.u64 	%rd33, %rd38;
	mov.u32 	%r1555, %ctaid.x;
	mov.u32 	%r1556, %ntid.x;
	mov.u32 	%r1557, %tid.x;
	mad.lo.s32 	%r1558, %r1555, %r1556, %r1557;
	mul.wide.s32 	%rd34, %r1558, 256;
	add.s64 	%rd35, %rd33, %rd34;
	st.global.u32 	[%rd35], %r2058;
	st.global.u32 	[%rd35+4], %r2057;
	st.global.u32 	[%rd35+8], %r2056;
	st.global.u32 	[%rd35+12], %r2055;
	st.global.u32 	[%rd35+16], %r2054;
	st.global.u32 	[%rd35+20], %r2053;
	st.global.u32 	[%rd35+24], %r2052;
	st.global.u32 	[%rd35+28], %r2051;
	st.global.u32 	[%rd35+32], %r2050;
	st.global.u32 	[%rd35+36], %r2049;
	st.global.u32 	[%rd35+40], %r2048;
	st.global.u32 	[%rd35+44], %r2047;
	st.global.u32 	[%rd35+48], %r2046;
	st.global.u32 	[%rd35+52], %r2045;
	st.global.u32 	[%rd35+56], %r2044;
	st.global.u32 	[%rd35+60], %r2043;
	st.global.u32 	[%rd35+64], %r2042;
	st.global.u32 	[%rd35+68], %r2041;
	st.global.u32 	[%rd35+72], %r2040;
	st.global.u32 	[%rd35+76], %r2039;
	st.global.u32 	[%rd35+80], %r2038;
	st.global.u32 	[%rd35+84], %r2037;
	st.global.u32 	[%rd35+88], %r2036;
	st.global.u32 	[%rd35+92], %r2035;
	st.global.u32 	[%rd35+96], %r2034;
	st.global.u32 	[%rd35+100], %r2033;
	st.global.u32 	[%rd35+104], %r2032;
	st.global.u32 	[%rd35+108], %r2031;
	st.global.u32 	[%rd35+112], %r2030;
	st.global.u32 	[%rd35+116], %r2029;
	st.global.u32 	[%rd35+120], %r2028;
	st.global.u32 	[%rd35+124], %r2027;
	st.global.u32 	[%rd35+128], %r2026;
	st.global.u32 	[%rd35+132], %r2025;
	st.global.u32 	[%rd35+136], %r2024;
	st.global.u32 	[%rd35+140], %r2023;
	st.global.u32 	[%rd35+144], %r2022;
	st.global.u32 	[%rd35+148], %r2021;
	st.global.u32 	[%rd35+152], %r2020;
	st.global.u32 	[%rd35+156], %r2019;
	st.global.u32 	[%rd35+160], %r2018;
	st.global.u32 	[%rd35+164], %r2017;
	st.global.u32 	[%rd35+168], %r2016;
	st.global.u32 	[%rd35+172], %r2015;
	st.global.u32 	[%rd35+176], %r2014;
	st.global.u32 	[%rd35+180], %r2013;
	st.global.u32 	[%rd35+184], %r2012;
	st.global.u32 	[%rd35+188], %r2011;
	st.global.u32 	[%rd35+192], %r2010;
	st.global.u32 	[%rd35+196], %r2009;
	st.global.u32 	[%rd35+200], %r2008;
	st.global.u32 	[%rd35+204], %r2007;
	st.global.u32 	[%rd35+208], %r2006;
	st.global.u32 	[%rd35+212], %r2005;
	st.global.u32 	[%rd35+216], %r2004;
	st.global.u32 	[%rd35+220], %r2003;
	st.global.u32 	[%rd35+224], %r2002;
	st.global.u32 	[%rd35+228], %r2001;
	st.global.u32 	[%rd35+232], %r2000;
	st.global.u32 	[%rd35+236], %r1999;
	st.global.u32 	[%rd35+240], %r1998;
	st.global.u32 	[%rd35+244], %r1997;
	st.global.u32 	[%rd35+248], %r1996;
	st.global.u32 	[%rd35+252], %r1995;
$L__BB12_124:
	ret;

}
	// .globl	_Z26GenerateRandomBlocksKernelILi512EEvP11MemoryBlockIXT_EEi
.visible .entry _Z26GenerateRandomBlocksKernelILi512EEvP11MemoryBlockIXT_EEi(
	.param .u64 .ptr .align 1 _Z26GenerateRandomBlocksKernelILi512EEvP11MemoryBlockIXT_EEi_param_0,
	.param .u32 _Z26GenerateRandomBlocksKernelILi512EEvP11MemoryBlockIXT_EEi_param_1
)
{
	.local .align 8 .b8 	__local_depot13[48];
	.reg .b64 	%SP;
	.reg .b64 	%SPL;
	.reg .pred 	%p<65>;
	.reg .b32 	%r<1296>;
	.reg .b64 	%rd<30>;

	mov.u64 	%SPL, __local_depot13;
	ld.param.u64 	%rd11, [_Z26GenerateRandomBlocksKernelILi512EEvP11MemoryBlockIXT_EEi_param_0];
	ld.param.u32 	%r561, [_Z26GenerateRandomBlocksKernelILi512EEvP11MemoryBlockIXT_EEi_param_1];
	mov.u32 	%r562, %ctaid.x;
	mov.u32 	%r563, %ntid.x;
	mov.u32 	%r564, %tid.x;
	mad.lo.s32 	%r1, %r562, %r563, %r564;
	setp.ge.s32 	%p1, %r1, %r561;
	@%p1 bra 	$L__BB13_118;
	add.u64 	%rd1, %SPL, 0;
	mov.b32 	%r570, 0;
	st.local.v2.u32 	[%rd1+24], {%r570, %r570};
	st.local.u32 	[%rd1+32], %r570;
	mov.b64 	%rd13, 0;
	st.local.u64 	[%rd1+40], %rd13;
	cvt.s64.s32 	%rd2, %r1;
	mov.b32 	%r1019, 1478573778;
	mov.b32 	%r571, 716983765;
	st.local.v2.u32 	[%rd1], {%r571, %r1019};
	mov.b32 	%r1017, -123459836;
	mov.b32 	%r1018, 1163863128;
	st.local.v2.u32 	[%rd1+8], {%r1018, %r1017};
	mov.b32 	%r1015, 1360900310;
	mov.b32 	%r1016, -589760388;
	st.local.v2.u32 	[%rd1+16], {%r1016, %r1015};
	setp.eq.s32 	%p2, %r1, 0;
	@%p2 bra 	$L__BB13_116;
	mov.b32 	%r1002, 0;
	mov.b32 	%r1019, 1478573778;
	mov.b32 	%r1018, 1163863128;
	mov.b32 	%r1017, -123459836;
	mov.b32 	%r1016, -589760388;
	mov.b32 	%r1015, 1360900310;
	mov.u64 	%rd15, precalc_xorwow_matrix;
	mov.u64 	%rd29, %rd2;
$L__BB13_3:
	mov.u64 	%rd3, %rd29;
	and.b64  	%rd4, %rd3, 3;
	setp.eq.s64 	%p3, %rd4, 0;
	@%p3 bra 	$L__BB13_115;
	mul.wide.u32 	%rd14, %r1002, 3200;
	add.s64 	%rd5, %rd15, %rd14;
	mov.b32 	%r1015, 0;
	mov.u32 	%r1016, %r1015;
	mov.u32 	%r1017, %r1015;
	mov.u32 	%r1018, %r1015;
	mov.u32 	%r1019, %r1015;
	mov.u32 	%r1008, %r1015;
$L__BB13_5:
	mul.wide.u32 	%rd16, %r1008, 4;
	add.s64 	%rd17, %rd1, %rd16;
	ld.local.u32 	%r14, [%rd17+4];
	shl.b32 	%r15, %r1008, 5;
	mov.b32 	%r1014, 0;
$L__BB13_6:
	.pragma "nounroll";
	shr.u32 	%r580, %r14, %r1014;
	and.b32  	%r581, %r580, 1;
	setp.eq.b32 	%p4, %r581, 1;
	not.pred 	%p5, %p4;
	add.s32 	%r582, %r15, %r1014;
	mul.lo.s32 	%r583, %r582, 5;
	mul.wide.u32 	%rd18, %r583, 4;
	add.s64 	%rd6, %rd5, %rd18;
	@%p5 bra 	$L__BB13_8;
	ld.global.u32 	%r584, [%rd6];
	xor.b32  	%r1019, %r1019, %r584;
	ld.global.u32 	%r585, [%rd6+4];
	xor.b32  	%r1018, %r1018, %r585;
	ld.global.u32 	%r586, [%rd6+8];
	xor.b32  	%r1017, %r1017, %r586;
	ld.global.u32 	%r587, [%rd6+12];
	xor.b32  	%r1016, %r1016, %r587;
	ld.global.u32 	%r588, [%rd6+16];
	xor.b32  	%r1015, %r1015, %r588;
$L__BB13_8:
	and.b32  	%r590, %r580, 2;
	setp.eq.s32 	%p6, %r590, 0;
	@%p6 bra 	$L__BB13_10;
	ld.global.u32 	%r591, [%rd6+20];
	xor.b32  	%r1019, %r1019, %r591;
	ld.global.u32 	%r592, [%rd6+24];
	xor.b32  	%r1018, %r1018, %r592;
	ld.global.u32 	%r593, [%rd6+28];
	xor.b32  	%r1017, %r1017, %r593;
	ld.global.u32 	%r594, [%rd6+32];
	xor.b32  	%r1016, %r1016, %r594;
	ld.global.u32 	%r595, [%rd6+36];
	xor.b32  	%r1015, %r1015, %r595;
$L__BB13_10:
	and.b32  	%r597, %r580, 4;
	setp.eq.s32 	%p7, %r597, 0;
	@%p7 bra 	$L__BB13_12;
	ld.global.u32 	%r598, [%rd6+40];
	xor.b32  	%r1019, %r1019, %r598;
	ld.global.u32 	%r599, [%rd6+44];
	xor.b32  	%r1018, %r1018, %r599;
	ld.global.u32 	%r600, [%rd6+48];
	xor.b32  	%r1017, %r1017, %r600;
	ld.global.u32 	%r601, [%rd6+52];
	xor.b32  	%r1016, %r1016, %r601;
	ld.global.u32 	%r602, [%rd6+56];
	xor.b32  	%r1015, %r1015, %r602;
$L__BB13_12:
	and.b32  	%r604, %r580, 8;
	setp.eq.s32 	%p8, %r604, 0;
	@%p8 bra 	$L__BB13_14;
	ld.global.u32 	%r605, [%rd6+60];
	xor.b32  	%r1019, %r1019, %r605;
	ld.global.u32 	%r606, [%rd6+64];
	xor.b32  	%r1018, %r1018, %r606;
	ld.global.u32 	%r607, [%rd6+68];
	xor.b32  	%r1017, %r1017, %r607;
	ld.global.u32 	%r608, [%rd6+72];
	xor.b32  	%r1016, %r1016, %r608;
	ld.global.u32 	%r609, [%rd6+76];
	xor.b32  	%r1015, %r1015, %r609;
$L__BB13_14:
	and.b32  	%r611, %r580, 16;
	setp.eq.s32 	%p9, %r611, 0;
	@%p9 bra 	$L__BB13_16;
	ld.global.u32 	%r612, [%rd6+80];
	xor.b32  	%r1019, %r1019, %r612;
	ld.global.u32 	%r613, [%rd6+84];
	xor.b32  	%r1018, %r1018, %r613;
	ld.global.u32 	%r614, [%rd6+88];
	xor.b32  	%r1017, %r1017, %r614;
	ld.global.u32 	%r615, [%rd6+92];
	xor.b32  	%r1016, %r1016, %r615;
	ld.global.u32 	%r616, [%rd6+96];
	xor.b32  	%r1015, %r1015, %r616;
$L__BB13_16:
	and.b32  	%r618, %r580, 32;
	setp.eq.s32 	%p10, %r618, 0;
	@%p10 bra 	$L__BB13_18;
	ld.global.u32 	%r619, [%rd6+100];
	xor.b32  	%r1019, %r1019, %r619;
	ld.global.u32 	%r620, [%rd6+104];
	xor.b32  	%r1018, %r1018, %r620;
	ld.global.u32 	%r621, [%rd6+108];
	xor.b32  	%r1017, %r1017, %r621;
	ld.global.u32 	%r622, [%rd6+112];
	xor.b32  	%r1016, %r1016, %r622;
	ld.global.u32 	%r623, [%rd6+116];
	xor.b32  	%r1015, %r1015, %r623;
$L__BB13_18:
	and.b32  	%r625, %r580, 64;
	setp.eq.s32 	%p11, %r625, 0;
	@%p11 bra 	$L__BB13_20;
	ld.global.u32 	%r626, [%rd6+120];
	xor.b32  	%r1019, %r1019, %r626;
	ld.global.u32 	%r627, [%rd6+124];
	xor.b32  	%r1018, %r1018, %r627;
	ld.global.u32 	%r628, [%rd6+128];
	xor.b32  	%r1017, %r1017, %r628;
	ld.global.u32 	%r629, [%rd6+132];
	xor.b32  	%r1016, %r1016, %r629;
	ld.global.u32 	%r630, [%rd6+136];
	xor.b32  	%r1015, %r1015, %r630;
$L__BB13_20:
	and.b32  	%r632, %r580, 128;
	setp.eq.s32 	%p12, %r632, 0;
	@%p12 bra 	$L__BB13_22;
	ld.global.u32 	%r633, [%rd6+140];
	xor.b32  	%r1019, %r1019, %r633;
	ld.global.u32 	%r634, [%rd6+144];
	xor.b32  	%r1018, %r1018, %r634;
	ld.global.u32 	%r635, [%rd6+148];
	xor.b32  	%r1017, %r1017, %r635;
	ld.global.u32 	%r636, [%rd6+152];
	xor.b32  	%r1016, %r1016, %r636;
	ld.global.u32 	%r637, [%rd6+156];
	xor.b32  	%r1015, %r1015, %r637;
$L__BB13_22:
	and.b32  	%r639, %r580, 256;
	setp.eq.s32 	%p13, %r639, 0;
	@%p13 bra 	$L__BB13_24;
	ld.global.u32 	%r640, [%rd6+160];
	xor.b32  	%r1019, %r1019, %r640;
	ld.global.u32 	%r641, [%rd6+164];
	xor.b32  	%r1018, %r1018, %r641;
	ld.global.u32 	%r642, [%rd6+168];
	xor.b32  	%r1017, %r1017, %r642;
	ld.global.u32 	%r643, [%rd6+172];
	xor.b32  	%r1016, %r1016, %r643;
	ld.global.u32 	%r644, [%rd6+176];
	xor.b32  	%r1015, %r1015, %r644;
$L__BB13_24:
	and.b32  	%r646, %r580, 512;
	setp.eq.s32 	%p14, %r646, 0;
	@%p14 bra 	$L__BB13_26;
	ld.global.u32 	%r647, [%rd6+180];
	xor.b32  	%r1019, %r1019, %r647;
	ld.global.u32 	%r648, [%rd6+184];
	xor.b32  	%r1018, %r1018, %r648;
	ld.global.u32 	%r649, [%rd6+188];
	xor.b32  	%r1017, %r1017, %r649;
	ld.global.u32 	%r650, [%rd6+192];
	xor.b32  	%r1016, %r1016, %r650;
	ld.global.u32 	%r651, [%rd6+196];
	xor.b32  	%r1015, %r1015, %r651;
$L__BB13_26:
	and.b32  	%r653, %r580, 1024;
	setp.eq.s32 	%p15, %r653, 0;
	@%p15 bra 	$L__BB13_28;
	ld.global.u32 	%r654, [%rd6+200];
	xor.b32  	%r1019, %r1019, %r654;
	ld.global.u32 	%r655, [%rd6+204];
	xor.b32  	%r1018, %r1018, %r655;
	ld.global.u32 	%r656, [%rd6+208];
	xor.b32  	%r1017, %r1017, %r656;
	ld.global.u32 	%r657, [%rd6+212];
	xor.b32  	%r1016, %r1016, %r657;
	ld.global.u32 	%r658, [%rd6+216];
	xor.b32  	%r1015, %r1015, %r658;
$L__BB13_28:
	and.b32  	%r660, %r580, 2048;
	setp.eq.s32 	%p16, %r660, 0;
	@%p16 bra 	$L__BB13_30;
	ld.global.u32 	%r661, [%rd6+220];
	xor.b32  	%r1019, %r1019, %r661;
	ld.global.u32 	%r662, [%rd6+224];
	xor.b32  	%r1018, %r1018, %r662;
	ld.global.u32 	%r663, [%rd6+228];
	xor.b32  	%r1017, %r1017, %r663;
	ld.global.u32 	%r664, [%rd6+232];
	xor.b32  	%r1016, %r1016, %r664;
	ld.global.u32 	%r665, [%rd6+236];
	xor.b32  	%r1015, %r1015, %r665;
$L__BB13_30:
	and.b32  	%r667, %r580, 4096;
	setp.eq.s32 	%p17, %r667, 0;
	@%p17 bra 	$L__BB13_32;
	ld.global.u32 	%r668, [%rd6+240];
	xor.b32  	%r1019, %r1019, %r668;
	ld.global.u32 	%r669, [%rd6+244];
	xor.b32  	%r1018, %r1018, %r669;
	ld.global.u32 	%r670, [%rd6+248];
	xor.b32  	%r1017, %r1017, %r670;
	ld.global.u32 	%r671, [%rd6+252];
	xor.b32  	%r1016, %r1016, %r671;
	ld.global.u32 	%r672, [%rd6+256];
	xor.b32  	%r1015, %r1015, %r672;
$L__BB13_32:
	and.b32  	%r674, %r580, 8192;
	setp.eq.s32 	%p18, %r674, 0;
	@%p18 bra 	$L__BB13_34;
	ld.global.u32 	%r675, [%rd6+260];
	xor.b32  	%r1019, %r1019, %r675;
	ld.global.u32 	%r676, [%rd6+264];
	xor.b32  	%r1018, %r1018, %r676;
	ld.global.u32 	%r677, [%rd6+268];
	xor.b32  	%r1017, %r1017, %r677;
	ld.global.u32 	%r678, [%rd6+272];
	xor.b32  	%r1016, %r1016, %r678;
	ld.global.u32 	%r679, [%rd6+276];
	xor.b32  	%r1015, %r1015, %r679;
$L__BB13_34:
	and.b32  	%r681, %r580, 16384;
	setp.eq.s32 	%p19, %r681, 0;
	@%p19 bra 	$L__BB13_36;
	ld.global.u32 	%r682, [%rd6+280];
	xor.b32  	%r1019, %r1019, %r682;
	ld.global.u32 	%r683, [%rd6+284];
	xor.b32  	%r1018, %r1018, %r683;
	ld.global.u32 	%r684, [%rd6+288];
	xor.b32  	%r1017, %r1017, %r684;
	ld.global.u32 	%r685, [%rd6+292];
	xor.b32  	%r1016, %r1016, %r685;
	ld.global.u32 	%r686, [%rd6+296];
	xor.b32  	%r1015, %r1015, %r686;
$L__BB13_36:
	and.b32  	%r688, %r580, 32768;
	setp.eq.s32 	%p20, %r688, 0;
	@%p20 bra 	$L__BB13_38;
	ld.global.u32 	%r689, [%rd6+300];
	xor.b32  	%r1019, %r1019, %r689;
	ld.global.u32 	%r690, [%rd6+304];
	xor.b32  	%r1018, %r1018, %r690;
	ld.global.u32 	%r691, [%rd6+308];
	xor.b32  	%r1017, %r1017, %r691;
	ld.global.u32 	%r692, [%rd6+312];
	xor.b32  	%r1016, %r1016, %r692;
	ld.global.u32 	%r693, [%rd6+316];
	xor.b32  	%r1015, %r1015, %r693;
$L__BB13_38:
	add.s32 	%r1014, %r1014, 16;
	setp.ne.s32 	%p21, %r1014, 32;
	@%p21 bra 	$L__BB13_6;
	mad.lo.s32 	%r694, %r1008, -31, %r15;
	add.s32 	%r1008, %r694, 1;
	setp.ne.s32 	%p22, %r1008, 5;
	@%p22 bra 	$L__BB13_5;
	st.local.u32 	[%rd1+4], %r1019;
	st.local.v2.u32 	[%rd1+8], {%r1018, %r1017};
	st.local.v2.u32 	[%rd1+16], {%r1016, %r1015};
	setp.eq.s64 	%p23, %rd4, 1;
	@%p23 bra 	$L__BB13_115;
	mov.b32 	%r1015, 0;
	mov.u32 	%r1016, %r1015;
	mov.u32 	%r1017, %r1015;
	mov.u32 	%r1018, %r1015;
	mov.u32 	%r1019, %r1015;
	mov.u32 	%r1100, %r1015;
$L__BB13_42:
	mul.wide.u32 	%rd19, %r1100, 4;
	add.s64 	%rd20, %rd1, %rd19;
	ld.local.u32 	%r190, [%rd20+4];
	shl.b32 	%r191, %r1100, 5;
	mov.b32 	%r1106, 0;
$L__BB13_43:
	.pragma "nounroll";
	shr.u32 	%r697, %r190, %r1106;
	and.b32  	%r698, %r697, 1;
	setp.eq.b32 	%p24, %r698, 1;
	not.pred 	%p25, %p24;
	add.s32 	%r699, %r191, %r1106;
	mul.lo.s32 	%r700, %r699, 5;
	mul.wide.u32 	%rd21, %r700, 4;
	add.s64 	%rd7, %rd5, %rd21;
	@%p25 bra 	$L__BB13_45;
	ld.global.u32 	%r701, [%rd7];
	xor.b32  	%r1019, %r1019, %r701;
	ld.global.u32 	%r702, [%rd7+4];
	xor.b32  	%r1018, %r1018, %r702;
	ld.global.u32 	%r703, [%rd7+8];
	xor.b32  	%r1017, %r1017, %r703;
	ld.global.u32 	%r704, [%rd7+12];
	xor.b32  	%r1016, %r1016, %r704;
	ld.global.u32 	%r705, [%rd7+16];
	xor.b32  	%r1015, %r1015, %r705;
$L__BB13_45:
	and.b32  	%r707, %r697, 2;
	setp.eq.s32 	%p26, %r707, 0;
	@%p26 bra 	$L__BB13_47;
	ld.global.u32 	%r708, [%rd7+20];
	xor.b32  	%r1019, %r1019, %r708;
	ld.global.u32 	%r709, [%rd7+24];
	xor.b32  	%r1018, %r1018, %r709;
	ld.global.u32 	%r710, [%rd7+28];
	xor.b32  	%r1017, %r1017, %r710;
	ld.global.u32 	%r711, [%rd7+32];
	xor.b32  	%r1016, %r1016, %r711;
	ld.global.u32 	%r712, [%rd7+36];
	xor.b32  	%r1015, %r1015, %r712;
$L__BB13_47:
	and.b32  	%r714, %r697, 4;
	setp.eq.s32 	%p27, %r714, 0;
	@%p27 bra 	$L__BB13_49;
	ld.global.u32 	%r715, [%rd7+40];
	xor.b32  	%r1019, %r1019, %r715;
	ld.global.u32 	%r716, [%rd7+44];
	xor.b32  	%r1018, %r1018, %r716;
	ld.global.u32 	%r717, [%rd7+48];
	xor.b32  	%r1017, %r1017, %r717;
	ld.global.u32 	%r718, [%rd7+52];
	xor.b32  	%r1016, %r1016, %r718;
	ld.global.u32 	%r719, [%rd7+56];
	xor.b32  	%r1015, %r1015, %r719;
$L__BB13_49:
	and.b32  	%r721, %r697, 8;
	setp.eq.s32 	%p28, %r721, 0;
	@%p28 bra 	$L__BB13_51;
	ld.global.u32 	%r722, [%rd7+60];
	xor.b32  	%r1019, %r1019, %r722;
	ld.global.u32 	%r723, [%rd7+64];
	xor.b32  	%r1018, %r1018, %r723;
	ld.global.u32 	%r724, [%rd7+68];
	xor.b32  	%r1017, %r1017, %r724;
	ld.global.u32 	%r725, [%rd7+72];
	xor.b32  	%r1016, %r1016, %r725;
	ld.global.u32 	%r726, [%rd7+76];
	xor.b32  	%r1015, %r1015, %r726;
$L__BB13_51:
	and.b32  	%r728, %r697, 16;
	setp.eq.s32 	%p29, %r728, 0;
	@%p29 bra 	$L__BB13_53;
	ld.global.u32 	%r729, [%rd7+80];
	xor.b32  	%r1019, %r1019, %r729;
	ld.global.u32 	%r730, [%rd7+84];
	xor.b32  	%r1018, %r1018, %r730;
	ld.global.u32 	%r731, [%rd7+88];
	xor.b32  	%r1017, %r1017, %r731;
	ld.global.u32 	%r732, [%rd7+92];
	xor.b32  	%r1016, %r1016, %r732;
	ld.global.u32 	%r733, [%rd7+96];
	xor.b32  	%r1015, %r1015, %r733;
$L__BB13_53:
	and.b32  	%r735, %r697, 32;
	setp.eq.s32 	%p30, %r735, 0;
	@%p30 bra 	$L__BB13_55;
	ld.global.u32 	%r736, [%rd7+100];
	xor.b32  	%r1019, %r1019, %r736;
	ld.global.u32 	%r737, [%rd7+104];
	xor.b32  	%r1018, %r1018, %r737;
	ld.global.u32 	%r738, [%rd7+108];
	xor.b32  	%r1017, %r1017, %r738;
	ld.global.u32 	%r739, [%rd7+112];
	xor.b32  	%r1016, %r1016, %r739;
	ld.global.u32 	%r740, [%rd7+116];
	xor.b32  	%r1015, %r1015, %r740;
$L__BB13_55:
	and.b32  	%r742, %r697, 64;
	setp.eq.s32 	%p31, %r742, 0;
	@%p31 bra 	$L__BB13_57;
	ld.global.u32 	%r743, [%rd7+120];
	xor.b32  	%r1019, %r1019, %r743;
	ld.global.u32 	%r744, [%rd7+124];
	xor.b32  	%r1018, %r1018, %r744;
	ld.global.u32 	%r745, [%rd7+128];
	xor.b32  	%r1017, %r1017, %r745;
	ld.global.u32 	%r746, [%rd7+132];
	xor.b32  	%r1016, %r1016, %r746;
	ld.global.u32 	%r747, [%rd7+136];
	xor.b32  	%r1015, %r1015, %r747;
$L__BB13_57:
	and.b32  	%r749, %r697, 128;
	setp.eq.s32 	%p32, %r749, 0;
	@%p32 bra 	$L__BB13_59;
	ld.global.u32 	%r750, [%rd7+140];
	xor.b32  	%r1019, %r1019, %r750;
	ld.global.u32 	%r751, [%rd7+144];
	xor.b32  	%r1018, %r1018, %r751;
	ld.global.u32 	%r752, [%rd7+148];
	xor.b32  	%r1017, %r1017, %r752;
	ld.global.u32 	%r753, [%rd7+152];
	xor.b32  	%r1016, %r1016, %r753;
	ld.global.u32 	%r754, [%rd7+156];
	xor.b32  	%r1015, %r1015, %r754;
$L__BB13_59:
	and.b32  	%r756, %r697, 256;
	setp.eq.s32 	%p33, %r756, 0;
	@%p33 bra 	$L__BB13_61;
	ld.global.u32 	%r757, [%rd7+160];
	xor.b32  	%r1019, %r1019, %r757;
	ld.global.u32 	%r758, [%rd7+164];
	xor.b32  	%r1018, %r1018, %r758;
	ld.global.u32 	%r759, [%rd7+168];
	xor.b32  	%r1017, %r1017, %r759;
	ld.global.u32 	%r760, [%rd7+172];
	xor.b32  	%r1016, %r1016, %r760;
	ld.global.u32 	%r761, [%rd7+176];
	xor.b32  	%r1015, %r1015, %r761;
$L__BB13_61:
	and.b32  	%r763, %r697, 512;
	setp.eq.s32 	%p34, %r763, 0;
	@%p34 bra 	$L__BB13_63;
	ld.global.u32 	%r764, [%rd7+180];
	xor.b32  	%r1019, %r1019, %r764;
	ld.global.u32 	%r765, [%rd7+184];
	xor.b32  	%r1018, %r1018, %r765;
	ld.global.u32 	%r766, [%rd7+188];
	xor.b32  	%r1017, %r1017, %r766;
	ld.global.u32 	%r767, [%rd7+192];
	xor.b32  	%r1016, %r1016, %r767;
	ld.global.u32 	%r768, [%rd7+196];
	xor.b32  	%r1015, %r1015, %r768;
$L__BB13_63:
	and.b32  	%r770, %r697, 1024;
	setp.eq.s32 	%p35, %r770, 0;
	@%p35 bra 	$L__BB13_65;
	ld.global.u32 	%r771, [%rd7+200];
	xor.b32  	%r1019, %r1019, %r771;
	ld.global.u32 	%r772, [%rd7+204];
	xor.b32  	%r1018, %r1018, %r772;
	ld.global.u32 	%r773, [%rd7+208];
	xor.b32  	%r1017, %r1017, %r773;
	ld.global.u32 	%r774, [%rd7+212];
	xor.b32  	%r1016, %r1016, %r774;
	ld.global.u32 	%r775, [%rd7+216];
	xor.b32  	%r1015, %r1015, %r775;
$L__BB13_65:
	and.b32  	%r777, %r697, 2048;
	setp.eq.s32 	%p36, %r777, 0;
	@%p36 bra 	$L__BB13_67;
	ld.global.u32 	%r778, [%rd7+220];
	xor.b32  	%r1019, %r1019, %r778;
	ld.global.u32 	%r779, [%rd7+224];
	xor.b32  	%r1018, %r1018, %r779;
	ld.global.u32 	%r780, [%rd7+228];
	xor.b32  	%r1017, %r1017, %r780;
	ld.global.u32 	%r781, [%rd7+232];
	xor.b32  	%r1016, %r1016, %r781;
	ld.global.u32 	%r782, [%rd7+236];
	xor.b32  	%r1015, %r1015, %r782;
$L__BB13_67:
	and.b32  	%r784, %r697, 4096;
	setp.eq.s32 	%p37, %r784, 0;
	@%p37 bra 	$L__BB13_69;
	ld.global.u32 	%r785, [%rd7+240];
	xor.b32  	%r1019, %r1019, %r785;
	ld.global.u32 	%r786, [%rd7+244];
	xor.b32  	%r1018, %r1018, %r786;
	ld.global.u32 	%r787, [%rd7+248];
	xor.b32  	%r1017, %r1017, %r787;
	ld.global.u32 	%r788, [%rd7+252];
	xor.b32  	%r1016, %r1016, %r788;
	ld.global.u32 	%r789, [%rd7+256];
	xor.b32  	%r1015, %r1015, %r789;
$L__BB13_69:
	and.b32  	%r791, %r697, 8192;
	setp.eq.s32 	%p38, %r791, 0;
	@%p38 bra 	$L__BB13_71;
	ld.global.u32 	%r792, [%rd7+260];
	xor.b32  	%r1019, %r1019, %r792;
	ld.global.u32 	%r793, [%rd7+264];
	xor.b32  	%r1018, %r1018, %r793;
	ld.global.u32 	%r794, [%rd7+268];
	xor.b32  	%r1017, %r1017, %r794;
	ld.global.u32 	%r795, [%rd7+272];
	xor.b32  	%r1016, %r1016, %r795;
	ld.global.u32 	%r796, [%rd7+276];
	xor.b32  	%r1015, %r1015, %r796;
$L__BB13_71:
	and.b32  	%r798, %r697, 16384;
	setp.eq.s32 	%p39, %r798, 0;
	@%p39 bra 	$L__BB13_73;
	ld.global.u32 	%r799, [%rd7+280];
	xor.b32  	%r1019, %r1019, %r799;
	ld.global.u32 	%r800, [%rd7+284];
	xor.b32  	%r1018, %r1018, %r800;
	ld.global.u32 	%r801, [%rd7+288];
	xor.b32  	%r1017, %r1017, %r801;
	ld.global.u32 	%r802, [%rd7+292];
	xor.b32  	%r1016, %r1016, %r802;
	ld.global.u32 	%r803, [%rd7+296];
	xor.b32  	%r1015, %r1015, %r803;
$L__BB13_73:
	and.b32  	%r805, %r697, 32768;
	setp.eq.s32 	%p40, %r805, 0;
	@%p40 bra 	$L__BB13_75;
	ld.global.u32 	%r806, [%rd7+300];
	xor.b32  	%r1019, %r1019, %r806;
	ld.global.u32 	%r807, [%rd7+304];
	xor.b32  	%r1018, %r1018, %r807;
	ld.global.u32 	%r808, [%rd7+308];
	xor.b32  	%r1017, %r1017, %r808;
	ld.global.u32 	%r809, [%rd7+312];
	xor.b32  	%r1016, %r1016, %r809;
	ld.global.u32 	%r810, [%rd7+316];
	xor.b32  	%r1015, %r1015, %r810;
$L__BB13_75:
	add.s32 	%r1106, %r1106, 16;
	setp.ne.s32 	%p41, %r1106, 32;
	@%p41 bra 	$L__BB13_43;
	mad.lo.s32 	%r811, %r1100, -31, %r191;
	add.s32 	%r1100, %r811, 1;
	setp.ne.s32 	%p42, %r1100, 5;
	@%p42 bra 	$L__BB13_42;
	st.local.u32 	[%rd1+4], %r1019;
	st.local.v2.u32 	[%rd1+8], {%r1018, %r1017};
	st.local.v2.u32 	[%rd1+16], {%r1016, %r1015};
	setp.ne.s64 	%p43, %rd4, 3;
	@%p43 bra 	$L__BB13_115;
	mov.b32 	%r1015, 0;
	mov.u32 	%r1016, %r1015;
	mov.u32 	%r1017, %r1015;
	mov.u32 	%r1018, %r1015;
	mov.u32 	%r1019, %r1015;
	mov.u32 	%r1192, %r1015;
$L__BB13_79:
	mul.wide.u32 	%rd22, %r1192, 4;
	add.s64 	%rd23, %rd1, %rd22;
	ld.local.u32 	%r366, [%rd23+4];
	shl.b32 	%r367, %r1192, 5;
	mov.b32 	%r1198, 0;
$L__BB13_80:
	.pragma "nounroll";
	shr.u32 	%r814, %r366, %r1198;
	and.b32  	%r815, %r814, 1;
	setp.eq.b32 	%p44, %r815, 1;
	not.pred 	%p45, %p44;
	add.s32 	%r816, %r367, %r1198;
	mul.lo.s32 	%r817, %r816, 5;
	mul.wide.u32 	%rd24, %r817, 4;
	add.s64 	%rd8, %rd5, %rd24;
	@%p45 bra 	$L__BB13_82;
	ld.global.u32 	%r818, [%rd8];
	xor.b32  	%r1019, %r1019, %r818;
	ld.global.u32 	%r819, [%rd8+4];
	xor.b32  	%r1018, %r1018, %r819;
	ld.global.u32 	%r820, [%rd8+8];
	xor.b32  	%r1017, %r1017, %r820;
	ld.global.u32 	%r821, [%rd8+12];
	xor.b32  	%r1016, %r1016, %r821;
	ld.global.u32 	%r822, [%rd8+16];
	xor.b32  	%r1015, %r1015, %r822;
$L__BB13_82:
	and.b32  	%r824, %r814, 2;
	setp.eq.s32 	%p46, %r824, 0;
	@%p46 bra 	$L__BB13_84;
	ld.global.u32 	%r825, [%rd8+20];
	xor.b32  	%r1019, %r1019, %r825;
	ld.global.u32 	%r826, [%rd8+24];
	xor.b32  	%r1018, %r1018, %r826;
	ld.global.u32 	%r827, [%rd8+28];
	xor.b32  	%r1017, %r1017, %r827;
	ld.global.u32 	%r828, [%rd8+32];
	xor.b32  	%r1016, %r1016, %r828;
	ld.global.u32 	%r829, [%rd8+36];
	xor.b32  	%r1015, %r1015, %r829;
$L__BB13_84:
	and.b32  	%r831, %r814, 4;
	setp.eq.s32 	%p47, %r831, 0;
	@%p47 bra 	$L__BB13_86;
	ld.global.u32 	%r832, [%rd8+40];
	xor.b32  	%r1019, %r1019, %r832;
	ld.global.u32 	%r833, [%rd8+44];
	xor.b32  	%r1018, %r1018, %r833;
	ld.global.u32 	%r834, [%rd8+48];
	xor.b32  	%r1017, %r1017, %r834;
	ld.global.u32 	%r835, [%rd8+52];
	xor.b32  	%r1016, %r1016, %r835;
	ld.global.u32 	%r836, [%rd8+56];
	xor.b32  	%r1015, %r1015, %r836;
$L__BB13_86:
	and.b32  	%r838, %r814, 8;
	setp.eq.s32 	%p48, %r838, 0;
	@%p48 bra 	$L__BB13_88;
	ld.global.u32 	%r839, [%rd8+60];
	xor.b32  	%r1019, %r1019, %r839;
	ld.global.u32 	%r840, [%rd8+64];
	xor.b32  	%r1018, %r1018, %r840;
	ld.global.u32 	%r841, [%rd8+68];
	xor.b32  	%r1017, %r1017, %r841;
	ld.global.u32 	%r842, [%rd8+72];
	xor.b32  	%r1016, %r1016, %r842;
	ld.global.u32 	%r843, [%rd8+76];
	xor.b32  	%r1015, %r1015, %r843;
$L__BB13_88:
	and.b32  	%r845, %r814, 16;
	setp.eq.s32 	%p49, %r845, 0;
	@%p49 bra 	$L__BB13_90;
	ld.global.u32 	%r846, [%rd8+80];
	xor.b32  	%r1019, %r1019, %r846;
	ld.global.u32 	%r847, [%rd8+84];
	xor.b32  	%r1018, %r1018, %r847;
	ld.global.u32 	%r848, [%rd8+88];
	xor.b32  	%r1017, %r1017, %r848;
	ld.global.u32 	%r849, [%rd8+92];
	xor.b32  	%r1016, %r1016, %r849;
	ld.global.u32 	%r850, [%rd8+96];
	xor.b32  	%r1015, %r1015, %r850;
$L__BB13_90:
	and.b32  	%r852, %r814, 32;
	setp.eq.s32 	%p50, %r852, 0;
	@%p50 bra 	$L__BB13_92;
	ld.global.u32 	%r853, [%rd8+100];
	xor.b32  	%r1019, %r1019, %r853;
	ld.global.u32 	%r854, [%rd8+104];
	xor.b32  	%r1018, %r1018, %r854;
	ld.global.u32 	%r855, [%rd8+108];
	xor.b32  	%r1017, %r1017, %r855;
	ld.global.u32 	%r856, [%rd8+112];
	xor.b32  	%r1016, %r1016, %r856;
	ld.global.u32 	%r857, [%rd8+116];
	xor.b32  	%r1015, %r1015, %r857;
$L__BB13_92:
	and.b32  	%r859, %r814, 64;
	setp.eq.s32 	%p51, %r859, 0;
	@%p51 bra 	$L__BB13_94;
	ld.global.u32 	%r860, [%rd8+120];
	xor.b32  	%r1019, %r1019, %r860;
	ld.global.u32 	%r861, [%rd8+124];
	xor.b32  	%r1018, %r1018, %r861;
	ld.global.u32 	%r862, [%rd8+128];
	xor.b32  	%r1017, %r1017, %r862;
	ld.global.u32 	%r863, [%rd8+132];
	xor.b32  	%r1016, %r1016, %r863;
	ld.global.u32 	%r864, [%rd8+136];
	xor.b32  	%r1015, %r1015, %r864;
$L__BB13_94:
	and.b32  	%r866, %r814, 128;
	setp.eq.s32 	%p52, %r866, 0;
	@%p52 bra 	$L__BB13_96;
	ld.global.u32 	%r867, [%rd8+140];
	xor.b32  	%r1019, %r1019, %r867;
	ld.global.u32 	%r868, [%rd8+144];
	xor.b32  	%r1018, %r1018, %r868;
	ld.global.u32 	%r869, [%rd8+148];
	xor.b32  	%r1017, %r1017, %r869;
	ld.global.u32 	%r870, [%rd8+152];
	xor.b32  	%r1016, %r1016, %r870;
	ld.global.u32 	%r871, [%rd8+156];
	xor.b32  	%r1015, %r1015, %r871;
$L__BB13_96:
	and.b32  	%r873, %r814, 256;
	setp.eq.s32 	%p53, %r873, 0;
	@%p53 bra 	$L__BB13_98;
	ld.global.u32 	%r874, [%rd8+160];
	xor.b32  	%r1019, %r1019, %r874;
	ld.global.u32 	%r875, [%rd8+164];
	xor.b32  	%r1018, %r1018, %r875;
	ld.global.u32 	%r876, [%rd8+168];
	xor.b32  	%r1017, %r1017, %r876;
	ld.global.u32 	%r877, [%rd8+172];
	xor.b32  	%r1016, %r1016, %r877;
	ld.global.u32 	%r878, [%rd8+176];
	xor.b32  	%r1015, %r1015, %r878;
$L__BB13_98:
	and.b32  	%r880, %r814, 512;
	setp.eq.s32 	%p54, %r880, 0;
	@%p54 bra 	$L__BB13_100;
	ld.global.u32 	%r881, [%rd8+180];
	xor.b32  	%r1019, %r1019, %r881;
	ld.global.u32 	%r882, [%rd8+184];
	xor.b32  	%r1018, %r1018, %r882;
	ld.global.u32 	%r883, [%rd8+188];
	xor.b32  	%r1017, %r1017, %r883;
	ld.global.u32 	%r884, [%rd8+192];
	xor.b32  	%r1016, %r1016, %r884;
	ld.global.u32 	%r885, [%rd8+196];
	xor.b32  	%r1015, %r1015, %r885;
$L__BB13_100:
	and.b32  	%r887, %r814, 1024;
	setp.eq.s32 	%p55, %r887, 0;
	@%p55 bra 	$L__BB13_102;
	ld.global.u32 	%r888, [%rd8+200];
	xor.b32  	%r1019, %r1019, %r888;
	ld.global.u32 	%r889, [%rd8+204];
	xor.b32  	%r1018, %r1018, %r889;
	ld.global.u32 	%r890, [%rd8+208];
	xor.b32  	%r1017, %r1017, %r890;
	ld.global.u32 	%r891, [%rd8+212];
	xor.b32  	%r1016, %r1016, %r891;
	ld.global.u32 	%r892, [%rd8+216];
	xor.b32  	%r1015, %r1015, %r892;
$L__BB13_102:
	and.b32  	%r894, %r814, 2048;
	setp.eq.s32 	%p56, %r894, 0;
	@%p56 bra 	$L__BB13_104;
	ld.global.u32 	%r895, [%rd8+220];
	xor.b32  	%r1019, %r1019, %r895;
	ld.global.u32 	%r896, [%rd8+224];
	xor.b32  	%r1018, %r1018, %r896;
	ld.global.u32 	%r897, [%rd8+228];
	xor.b32  	%r1017, %r1017, %r897;
	ld.global.u32 	%r898, [%rd8+232];
	xor.b32  	%r1016, %r1016, %r898;
	ld.global.u32 	%r899, [%rd8+236];
	xor.b32  	%r1015, %r1015, %r899;
$L__BB13_104:
	and.b32  	%r901, %r814, 4096;
	setp.eq.s32 	%p57, %r901, 0;
	@%p57 bra 	$L__BB13_106;
	ld.global.u32 	%r902, [%rd8+240];
	xor.b32  	%r1019, %r1019, %r902;
	ld.global.u32 	%r903, [%rd8+244];
	xor.b32  	%r1018, %r1018, %r903;
	ld.global.u32 	%r904, [%rd8+248];
	xor.b32  	%r1017, %r1017, %r904;
	ld.global.u32 	%r905, [%rd8+252];
	xor.b32  	%r1016, %r1016, %r905;
	ld.global.u32 	%r906, [%rd8+256];
	xor.b32  	%r1015, %r1015, %r906;
$L__BB13_106:
	and.b32  	%r908, %r814, 8192;
	setp.eq.s32 	%p58, %r908, 0;
	@%p58 bra 	$L__BB13_108;
	ld.global.u32 	%r909, [%rd8+260];
	xor.b32  	%r1019, %r1019, %r909;
	ld.global.u32 	%r910, [%rd8+264];
	xor.b32  	%r1018, %r1018, %r910;
	ld.global.u32 	%r911, [%rd8+268];
	xor.b32  	%r1017, %r1017, %r911;
	ld.global.u32 	%r912, [%rd8+272];
	xor.b32  	%r1016, %r1016, %r912;
	ld.global.u32 	%r913, [%rd8+276];
	xor.b32  	%r1015, %r1015, %r913;
$L__BB13_108:
	and.b32  	%r915, %r814, 16384;
	setp.eq.s32 	%p59, %r915, 0;
	@%p59 bra 	$L__BB13_110;
	ld.global.u32 	%r916, [%rd8+280];
	xor.b32  	%r1019, %r1019, %r916;
	ld.global.u32 	%r917, [%rd8+284];
	xor.b32  	%r1018, %r1018, %r917;
	ld.global.u32 	%r918, [%rd8+288];
	xor.b32  	%r1017, %r1017, %r918;
	ld.global.u32 	%r919, [%rd8+292];
	xor.b32  	%r1016, %r1016, %r919;
	ld.global.u32 	%r920, [%rd8+296];
	xor.b32  	%r1015, %r1015, %r920;
$L__BB13_110:
	and.b32  	%r922, %r814, 32768;
	setp.eq.s32 	%p60, %r922, 0;
	@%p60 bra 	$L__BB13_112;
	ld.global.u32 	%r923, [%rd8+300];
	xor.b32  	%r1019, %r1019, %r923;
	ld.global.u32 	%r924, [%rd8+304];
	xor.b32  	%r1018, %r1018, %r924;
	ld.global.u32 	%r925, [%rd8+308];
	xor.b32  	%r1017, %r1017, %r925;
	ld.global.u32 	%r926, [%rd8+312];
	xor.b32  	%r1016, %r1016, %r926;
	ld.global.u32 	%r927, [%rd8+316];
	xor.b32  	%r1015, %r1015, %r927;
$L__BB13_112:
	add.s32 	%r1198, %r1198, 16;
	setp.ne.s32 	%p61, %r1198, 32;
	@%p61 bra 	$L__BB13_80;
	mad.lo.s32 	%r928, %r1192, -31, %r367;
	add.s32 	%r1192, %r928, 1;
	setp.ne.s32 	%p62, %r1192, 5;
	@%p62 bra 	$L__BB13_79;
	st.local.u32 	[%rd1+4], %r1019;
	st.local.v2.u32 	[%rd1+8], {%r1018, %r1017};
	st.local.v2.u32 	[%rd1+16], {%r1016, %r1015};
$L__BB13_115:
	shr.u64 	%rd29, %rd3, 2;
	add.s32 	%r1002, %r1002, 1;
	setp.gt.u64 	%p63, %rd3, 3;
	@%p63 bra 	$L__BB13_3;
$L__BB13_116:
	cvta.to.global.u64 	%rd25, %rd11;
	shl.b64 	%rd26, %rd2, 9;
	add.s64 	%rd10, %rd25, %rd26;
	mov.b32 	%r1295, 0;
	mov.b32 	%r1289, 716983765;
$L__BB13_117:
	shr.u32 	%r931, %r1019, 2;
	xor.b32  	%r932, %r931, %r1019;
	shl.b32 	%r933, %r1015, 4;
	shl.b32 	%r934, %r932, 1;
	xor.b32  	%r935, %r934, %r933;
	xor.b32  	%r936, %r935, %r932;
	xor.b32  	%r937, %r936, %r1015;
	add.s32 	%r938, %r1289, %r937;
	add.s32 	%r939, %r938, 362437;
	mul.wide.u32 	%rd27, %r1295, 4;
	add.s64 	%rd28, %rd10, %rd27;
	st.global.u32 	[%rd28], %r939;
	shr.u32 	%r940, %r1018, 2;
	xor.b32  	%r941, %r940, %r1018;
	shl.b32 	%r942, %r937, 4;
	shl.b32 	%r943, %r941, 1;
	xor.b32  	%r944, %r943, %r942;
	xor.b32  	%r945, %r944, %r941;
	xor.b32  	%r946, %r945, %r937;
	add.s32 	%r947, %r1289, %r946;
	add.s32 	%r948, %r947, 724874;
	st.global.u32 	[%rd28+4], %r948;
	shr.u32 	%r949, %r1017, 2;
	xor.b32  	%r950, %r949, %r1017;
	shl.b32 	%r951, %r946, 4;
	shl.b32 	%r952, %r950, 1;
	xor.b32  	%r953, %r952, %r951;
	xor.b32  	%r954, %r953, %r950;
	xor.b32  	%r955, %r954, %r946;
	add.s32 	%r956, %r1289, %r955;
	add.s32 	%r957, %r956, 1087311;
	st.global.u32 	[%rd28+8], %r957;
	shr.u32 	%r958, %r1016, 2;
	xor.b32  	%r959, %r958, %r1016;
	shl.b32 	%r960, %r955, 4;
	shl.b32 	%r961, %r959, 1;
	xor.b32  	%r962, %r961, %r960;
	xor.b32  	%r963, %r962, %r959;
	xor.b32  	%r1019, %r963, %r955;
	add.s32 	%r964, %r1289, %r1019;
	add.s32 	%r965, %r964, 1449748;
	st.global.u32 	[%rd28+12], %r965;
	shr.u32 	%r966, %r1015, 2;
	xor.b32  	%r967, %r966, %r1015;
	shl.b32 	%r968, %r1019, 4;
	shl.b32 	%r969, %r967, 1;
	xor.b32  	%r970, %r969, %r968;
	xor.b32  	%r971, %r970, %r967;
	xor.b32  	%r1018, %r971, %r1019;
	add.s32 	%r972, %r1289, %r1018;
	add.s32 	%r973, %r972, 1812185;
	st.global.u32 	[%rd28+16], %r973;
	shr.u32 	%r974, %r937, 2;
	xor.b32  	%r975, %r974, %r937;
	shl.b32 	%r976, %r1018, 4;
	shl.b32 	%r977, %r975, 1;
	xor.b32  	%r978, %r977, %r976;
	xor.b32  	%r979, %r978, %r975;
	xor.b32  	%r1017, %r979, %r1018;
	add.s32 	%r980, %r1289, %r1017;
	add.s32 	%r981, %r980, 2174622;
	st.global.u32 	[%rd28+20], %r981;
	shr.u32 	%r982, %r946, 2;
	xor.b32  	%r983, %r982, %r946;
	shl.b32 	%r984, %r1017, 4;
	shl.b32 	%r985, %r983, 1;
	xor.b32  	%r986, %r985, %r984;
	xor.b32  	%r987, %r986, %r983;
	xor.b32  	%r1016, %r987, %r1017;
	add.s32 	%r988, %r1289, %r1016;
	add.s32 	%r989, %r988, 2537059;
	st.global.u32 	[%rd28+24], %r989;
	shr.u32 	%r990, %r955, 2;
	xor.b32  	%r991, %r990, %r955;
	shl.b32 	%r992, %r1016, 4;
	shl.b32 	%r993, %r991, 1;
	xor.b32  	%r994, %r993, %r992;
	xor.b32  	%r995, %r994, %r991;
	xor.b32  	%r1015, %r995, %r1016;
	add.s32 	%r1289, %r1289, 2899496;
	add.s32 	%r996, %r1015, %r1289;
	st.global.u32 	[%rd28+28], %r996;
	add.s32 	%r1295, %r1295, 8;
	setp.ne.s32 	%p64, %r1295, 128;
	@%p64 bra 	$L__BB13_117;
$L__BB13_118:
	ret;

}
	// .globl	_Z32TestRandomAccessThroughputKernelILi512EEvPK11MemoryBlockIXT_EEPS1_ii
.visible .entry _Z32TestRandomAccessThroughputKernelILi512EEvPK11MemoryBlockIXT_EEPS1_ii(
	.param .u64 .ptr .align 1 _Z32TestRandomAccessThroughputKernelILi512EEvPK11MemoryBlockIXT_EEPS1_ii_param_0,
	.param .u64 .ptr .align 1 _Z32TestRandomAccessThroughputKernelILi512EEvPK11MemoryBlockIXT_EEPS1_ii_param_1,
	.param .u32 _Z32TestRandomAccessThroughputKernelILi512EEvPK11MemoryBlockIXT_EEPS1_ii_param_2,
	.param .u32 _Z32TestRandomAccessThroughputKernelILi512EEvPK11MemoryBlockIXT_EEPS1_ii_param_3
)
{
	.local .align 8 .b8 	__local_depot14[48];
	.reg .b64 	%SP;
	.reg .b64 	%SPL;
	.reg .pred 	%p<66>;
	.reg .b32 	%r<2016>;
	.reg .b64 	%rd<34>;

	mov.u64 	%SPL, __local_depot14;
	ld.param.u32 	%r942, [_Z32TestRandomAccessThroughputKernelILi512EEvPK11MemoryBlockIXT_EEPS1_ii_param_2];
	ld.param.u32 	%r943, [_Z32TestRandomAccessThroughputKernelILi512EEvPK11MemoryBlockIXT_EEPS1_ii_param_3];
	mov.u32 	%r944, %ctaid.x;
	mov.u32 	%r945, %ntid.x;
	mov.u32 	%r946, %tid.x;
	mad.lo.s32 	%r1, %r944, %r945, %r946;
	setp.ge.s32 	%p1, %r1, %r942;
	@%p1 bra 	$L__BB14_120;
	add.u64 	%rd1, %SPL, 0;
	mov.b32 	%r952, 0;
	st.local.v2.u32 	[%rd1+24], {%r952, %r952};
	st.local.u32 	[%rd1+32], %r952;
	mov.b64 	%rd13, 0;
	st.local.u64 	[%rd1+40], %rd13;
	cvt.s64.s32 	%rd33, %r1;
	mov.b32 	%r1479, 1478573778;
	mov.b32 	%r953, 716983765;
	st.local.v2.u32 	[%rd1], {%r953, %r1479};
	mov.b32 	%r1481, -123459836;
	mov.b32 	%r1480, 1163863128;
	st.local.v2.u32 	[%rd1+8], {%r1480, %r1481};
	mov.b32 	%r1483, 1360900310;
	mov.b32 	%r1482, -589760388;
	st.local.v2.u32 	[%rd1+16], {%r1482, %r1483};
	setp.eq.s32 	%p2, %r1, 0;
	@%p2 bra 	$L__BB14_116;
	mov.b32 	%r1466, 0;
	mov.b32 	%r1479, 1478573778;
	mov.b32 	%r1480, 1163863128;
	mov.b32 	%r1481, -123459836;
	mov.b32 	%r1482, -589760388;
	mov.b32 	%r1483, 1360900310;
	mov.u64 	%rd15, precalc_xorwow_matrix;
$L__BB14_3:
	mov.u64 	%rd3, %rd33;
	and.b64  	%rd4, %rd3, 3;
	setp.eq.s64 	%p3, %rd4, 0;
	@%p3 bra 	$L__BB14_115;
	mul.wide.u32 	%rd14, %r1466, 3200;
	add.s64 	%rd5, %rd15, %rd14;
	mov.b32 	%r1479, 0;
	mov.u32 	%r1480, %r1479;
	mov.u32 	%r1481, %r1479;
	mov.u32 	%r1482, %r1479;
	mov.u32 	%r1483, %r1479;
	mov.u32 	%r1472, %r1479;
$L__BB14_5:
	mul.wide.u32 	%rd16, %r1472, 4;
	add.s64 	%rd17, %rd1, %rd16;
	ld.local.u32 	%r14, [%rd17+4];
	shl.b32 	%r15, %r1472, 5;
	mov.b32 	%r1478, 0;
$L__BB14_6:
	.pragma "nounroll";
	shr.u32 	%r962, %r14, %r1478;
	and.b32  	%r963, %r962, 1;
	setp.eq.b32 	%p4, %r963, 1;
	not.pred 	%p5, %p4;
	add.s32 	%r964, %r15, %r1478;
	mul.lo.s32 	%r965, %r964, 5;
	mul.wide.u32 	%rd18, %r965, 4;
	add.s64 	%rd6, %rd5, %rd18;
	@%p5 bra 	$L__BB14_8;
	ld.global.u32 	%r966, [%rd6];
	xor.b32  	%r1479, %r1479, %r966;
	ld.global.u32 	%r967, [%rd6+4];
	xor.b32  	%r1480, %r1480, %r967;
	ld.global.u32 	%r968, [%rd6+8];
	xor.b32  	%r1481, %r1481, %r968;
	ld.global.u32 	%r969, [%rd6+12];
	xor.b32  	%r1482, %r1482, %r969;
	ld.global.u32 	%r970, [%rd6+16];
	xor.b32  	%r1483, %r1483, %r970;
$L__BB14_8:
	and.b32  	%r972, %r962, 2;
	setp.eq.s32 	%p6, %r972, 0;
	@%p6 bra 	$L__BB14_10;
	ld.global.u32 	%r973, [%rd6+20];
	xor.b32  	%r1479, %r1479, %r973;
	ld.global.u32 	%r974, [%rd6+24];
	xor.b32  	%r1480, %r1480, %r974;
	ld.global.u32 	%r975, [%rd6+28];
	xor.b32  	%r1481, %r1481, %r975;
	ld.global.u32 	%r976, [%rd6+32];
	xor.b32  	%r1482, %r1482, %r976;
	ld.global.u32 	%r977, [%rd6+36];
	xor.b32  	%r1483, %r1483, %r977;
$L__BB14_10:
	and.b32  	%r979, %r962, 4;
	setp.eq.s32 	%p7, %r979, 0;
	@%p7 bra 	$L__BB14_12;
	ld.global.u32 	%r980, [%rd6+40];
	xor.b32  	%r1479, %r1479, %r980;
	ld.global.u32 	%r981, [%rd6+44];
	xor.b32  	%r1480, %r1480, %r981;
	ld.global.u32 	%r982, [%rd6+48];
	xor.b32  	%r1481, %r1481, %r982;
	ld.global.u32 	%r983, [%rd6+52];
	xor.b32  	%r1482, %r1482, %r983;
	ld.global.u32 	%r984, [%rd6+56];
	xor.b32  	%r1483, %r1483, %r984;
$L__BB14_12:
	and.b32  	%r986, %r962, 8;
	setp.eq.s32 	%p8, %r986, 0;
	@%p8 bra 	$L__BB14_14;
	ld.global.u32 	%r987, [%rd6+60];
	xor.b32  	%r1479, %r1479, %r987;
	ld.global.u32 	%r988, [%rd6+64];
	xor.b32  	%r1480, %r1480, %r988;
	ld.global.u32 	%r989, [%rd6+68];
	xor.b32  	%r1481, %r1481, %r989;
	ld.global.u32 	%r990, [%rd6+72];
	xor.b32  	%r1482, %r1482, %r990;
	ld.global.u32 	%r991, [%rd6+76];
	xor.b32  	%r1483, %r1483, %r991;
$L__BB14_14:
	and.b32  	%r993, %r962, 16;
	setp.eq.s32 	%p9, %r993, 0;
	@%p9 bra 	$L__BB14_16;
	ld.global.u32 	%r994, [%rd6+80];
	xor.b32  	%r1479, %r1479, %r994;
	ld.global.u32 	%r995, [%rd6+84];
	xor.b32  	%r1480, %r1480, %r995;
	ld.global.u32 	%r996, [%rd6+88];
	xor.b32  	%r1481, %r1481, %r996;
	ld.global.u32 	%r997, [%rd6+92];
	xor.b32  	%r1482, %r1482, %r997;
	ld.global.u32 	%r998, [%rd6+96];
	xor.b32  	%r1483, %r1483, %r998;
$L__BB14_16:
	and.b32  	%r1000, %r962, 32;
	setp.eq.s32 	%p10, %r1000, 0;
	@%p10 bra 	$L__BB14_18;
	ld.global.u32 	%r1001, [%rd6+100];
	xor.b32  	%r1479, %r1479, %r1001;
	ld.global.u32 	%r1002, [%rd6+104];
	xor.b32  	%r1480, %r1480, %r1002;
	ld.global.u32 	%r1003, [%rd6+108];
	xor.b32  	%r1481, %r1481, %r1003;
	ld.global.u32 	%r1004, [%rd6+112];
	xor.b32  	%r1482, %r1482, %r1004;
	ld.global.u32 	%r1005, [%rd6+116];
	xor.b32  	%r1483, %r1483, %r1005;
$L__BB14_18:
	and.b32  	%r1007, %r962, 64;
	setp.eq.s32 	%p11, %r1007, 0;
	@%p11 bra 	$L__BB14_20;
	ld.global.u32 	%r1008, [%rd6+120];
	xor.b32  	%r1479, %r1479, %r1008;
	ld.global.u32 	%r1009, [%rd6+124];
	xor.b32  	%r1480, %r1480, %r1009;
	ld.global.u32 	%r1010, [%rd6+128];
	xor.b32  	%r1481, %r1481, %r1010;
	ld.global.u32 	%r1011, [%rd6+132];
	xor.b32  	%r1482, %r1482, %r1011;
	ld.global.u32 	%r1012, [%rd6+136];
	xor.b32  	%r1483, %r1483, %r1012;
$L__BB14_20:
	and.b32  	%r1014, %r962, 128;
	setp.eq.s32 	%p12, %r1014, 0;
	@%p12 bra 	$L__BB14_22;
	ld.global.u32 	%r1015, [%rd6+140];
	xor.b32  	%r1479, %r1479, %r1015;
	ld.global.u32 	%r1016, [%rd6+144];
	xor.b32  	%r1480, %r1480, %r1016;
	ld.global.u32 	%r1017, [%rd6+148];
	xor.b32  	%r1481, %r1481, %r1017;
	ld.global.u32 	%r1018, [%rd6+152];
	xor.b32  	%r1482, %r1482, %r1018;
	ld.global.u32 	%r1019, [%rd6+156];
	xor.b32  	%r1483, %r1483, %r1019;
$L__BB14_22:
	and.b32  	%r1021, %r962, 256;
	setp.eq.s32 	%p13, %r1021, 0;
	@%p13 bra 	$L__BB14_24;
	ld.global.u32 	%r1022, [%rd6+160];
	xor.b32  	%r1479, %r1479, %r1022;
	ld.global.u32 	%r1023, [%rd6+164];
	xor.b32  	%r1480, %r1480, %r1023;
	ld.global.u32 	%r1024, [%rd6+168];
	xor.b32  	%r1481, %r1481, %r1024;
	ld.global.u32 	%r1025, [%rd6+172];
	xor.b32  	%r1482, %r1482, %r1025;
	ld.global.u32 	%r1026, [%rd6+176];
	xor.b32  	%r1483, %r1483, %r1026;
$L__BB14_24:
	and.b32  	%r1028, %r962, 512;
	setp.eq.s32 	%p14, %r1028, 0;
	@%p14 bra 	$L__BB14_26;
	ld.global.u32 	%r1029, [%rd6+180];
	xor.b32  	%r1479, %r1479, %r1029;
	ld.global.u32 	%r1030, [%rd6+184];
	xor.b32  	%r1480, %r1480, %r1030;
	ld.global.u32 	%r1031, [%rd6+188];
	xor.b32  	%r1481, %r1481, %r1031;
	ld.global.u32 	%r1032, [%rd6+192];
	xor.b32  	%r1482, %r1482, %r1032;
	ld.global.u32 	%r1033, [%rd6+196];
	xor.b32  	%r1483, %r1483, %r1033;
$L__BB14_26:
	and.b32  	%r1035, %r962, 1024;
	setp.eq.s32 	%p15, %r1035, 0;
	@%p15 bra 	$L__BB14_28;
	ld.global.u32 	%r1036, [%rd6+200];
	xor.b32  	%r1479, %r1479, %r1036;
	ld.global.u32 	%r1037, [%rd6+204];
	xor.b32  	%r1480, %r1480, %r1037;
	ld.global.u32 	%r1038, [%rd6+208];
	xor.b32  	%r1481, %r1481, %r1038;
	ld.global.u32 	%r1039, [%rd6+212];
	xor.b32  	%r1482, %r1482, %r1039;
	ld.global.u32 	%r1040, [%rd6+216];
	xor.b32  	%r1483, %r1483, %r1040;
$L__BB14_28:
	and.b32  	%r1042, %r962, 2048;
	setp.eq.s32 	%p16, %r1042, 0;
	@%p16 bra 	$L__BB14_30;
	ld.global.u32 	%r1043, [%rd6+220];
	xor.b32  	%r1479, %r1479, %r1043;
	ld.global.u32 	%r1044, [%rd6+224];
	xor.b32  	%r1480, %r1480, %r1044;
	ld.global.u32 	%r1045, [%rd6+228];
	xor.b32  	%r1481, %r1481, %r1045;
	ld.global.u32 	%r1046, [%rd6+232];
	xor.b32  	%r1482, %r1482, %r1046;
	ld.global.u32 	%r1047, [%rd6+236];
	xor.b32  	%r1483, %r1483, %r1047;
$L__BB14_30:
	and.b32  	%r1049, %r962, 4096;
	setp.eq.s32 	%p17, %r1049, 0;
	@%p17 bra 	$L__BB14_32;
	ld.global.u32 	%r1050, [%rd6+240];
	xor.b32  	%r1479, %r1479, %r1050;
	ld.global.u32 	%r1051, [%rd6+244];
	xor.b32  	%r1480, %r1480, %r1051;
	ld.global.u32 	%r1052, [%rd6+248];
	xor.b32  	%r1481, %r1481, %r1052;
	ld.global.u32 	%r1053, [%rd6+252];
	xor.b32  	%r1482, %r1482, %r1053;
	ld.global.u32 	%r1054, [%rd6+256];
	xor.b32  	%r1483, %r1483, %r1054;
$L__BB14_32:
	and.b32  	%r1056, %r962, 8192;
	setp.eq.s32 	%p18, %r1056, 0;
	@%p18 bra 	$L__BB14_34;
	ld.global.u32 	%r1057, [%rd6+260];
	xor.b32  	%r1479, %r1479, %r1057;
	ld.global.u32 	%r1058, [%rd6+264];
	xor.b32  	%r1480, %r1480, %r1058;
	ld.global.u32 	%r1059, [%rd6+268];
	xor.b32  	%r1481, %r1481, %r1059;
	ld.global.u32 	%r1060, [%rd6+272];
	xor.b32  	%r1482, %r1482, %r1060;
	ld.global.u32 	%r1061, [%rd6+276];
	xor.b32  	%r1483, %r1483, %r1061;
$L__BB14_34:
	and.b32  	%r1063, %r962, 16384;
	setp.eq.s32 	%p19, %r1063, 0;
	@%p19 bra 	$L__BB14_36;
	ld.global.u32 	%r1064, [%rd6+280];
	xor.b32  	%r1479, %r1479, %r1064;
	ld.global.u32 	%r1065, [%rd6+284];
	xor.b32  	%r1480, %r1480, %r1065;
	ld.global.u32 	%r1066, [%rd6+288];
	xor.b32  	%r1481, %r1481, %r1066;
	ld.global.u32 	%r1067, [%rd6+292];
	xor.b32  	%r1482, %r1482, %r1067;
	ld.global.u32 	%r1068, [%rd6+296];
	xor.b32  	%r1483, %r1483, %r1068;
$L__BB14_36:
	and.b32  	%r1070, %r962, 32768;
	setp.eq.s32 	%p20, %r1070, 0;
	@%p20 bra 	$L__BB14_38;
	ld.global.u32 	%r1071, [%rd6+300];
	xor.b32  	%r1479, %r1479, %r1071;
	ld.global.u32 	%r1072, [%rd6+304];
	xor.b32  	%r1480, %r1480, %r1072;
	ld.global.u32 	%r1073, [%rd6+308];
	xor.b32  	%r1481, %r1481, %r1073;
	ld.global.u32 	%r1074, [%rd6+312];
	xor.b32  	%r1482, %r1482, %r1074;
	ld.global.u32 	%r1075, [%rd6+316];
	xor.b32  	%r1483, %r1483, %r1075;
$L__BB14_38:
	add.s32 	%r1478, %r1478, 16;
	setp.ne.s32 	%p21, %r1478, 32;
	@%p21 bra 	$L__BB14_6;
	mad.lo.s32 	%r1076, %r1472, -31, %r15;
	add.s32 	%r1472, %r1076, 1;
	setp.ne.s32 	%p22, %r1472, 5;
	@%p22 bra 	$L__BB14_5;
	st.local.u32 	[%rd1+4], %r1479;
	st.local.v2.u32 	[%rd1+8], {%r1480, %r1481};
	st.local.v2.u32 	[%rd1+16], {%r1482, %r1483};
	setp.eq.s64 	%p23, %rd4, 1;
	@%p23 bra 	$L__BB14_115;
	mov.b32 	%r1479, 0;
	mov.u32 	%r1480, %r1479;
	mov.u32 	%r1481, %r1479;
	mov.u32 	%r1482, %r1479;
	mov.u32 	%r1483, %r1479;
	mov.u32 	%r1564, %r1479;
$L__BB14_42:
	mul.wide.u32 	%rd19, %r1564, 4;
	add.s64 	%rd20, %rd1, %rd19;
	ld.local.u32 	%r190, [%rd20+4];
	shl.b32 	%r191, %r1564, 5;
	mov.b32 	%r1570, 0;
$L__BB14_43:
	.pragma "nounroll";
	shr.u32 	%r1079, %r190, %r1570;
	and.b32  	%r1080, %r1079, 1;
	setp.eq.b32 	%p24, %r1080, 1;
	not.pred 	%p25, %p24;
	add.s32 	%r1081, %r191, %r1570;
	mul.lo.s32 	%r1082, %r1081, 5;
	mul.wide.u32 	%rd21, %r1082, 4;
	add.s64 	%rd7, %rd5, %rd21;
	@%p25 bra 	$L__BB14_45;
	ld.global.u32 	%r1083, [%rd7];
	xor.b32  	%r1479, %r1479, %r1083;
	ld.global.u32 	%r1084, [%rd7+4];
	xor.b32  	%r1480, %r1480, %r1084;
	ld.global.u32 	%r1085, [%rd7+8];
	xor.b32  	%r1481, %r1481, %r1085;
	ld.global.u32 	%r1086, [%rd7+12];
	xor.b32  	%r1482, %r1482, %r1086;
	ld.global.u32 	%r1087, [%rd7+16];
	xor.b32  	%r1483, %r1483, %r1087;
$L__BB14_45:
	and.b32  	%r1089, %r1079, 2;
	setp.eq.s32 	%p26, %r1089, 0;
	@%p26 bra 	$L__BB14_47;
	ld.global.u32 	%r1090, [%rd7+20];
	xor.b32  	%r1479, %r1479, %r1090;
	ld.global.u32 	%r1091, [%rd7+24];
	xor.b32  	%r1480, %r1480, %r1091;
	ld.global.u32 	%r1092, [%rd7+28];
	xor.b32  	%r1481, %r1481, %r1092;
	ld.global.u32 	%r1093, [%rd7+32];
	xor.b32  	%r1482, %r1482, %r1093;
	ld.global.u32 	%r1094, [%rd7+36];
	xor.b32  	%r1483, %r1483, %r1094;
$L__BB14_47:
	and.b32  	%r1096, %r1079, 4;
	setp.eq.s32 	%p27, %r1096, 0;
	@%p27 bra 	$L__BB14_49;
	ld.global.u32 	%r1097, [%rd7+40];
	xor.b32  	%r1479, %r1479, %r1097;
	ld.global.u32 	%r1098, [%rd7+44];
	xor.b32  	%r1480, %r1480, %r1098;
	ld.global.u32 	%r1099, [%rd7+48];
	xor.b32  	%r1481, %r1481, %r1099;
	ld.global.u32 	%r1100, [%rd7+52];
	xor.b32  	%r1482, %r1482, %r1100;
	ld.global.u32 	%r1101, [%rd7+56];
	xor.b32  	%r1483, %r1483, %r1101;
$L__BB14_49:
	and.b32  	%r1103, %r1079, 8;
	setp.eq.s32 	%p28, %r1103, 0;
	@%p28 bra 	$L__BB14_51;
	ld.global.u32 	%r1104, [%rd7+60];
	xor.b32  	%r1479, %r1479, %r1104;
	ld.global.u32 	%r1105, [%rd7+64];
	xor.b32  	%r1480, %r1480, %r1105;
	ld.global.u32 	%r1106, [%rd7+68];
	xor.b32  	%r1481, %r1481, %r1106;
	ld.global.u32 	%r1107, [%rd7+72];
	xor.b32  	%r1482, %r1482, %r1107;
	ld.global.u32 	%r1108, [%rd7+76];
	xor.b32  	%r1483, %r1483, %r1108;
$L__BB14_51:
	and.b32  	%r1110, %r1079, 16;
	setp.eq.s32 	%p29, %r1110, 0;
	@%p29 bra 	$L__BB14_53;
	ld.global.u32 	%r1111, [%rd7+80];
	xor.b32  	%r1479, %r1479, %r1111;
	ld.global.u32 	%r1112, [%rd7+84];
	xor.b32  	%r1480, %r1480, %r1112;
	ld.global.u32 	%r1113, [%rd7+88];
	xor.b32  	%r1481, %r1481, %r1113;
	ld.global.u32 	%r1114, [%rd7+92];
	xor.b32  	%r1482, %r1482, %r1114;
	ld.global.u32 	%r1115, [%rd7+96];
	xor.b32  	%r1483, %r1483, %r1115;
$L__BB14_53:
	and.b32  	%r1117, %r1079, 32;
	setp.eq.s32 	%p30, %r1117, 0;
	@%p30 bra 	$L__BB14_55;
	ld.global.u32 	%r1118, [%rd7+100];
	xor.b32  	%r1479, %r1479, %r1118;
	ld.global.u32 	%r1119, [%rd7+104];
	xor.b32  	%r1480, %r1480, %r1119;
	ld.global.u32 	%r1120, [%rd7+108];
	xor.b32  	%r1481, %r1481, %r1120;
	ld.global.u32 	%r1121, [%rd7+112];
	xor.b32  	%r1482, %r1482, %r1121;
	ld.global.u32 	%r1122, [%rd7+116];
	xor.b32  	%r1483, %r1483, %r1122;
$L__BB14_55:
	and.b32  	%r1124, %r1079, 64;
	setp.eq.s32 	%p31, %r1124, 0;
	@%p31 bra 	$L__BB14_57;
	ld.global.u32 	%r1125, [%rd7+120];
	xor.b32  	%r1479, %r1479, %r1125;
	ld.global.u32 	%r1126, [%rd7+124];
	xor.b32  	%r1480, %r1480, %r1126;
	ld.global.u32 	%r1127, [%rd7+128];
	xor.b32  	%r1481, %r1481, %r1127;
	ld.global.u32 	%r1128, [%rd7+132];
	xor.b32  	%r1482, %r1482, %r1128;
	ld.global.u32 	%r1129, [%rd7+136];
	xor.b32  	%r1483, %r1483, %r1129;
$L__BB14_57:
	and.b32  	%r1131, %r1079, 128;
	setp.eq.s32 	%p32, %r1131, 0;
	@%p32 bra 	$L__BB14_59;
	ld.global.u32 	%r1132, [%rd7+140];
	xor.b32  	%r1479, %r1479, %r1132;
	ld.global.u32 	%r1133, [%rd7+144];
	xor.b32  	%r1480, %r1480, %r1133;
	ld.global.u32 	%r1134, [%rd7+148];
	xor.b32  	%r1481, %r1481, %r1134;
	ld.global.u32 	%r1135, [%rd7+152];
	xor.b32  	%r1482, %r1482, %r1135;
	ld.global.u32 	%r1136, [%rd7+156];
	xor.b32  	%r1483, %r1483, %r1136;
$L__BB14_59:
	and.b32  	%r1138, %r1079, 256;
	setp.eq.s32 	%p33, %r1138, 0;
	@%p33 bra 	$L__BB14_61;
	ld.global.u32 	%r1139, [%rd7+160];
	xor.b32  	%r1479, %r1479, %r1139;
	ld.global.u32 	%r1140, [%rd7+164];
	xor.b32  	%r1480, %r1480, %r1140;
	ld.global.u32 	%r1141, [%rd7+168];
	xor.b32  	%r1481, %r1481, %r1141;
	ld.global.u32 	%r1142, [%rd7+172];
	xor.b32  	%r1482, %r1482, %r1142;
	ld.global.u32 	%r1143, [%rd7+176];
	xor.b32  	%r1483, %r1483, %r1143;
$L__BB14_61:
	and.b32  	%r1145, %r1079, 512;
	setp.eq.s32 	%p34, %r1145, 0;
	@%p34 bra 	$L__BB14_63;
	ld.global.u32 	%r1146, [%rd7+180];
	xor.b32  	%r1479, %r1479, %r1146;
	ld.global.u32 	%r1147, [%rd7+184];
	xor.b32  	%r1480, %r1480, %r1147;
	ld.global.u32 	%r1148, [%rd7+188];
	xor.b32  	%r1481, %r1481, %r1148;
	ld.global.u32 	%r1149, [%rd7+192];
	xor.b32  	%r1482, %r1482, %r1149;
	ld.global.u32 	%r1150, [%rd7+196];
	xor.b32  	%r1483, %r1483, %r1150;
$L__BB14_63:
	and.b32  	%r1152, %r1079, 1024;
	setp.eq.s32 	%p35, %r1152, 0;
	@%p35 bra 	$L__BB14_65;
	ld.global.u32 	%r1153, [%rd7+200];
	xor.b32  	%r1479, %r1479, %r1153;
	ld.global.u32 	%r1154, [%rd7+204];
	xor.b32  	%r1480, %r1480, %r1154;
	ld.global.u32 	%r1155, [%rd7+208];
	xor.b32  	%r1481, %r1481, %r1155;
	ld.global.u32 	%r1156, [%rd7+212];
	xor.b32  	%r1482, %r1482, %r1156;
	ld.global.u32 	%r1157, [%rd7+216];
	xor.b32  	%r1483, %r1483, %r1157;
$L__BB14_65:
	and.b32  	%r1159, %r1079, 2048;
	setp.eq.s32 	%p36, %r1159, 0;
	@%p36 bra 	$L__BB14_67;
	ld.global.u32 	%r1160, [%rd7+220];
	xor.b32  	%r1479, %r1479, %r1160;
	ld.global.u32 	%r1161, [%rd7+224];
	xor.b32  	%r1480, %r1480, %r1161;
	ld.global.u32 	%r1162, [%rd7+228];
	xor.b32  	%r1481, %r1481, %r1162;
	ld.global.u32 	%r1163, [%rd7+232];
	xor.b32  	%r1482, %r1482, %r1163;
	ld.global.u32 	%r1164, [%rd7+236];
	xor.b32  	%r1483, %r1483, %r1164;
$L__BB14_67:
	and.b32  	%r1166, %r1079, 4096;
	setp.eq.s32 	%p37, %r1166, 0;
	@%p37 bra 	$L__BB14_69;
	ld.global.u32 	%r1167, [%rd7+240];
	xor.b32  	%r1479, %r1479, %r1167;
	ld.global.u32 	%r1168, [%rd7+244];
	xor.b32  	%r1480, %r1480, %r1168;
	ld.global.u32 	%r1169, [%rd7+248];
	xor.b32  	%r1481, %r1481, %r1169;
	ld.global.u32 	%r1170, [%rd7+252];
	xor.b32  	%r1482, %r1482, %r1170;
	ld.global.u32 	%r1171, [%rd7+256];
	xor.b32  	%r1483, %r1483, %r1171;
$L__BB14_69:
	and.b32  	%r1173, %r1079, 8192;
	setp.eq.s32 	%p38, %r1173, 0;
	@%p38 bra 	$L__BB14_71;
	ld.global.u32 	%r1174, [%rd7+260];
	xor.b32  	%r1479, %r1479, %r1174;
	ld.global.u32 	%r1175, [%rd7+264];
	xor.b32  	%r1480, %r1480, %r1175;
	ld.global.u32 	%r1176, [%rd7+268];
	xor.b32  	%r1481, %r1481, %r1176;
	ld.global.u32 	%r1177, [%rd7+272];
	xor.b32  	%r1482, %r1482, %r1177;
	ld.global.u32 	%r1178, [%rd7+276];
	xor.b32  	%r1483, %r1483, %r1178;
$L__BB14_71:
	and.b32  	%r1180, %r1079, 16384;
	setp.eq.s32 	%p39, %r1180, 0;
	@%p39 bra 	$L__BB14_73;
	ld.global.u32 	%r1181, [%rd7+280];
	xor.b32  	%r1479, %r1479, %r1181;
	ld.global.u32 	%r1182, [%rd7+284];
	xor.b32  	%r1480, %r1480, %r1182;
	ld.global.u32 	%r1183, [%rd7+288];
	xor.b32  	%r1481, %r1481, %r1183;
	ld.global.u32 	%r1184, [%rd7+292];
	xor.b32  	%r1482, %r1482, %r1184;
	ld.global.u32 	%r1185, [%rd7+296];
	xor.b32  	%r1483, %r1483, %r1185;
$L__BB14_73:
	and.b32  	%r1187, %r1079, 32768;
	setp.eq.s32 	%p40, %r1187, 0;
	@%p40 bra 	$L__BB14_75;
	ld.global.u32 	%r1188, [%rd7+300];
	xor.b32  	%r1479, %r1479, %r1188;
	ld.global.u32 	%r1189, [%rd7+304];
	xor.b32  	%r1480, %r1480, %r1189;
	ld.global.u32 	%r1190, [%rd7+308];
	xor.b32  	%r1481, %r1481, %r1190;
	ld.global.u32 	%r1191, [%rd7+312];
	xor.b32  	%r1482, %r1482, %r1191;
	ld.global.u32 	%r1192, [%rd7+316];
	xor.b32  	%r1483, %r1483, %r1192;
$L__BB14_75:
	add.s32 	%r1570, %r1570, 16;
	setp.ne.s32 	%p41, %r1570, 32;
	@%p41 bra 	$L__BB14_43;
	mad.lo.s32 	%r1193, %r1564, -31, %r191;
	add.s32 	%r1564, %r1193, 1;
	setp.ne.s32 	%p42, %r1564, 5;
	@%p42 bra 	$L__BB14_42;
	st.local.u32 	[%rd1+4], %r1479;
	st.local.v2.u32 	[%rd1+8], {%r1480, %r1481};
	st.local.v2.u32 	[%rd1+16], {%r1482, %r1483};
	setp.ne.s64 	%p43, %rd4, 3;
	@%p43 bra 	$L__BB14_115;
	mov.b32 	%r1479, 0;
	mov.u32 	%r1480, %r1479;
	mov.u32 	%r1481, %r1479;
	mov.u32 	%r1482, %r1479;
	mov.u32 	%r1483, %r1479;
	mov.u32 	%r1656, %r1479;
$L__BB14_79:
	mul.wide.u32 	%rd22, %r1656, 4;
	add.s64 	%rd23, %rd1, %rd22;
	ld.local.u32 	%r366, [%rd23+4];
	shl.b32 	%r367, %r1656, 5;
	mov.b32 	%r1662, 0;
$L__BB14_80:
	.pragma "nounroll";
	shr.u32 	%r1196, %r366, %r1662;
	and.b32  	%r1197, %r1196, 1;
	setp.eq.b32 	%p44, %r1197, 1;
	not.pred 	%p45, %p44;
	add.s32 	%r1198, %r367, %r1662;
	mul.lo.s32 	%r1199, %r1198, 5;
	mul.wide.u32 	%rd24, %r1199, 4;
	add.s64 	%rd8, %rd5, %rd24;
	@%p45 bra 	$L__BB14_82;
	ld.global.u32 	%r1200, [%rd8];
	xor.b32  	%r1479, %r1479, %r1200;
	ld.global.u32 	%r1201, [%rd8+4];
	xor.b32  	%r1480, %r1480, %r1201;
	ld.global.u32 	%r1202, [%rd8+8];
	xor.b32  	%r1481, %r1481, %r1202;
	ld.global.u32 	%r1203, [%rd8+12];
	xor.b32  	%r1482, %r1482, %r1203;
	ld.global.u32 	%r1204, [%rd8+16];
	xor.b32  	%r1483, %r1483, %r1204;
$L__BB14_82:
	and.b32  	%r1206, %r1196, 2;
	setp.eq.s32 	%p46, %r1206, 0;
	@%p46 bra 	$L__BB14_84;
	ld.global.u32 	%r1207, [%rd8+20];
	xor.b32  	%r1479, %r1479, %r1207;
	ld.global.u32 	%r1208, [%rd8+24];
	xor.b32  	%r1480, %r1480, %r1208;
	ld.global.u32 	%r1209, [%rd8+28];
	xor.b32  	%r1481, %r1481, %r1209;
	ld.global.u32 	%r1210, [%rd8+32];
	xor.b32  	%r1482, %r1482, %r1210;
	ld.global.u32 	%r1211, [%rd8+36];
	xor.b32  	%r1483, %r1483, %r1211;
$L__BB14_84:
	and.b32  	%r1213, %r1196, 4;
	setp.eq.s32 	%p47, %r1213, 0;
	@%p47 bra 	$L__BB14_86;
	ld.global.u32 	%r1214, [%rd8+40];
	xor.b32  	%r1479, %r1479, %r1214;
	ld.global.u32 	%r1215, [%rd8+44];
	xor.b32  	%r1480, %r1480, %r1215;
	ld.global.u32 	%r1216, [%rd8+48];
	xor.b32  	%r1481, %r1481, %r1216;
	ld.global.u32 	%r1217, [%rd8+52];
	xor.b32  	%r1482, %r1482, %r1217;
	ld.global.u32 	%r1218, [%rd8+56];
	xor.b32  	%r1483, %r1483, %r1218;
$L__BB14_86:
	and.b32  	%r1220, %r1196, 8;
	setp.eq.s32 	%p48, %r1220, 0;
	@%p48 bra 	$L__BB14_88;
	ld.global.u32 	%r1221, [%rd8+60];
	xor.b32  	%r1479, %r1479, %r1221;
	ld.global.u32 	%r1222, [%rd8+64];
	xor.b32  	%r1480, %r1480, %r1222;
	ld.global.u32 	%r1223, [%rd8+68];
	xor.b32  	%r1481, %r1481, %r1223;
	ld.global.u32 	%r1224, [%rd8+72];
	xor.b32  	%r1482, %r1482, %r1224;
	ld.global.u32 	%r1225, [%rd8+76];
	xor.b32  	%r1483, %r1483, %r1225;
$L__BB14_88:
	and.b32  	%r1227, %r1196, 16;
	setp.eq.s32 	%p49, %r1227, 0;
	@%p49 bra 	$L__BB14_90;
	ld.global.u32 	%r1228, [%rd8+80];
	xor.b32  	%r1479, %r1479, %r1228;
	ld.global.u32 	%r1229, [%rd8+84];
	xor.b32  	%r1480, %r1480, %r1229;
	ld.global.u32 	%r1230, [%rd8+88];
	xor.b32  	%r1481, %r1481, %r1230;
	ld.global.u32 	%r1231, [%rd8+92];
	xor.b32  	%r1482, %r1482, %r1231;
	ld.global.u32 	%r1232, [%rd8+96];
	xor.b32  	%r1483, %r1483, %r1232;
$L__BB14_90:
	and.b32  	%r1234, %r1196, 32;
	setp.eq.s32 	%p50, %r1234, 0;
	@%p50 bra 	$L__BB14_92;
	ld.global.u32 	%r1235, [%rd8+100];
	xor.b32  	%r1479, %r1479, %r1235;
	ld.global.u32 	%r1236, [%rd8+104];
	xor.b32  	%r1480, %r1480, %r1236;
	ld.global.u32 	%r1237, [%rd8+108];
	xor.b32  	%r1481, %r1481, %r1237;
	ld.global.u32 	%r1238, [%rd8+112];
	xor.b32  	%r1482, %r1482, %r1238;
	ld.global.u32 	%r1239, [%rd8+116];
	xor.b32  	%r1483, %r1483, %r1239;
$L__BB14_92:
	and.b32  	%r1241, %r1196, 64;
	setp.eq.s32 	%p51, %r1241, 0;
	@%p51 bra 	$L__BB14_94;
	ld.global.u32 	%r1242, [%rd8+120];
	xor.b32  	%r1479, %r1479, %r1242;
	ld.global.u32 	%r1243, [%rd8+124];
	xor.b32  	%r1480, %r1480, %r1243;
	ld.global.u32 	%r1244, [%rd8+128];
	xor.b32  	%r1481, %r1481, %r1244;
	ld.global.u32 	%r1245, [%rd8+132];
	xor.b32  	%r1482, %r1482, %r1245;
	ld.global.u32 	%r1246, [%rd8+136];
	xor.b32  	%r1483, %r1483, %r1246;
$L__BB14_94:
	and.b32  	%r1248, %r1196, 128;
	setp.eq.s32 	%p52, %r1248, 0;
	@%p52 bra 	$L__BB14_96;
	ld.global.u32 	%r1249, [%rd8+140];
	xor.b32  	%r1479, %r1479, %r1249;
	ld.global.u32 	%r1250, [%rd8+144];
	xor.b32  	%r1480, %r1480, %r1250;
	ld.global.u32 	%r1251, [%rd8+148];
	xor.b32  	%r1481, %r1481, %r1251;
	ld.global.u32 	%r1252, [%rd8+152];
	xor.b32  	%r1482, %r1482, %r1252;
	ld.global.u32 	%r1253, [%rd8+156];
	xor.b32  	%r1483, %r1483, %r1253;
$L__BB14_96:
	and.b32  	%r1255, %r1196, 256;
	setp.eq.s32 	%p53, %r1255, 0;
	@%p53 bra 	$L__BB14_98;
	ld.global.u32 	%r1256, [%rd8+160];
	xor.b32  	%r1479, %r1479, %r1256;
	ld.global.u32 	%r1257, [%rd8+164];
	xor.b32  	%r1480, %r1480, %r1257;
	ld.global.u32 	%r1258, [%rd8+168];
	xor.b32  	%r1481, %r1481, %r1258;
	ld.global.u32 	%r1259, [%rd8+172];
	xor.b32  	%r1482, %r1482, %r1259;
	ld.global.u32 	%r1260, [%rd8+176];
	xor.b32  	%r1483, %r1483, %r1260;
$L__BB14_98:
	and.b32  	%r1262, %r1196, 512;
	setp.eq.s32 	%p54, %r1262, 0;
	@%p54 bra 	$L__BB14_100;
	ld.global.u32 	%r1263, [%rd8+180];
	xor.b32  	%r1479, %r1479, %r1263;
	ld.global.u32 	%r1264, [%rd8+184];
	xor.b32  	%r1480, %r1480, %r1264;
	ld.global.u32 	%r1265, [%rd8+188];
	xor.b32  	%r1481, %r1481, %r1265;
	ld.global.u32 	%r1266, [%rd8+192];
	xor.b32  	%r1482, %r1482, %r1266;
	ld.global.u32 	%r1267, [%rd8+196];
	xor.b32  	%r1483, %r1483, %r1267;
$L__BB14_100:
	and.b32  	%r1269, %r1196, 1024;
	setp.eq.s32 	%p55, %r1269, 0;
	@%p55 bra 	$L__BB14_102;
	ld.global.u32 	%r1270, [%rd8+200];
	xor.b32  	%r1479, %r1479, %r1270;
	ld.global.u32 	%r1271, [%rd8+204];
	xor.b32  	%r1480, %r1480, %r1271;
	ld.global.u32 	%r1272, [%rd8+208];
	xor.b32  	%r1481, %r1481, %r1272;
	ld.global.u32 	%r1273, [%rd8+212];
	xor.b32  	%r1482, %r1482, %r1273;
	ld.global.u32 	%r1274, [%rd8+216];
	xor.b32  	%r1483, %r1483, %r1274;
$L__BB14_102:
	and.b32  	%r1276, %r1196, 2048;
	setp.eq.s32 	%p56, %r1276, 0;
	@%p56 bra 	$L__BB14_104;
	ld.global.u32 	%r1277, [%rd8+220];
	xor.b32  	%r1479, %r1479, %r1277;
	ld.global.u32 	%r1278, [%rd8+224];
	xor.b32  	%r1480, %r1480, %r1278;
	ld.global.u32 	%r1279, [%rd8+228];
	xor.b32  	%r1481, %r1481, %r1279;
	ld.global.u32 	%r1280, [%rd8+232];
	xor.b32  	%r1482, %r1482, %r1280;
	ld.global.u32 	%r1281, [%rd8+236];
	xor.b32  	%r1483, %r1483, %r1281;
$L__BB14_104:
	and.b32  	%r1283, %r1196, 4096;
	setp.eq.s32 	%p57, %r1283, 0;
	@%p57 bra 	$L__BB14_106;
	ld.global.u32 	%r1284, [%rd8+240];
	xor.b32  	%r1479, %r1479, %r1284;
	ld.global.u32 	%r1285, [%rd8+244];
	xor.b32  	%r1480, %r1480, %r1285;
	ld.global.u32 	%r1286, [%rd8+248];
	xor.b32  	%r1481, %r1481, %r1286;
	ld.global.u32 	%r1287, [%rd8+252];
	xor.b32  	%r1482, %r1482, %r1287;
	ld.global.u32 	%r1288, [%rd8+256];
	xor.b32  	%r1483, %r1483, %r1288;
$L__BB14_106:
	and.b32  	%r1290, %r1196, 8192;
	setp.eq.s32 	%p58, %r1290, 0;
	@%p58 bra 	$L__BB14_108;
	ld.global.u32 	%r1291, [%rd8+260];
	xor.b32  	%r1479, %r1479, %r1291;
	ld.global.u32 	%r1292, [%rd8+264];
	xor.b32  	%r1480, %r1480, %r1292;
	ld.global.u32 	%r1293, [%rd8+268];
	xor.b32  	%r1481, %r1481, %r1293;
	ld.global.u32 	%r1294, [%rd8+272];
	xor.b32  	%r1482, %r1482, %r1294;
	ld.global.u32 	%r1295, [%rd8+276];
	xor.b32  	%r1483, %r1483, %r1295;
$L__BB14_108:
	and.b32  	%r1297, %r1196, 16384;
	setp.eq.s32 	%p59, %r1297, 0;
	@%p59 bra 	$L__BB14_110;
	ld.global.u32 	%r1298, [%rd8+280];
	xor.b32  	%r1479, %r1479, %r1298;
	ld.global.u32 	%r1299, [%rd8+284];
	xor.b32  	%r1480, %r1480, %r1299;
	ld.global.u32 	%r1300, [%rd8+288];
	xor.b32  	%r1481, %r1481, %r1300;
	ld.global.u32 	%r1301, [%rd8+292];
	xor.b32  	%r1482, %r1482, %r1301;
	ld.global.u32 	%r1302, [%rd8+296];
	xor.b32  	%r1483, %r1483, %r1302;
$L__BB14_110:
	and.b32  	%r1304, %r1196, 32768;
	setp.eq.s32 	%p60, %r1304, 0;
	@%p60 bra 	$L__BB14_112;
	ld.global.u32 	%r1305, [%rd8+300];
	xor.b32  	%r1479, %r1479, %r1305;
	ld.global.u32 	%r1306, [%rd8+304];
	xor.b32  	%r1480, %r1480, %r1306;
	ld.global.u32 	%r1307, [%rd8+308];
	xor.b32  	%r1481, %r1481, %r1307;
	ld.global.u32 	%r1308, [%rd8+312];
	xor.b32  	%r1482, %r1482, %r1308;
	ld.global.u32 	%r1309, [%rd8+316];
	xor.b32  	%r1483, %r1483, %r1309;
$L__BB14_112:
	add.s32 	%r1662, %r1662, 16;
	setp.ne.s32 	%p61, %r1662, 32;
	@%p61 bra 	$L__BB14_80;
	mad.lo.s32 	%r1310, %r1656, -31, %r367;
	add.s32 	%r1656, %r1310, 1;
	setp.ne.s32 	%p62, %r1656, 5;
	@%p62 bra 	$L__BB14_79;
	st.local.u32 	[%rd1+4], %r1479;
	st.local.v2.u32 	[%rd1+8], {%r1480, %r1481};
	st.local.v2.u32 	[%rd1+16], {%r1482, %r1483};
$L__BB14_115:
	shr.u64 	%rd33, %rd3, 2;
	add.s32 	%r1466, %r1466, 1;
	setp.gt.u64 	%p63, %rd3, 3;
	@%p63 bra 	$L__BB14_3;
$L__BB14_116:
	setp.lt.s32 	%p64, %r943, 1;
	mov.b32 	%r1888, 0;
	mov.u32 	%r1889, %r1888;
	mov.u32 	%r1890, %r1888;
	mov.u32 	%r1891, %r1888;
	mov.u32 	%r1892, %r1888;
	mov.u32 	%r1893, %r1888;
	mov.u32 	%r1894, %r1888;
	mov.u32 	%r1895, %r1888;
	mov.u32 	%r1896, %r1888;
	mov.u32 	%r1897, %r1888;
	mov.u32 	%r1898, %r1888;
	mov.u32 	%r1899, %r1888;
	mov.u32 	%r1900, %r1888;
	mov.u32 	%r1901, %r1888;
	mov.u32 	%r1902, %r1888;
	mov.u32 	%r1903, %r1888;
	mov.u32 	%r1904, %r1888;
	mov.u32 	%r1905, %r1888;
	mov.u32 	%r1906, %r1888;
	mov.u32 	%r1907, %r1888;
	mov.u32 	%r1908, %r1888;
	mov.u32 	%r1909, %r1888;
	mov.u32 	%r1910, %r1888;
	mov.u32 	%r1911, %r1888;
	mov.u32 	%r1912, %r1888;
	mov.u32 	%r1913, %r1888;
	mov.u32 	%r1914, %r1888;
	mov.u32 	%r1915, %r1888;
	mov.u32 	%r1916, %r1888;
	mov.u32 	%r1917, %r1888;
	mov.u32 	%r1918, %r1888;
	mov.u32 	%r1919, %r1888;
	mov.u32 	%r1920, %r1888;
	mov.u32 	%r1921, %r1888;
	mov.u32 	%r1922, %r1888;
	mov.u32 	%r1923, %r1888;
	mov.u32 	%r1924, %r1888;
	mov.u32 	%r1925, %r1888;
	mov.u32 	%r1926, %r1888;
	mov.u32 	%r1927, %r1888;
	mov.u32 	%r1928, %r1888;
	mov.u32 	%r1929, %r1888;
	mov.u32 	%r1930, %r1888;
	mov.u32 	%r1931, %r1888;
	mov.u32 	%r1932, %r1888;
	mov.u32 	%r1933, %r1888;
	mov.u32 	%r1934, %r1888;
	mov.u32 	%r1935, %r1888;
	mov.u32 	%r1936, %r1888;
	mov.u32 	%r1937, %r1888;
	mov.u32 	%r1938, %r1888;
	mov.u32 	%r1939, %r1888;
	mov.u32 	%r1940, %r1888;
	mov.u32 	%r1941, %r1888;
	mov.u32 	%r1942, %r1888;
	mov.u32 	%r1943, %r1888;
	mov.u32 	%r1944, %r1888;
	mov.u32 	%r1945, %r1888;
	mov.u32 	%r1946, %r1888;
	mov.u32 	%r1947, %r1888;
	mov.u32 	%r1948, %r1888;
	mov.u32 	%r1949, %r1888;
	mov.u32 	%r1950, %r1888;
	mov.u32 	%r1951, %r1888;
	mov.u32 	%r1952, %r1888;
	mov.u32 	%r1953, %r1888;
	mov.u32 	%r1954, %r1888;
	mov.u32 	%r1955, %r1888;
	mov.u32 	%r1956, %r1888;
	mov.u32 	%r1957, %r1888;
	mov.u32 	%r1958, %r1888;
	mov.u32 	%r1959, %r1888;
	mov.u32 	%r1960, %r1888;
	mov.u32 	%r1961, %r1888;
	mov.u32 	%r1962, %r1888;
	mov.u32 	%r1963, %r1888;
	mov.u32 	%r1964, %r1888;
	mov.u32 	%r1965, %r1888;
	mov.u32 	%r1966, %r1888;
	mov.u32 	%r1967, %r1888;
	mov.u32 	%r1968, %r1888;
	mov.u32 	%r1969, %r1888;
	mov.u32 	%r1970, %r1888;
	mov.u32 	%r1971, %r1888;
	mov.u32 	%r1972, %r1888;
	mov.u32 	%r1973, %r1888;
	mov.u32 	%r1974, %r1888;
	mov.u32 	%r1975, %r1888;
	mov.u32 	%r1976, %r1888;
	mov.u32 	%r1977, %r1888;
	mov.u32 	%r1978, %r1888;
	mov.u32 	%r1979, %r1888;
	mov.u32 	%r1980, %r1888;
	mov.u32 	%r1981, %r1888;
	mov.u32 	%r1982, %r1888;
	mov.u32 	%r1983, %r1888;
	mov.u32 	%r1984, %r1888;
	mov.u32 	%r1985, %r1888;
	mov.u32 	%r1986, %r1888;
	mov.u32 	%r1987, %r1888;
	mov.u32 	%r1988, %r1888;
	mov.u32 	%r1989, %r1888;
	mov.u32 	%r1990, %r1888;
	mov.u32 	%r1991, %r1888;
	mov.u32 	%r1992, %r1888;
	mov.u32 	%r1993, %r1888;
	mov.u32 	%r1994, %r1888;
	mov.u32 	%r1995, %r1888;
	mov.u32 	%r1996, %r1888;
	mov.u32 	%r1997, %r1888;
	mov.u32 	%r1998, %r1888;
	mov.u32 	%r1999, %r1888;
	mov.u32 	%r2000, %r1888;
	mov.u32 	%r2001, %r1888;
	mov.u32 	%r2002, %r1888;
	mov.u32 	%r2003, %r1888;
	mov.u32 	%r2004, %r1888;
	mov.u32 	%r2005, %r1888;
	mov.u32 	%r2006, %r1888;
	mov.u32 	%r2007, %r1888;
	mov.u32 	%r2008, %r1888;
	mov.u32 	%r2009, %r1888;
	mov.u32 	%r2010, %r1888;
	mov.u32 	%r2011, %r1888;
	mov.u32 	%r2012, %r1888;
	mov.u32 	%r2013, %r1888;
	mov.u32 	%r2014, %r1888;
	mov.u32 	%r2015, %r1888;
	@%p64 bra 	$L__BB14_119;
	neg.s32 	%r1753, %r943;
	mov.b32 	%r1888, 0;
	mov.b32 	%r1754, 717346202;
$L__BB14_118:
	mov.u32 	%r681, %r1480;
	mov.u32 	%r1480, %r1481;
	mov.u32 	%r1481, %r1482;
	mov.u32 	%r1482, %r1483;
	ld.param.u32 	%r1460, [_Z32TestRandomAccessThroughputKernelILi512EEvPK11MemoryBlockIXT_EEPS1_ii_param_2];
	ld.param.u64 	%rd31, [_Z32TestRandomAccessThroughputKernelILi512EEvPK11MemoryBlockIXT_EEPS1_ii_param_0];
	shr.u32 	%r1314, %r1479, 2;
	xor.b32  	%r1315, %r1314, %r1479;
	shl.b32 	%r1316, %r1482, 4;
	shl.b32 	%r1317, %r1315, 1;
	xor.b32  	%r1318, %r1317, %r1316;
	xor.b32  	%r1319, %r1318, %r1315;
	xor.b32  	%r1483, %r1319, %r1482;
	add.s32 	%r1320, %r1754, %r1483;
	rem.u32 	%r1321, %r1320, %r1460;
	mov.u32 	%r1322, %ctaid.x;
	mov.u32 	%r1323, %ntid.x;
	mov.u32 	%r1324, %tid.x;
	mad.lo.s32 	%r1325, %r1322, %r1323, %r1324;
	add.s32 	%r1326, %r1321, %r1325;
	rem.u32 	%r1327, %r1326, %r1460;
	cvta.to.global.u64 	%rd25, %rd31;
	mul.wide.u32 	%rd26, %r1327, 512;
	add.s64 	%rd27, %rd25, %rd26;
	ld.global.u32 	%r1328, [%rd27+508];
	ld.global.u32 	%r1329, [%rd27+504];
	ld.global.u32 	%r1330, [%rd27+500];
	ld.global.u32 	%r1331, [%rd27+496];
	ld.global.u32 	%r1332, [%rd27+492];
	ld.global.u32 	%r1333, [%rd27+488];
	ld.global.u32 	%r1334, [%rd27+484];
	ld.global.u32 	%r1335, [%rd27+480];
	ld.global.u32 	%r1336, [%rd27+476];
	ld.global.u32 	%r1337, [%rd27+472];
	ld.global.u32 	%r1338, [%rd27+468];
	ld.global.u32 	%r1339, [%rd27+464];
	ld.global.u32 	%r1340, [%rd27+460];
	ld.global.u32 	%r1341, [%rd27+456];
	ld.global.u32 	%r1342, [%rd27+452];
	ld.global.u32 	%r1343, [%rd27+448];
	ld.global.u32 	%r1344, [%rd27+444];
	ld.global.u32 	%r1345, [%rd27+440];
	ld.global.u32 	%r1346, [%rd27+436];
	ld.global.u32 	%r1347, [%rd27+432];
	ld.global.u32 	%r1348, [%rd27+428];
	ld.global.u32 	%r1349, [%rd27+424];
	ld.global.u32 	%r1350, [%rd27+420];
	ld.global.u32 	%r1351, [%rd27+416];
	ld.global.u32 	%r1352, [%rd27+412];
	ld.global.u32 	%r1353, [%rd27+408];
	ld.global.u32 	%r1354, [%rd27+404];
	ld.global.u32 	%r1355, [%rd27+400];
	ld.global.u32 	%r1356, [%rd27+396];
	ld.global.u32 	%r1357, [%rd27+392];
	ld.global.u32 	%r1358, [%rd27+388];
	ld.global.u32 	%r1359, [%rd27+384];
	ld.global.u32 	%r1360, [%rd27+380];
	ld.global.u32 	%r1361, [%rd27+376];
	ld.global.u32 	%r1362, [%rd27+372];
	ld.global.u32 	%r1363, [%rd27+368];
	ld.global.u32 	%r1364, [%rd27+364];
	ld.global.u32 	%r1365, [%rd27+360];
	ld.global.u32 	%r1366, [%rd27+356];
	ld.global.u32 	%r1367, [%rd27+352];
	ld.global.u32 	%r1368, [%rd27+348];
	ld.global.u32 	%r1369, [%rd27+344];
	ld.global.u32 	%r1370, [%rd27+340];
	ld.global.u32 	%r1371, [%rd27+336];
	ld.global.u32 	%r1372, [%rd27+332];
	ld.global.u32 	%r1373, [%rd27+328];
	ld.global.u32 	%r1374, [%rd27+324];
	ld.global.u32 	%r1375, [%rd27+320];
	ld.global.u32 	%r1376, [%rd27+316];
	ld.global.u32 	%r1377, [%rd27+312];
	ld.global.u32 	%r1378, [%rd27+308];
	ld.global.u32 	%r1379, [%rd27+304];
	ld.global.u32 	%r1380, [%rd27+300];
	ld.global.u32 	%r1381, [%rd27+296];
	ld.global.u32 	%r1382, [%rd27+292];
	ld.global.u32 	%r1383, [%rd27+288];
	ld.global.u32 	%r1384, [%rd27+284];
	ld.global.u32 	%r1385, [%rd27+280];
	ld.global.u32 	%r1386, [%rd27+276];
	ld.global.u32 	%r1387, [%rd27+272];
	ld.global.u32 	%r1388, [%rd27+268];
	ld.global.u32 	%r1389, [%rd27+264];
	ld.global.u32 	%r1390, [%rd27+260];
	ld.global.u32 	%r1391, [%rd27+256];
	ld.global.u32 	%r1392, [%rd27+252];
	ld.global.u32 	%r1393, [%rd27+248];
	ld.global.u32 	%r1394, [%rd27+244];
	ld.global.u32 	%r1395, [%rd27+240];
	ld.global.u32 	%r1396, [%rd27+236];
	ld.global.u32 	%r1397, [%rd27+232];
	ld.global.u32 	%r1398, [%rd27+228];
	ld.global.u32 	%r1399, [%rd27+224];
	ld.global.u32 	%r1400, [%rd27+220];
	ld.global.u32 	%r1401, [%rd27+216];
	ld.global.u32 	%r1402, [%rd27+212];
	ld.global.u32 	%r1403, [%rd27+208];
	ld.global.u32 	%r1404, [%rd27+204];
	ld.global.u32 	%r1405, [%rd27+200];
	ld.global.u32 	%r1406, [%rd27+196];
	ld.global.u32 	%r1407, [%rd27+192];
	ld.global.u32 	%r1408, [%rd27+188];
	ld.global.u32 	%r1409, [%rd27+184];
	ld.global.u32 	%r1410, [%rd27+180];
	ld.global.u32 	%r1411, [%rd27+176];
	ld.global.u32 	%r1412, [%rd27+172];
	ld.global.u32 	%r1413, [%rd27+168];
	ld.global.u32 	%r1414, [%rd27+164];
	ld.global.u32 	%r1415, [%rd27+160];
	ld.global.u32 	%r1416, [%rd27+156];
	ld.global.u32 	%r1417, [%rd27+152];
	ld.global.u32 	%r1418, [%rd27+148];
	ld.global.u32 	%r1419, [%rd27+144];
	ld.global.u32 	%r1420, [%rd27+140];
	ld.global.u32 	%r1421, [%rd27+136];
	ld.global.u32 	%r1422, [%rd27+132];
	ld.global.u32 	%r1423, [%rd27+128];
	ld.global.u32 	%r1424, [%rd27+124];
	ld.global.u32 	%r1425, [%rd27+120];
	ld.global.u32 	%r1426, [%rd27+116];
	ld.global.u32 	%r1427, [%rd27+112];
	ld.global.u32 	%r1428, [%rd27+108];
	ld.global.u32 	%r1429, [%rd27+104];
	ld.global.u32 	%r1430, [%rd27+100];
	ld.global.u32 	%r1431, [%rd27+96];
	ld.global.u32 	%r1432, [%rd27+92];
	ld.global.u32 	%r1433, [%rd27+88];
	ld.global.u32 	%r1434, [%rd27+84];
	ld.global.u32 	%r1435, [%rd27+80];
	ld.global.u32 	%r1436, [%rd27+76];
	ld.global.u32 	%r1437, [%rd27+72];
	ld.global.u32 	%r1438, [%rd27+68];
	ld.global.u32 	%r1439, [%rd27+64];
	ld.global.u32 	%r1440, [%rd27+60];
	ld.global.u32 	%r1441, [%rd27+56];
	ld.global.u32 	%r1442, [%rd27+52];
	ld.global.u32 	%r1443, [%rd27+48];
	ld.global.u32 	%r1444, [%rd27+44];
	ld.global.u32 	%r1445, [%rd27+40];
	ld.global.u32 	%r1446, [%rd27+36];
	ld.global.u32 	%r1447, [%rd27+32];
	ld.global.u32 	%r1448, [%rd27+28];
	ld.global.u32 	%r1449, [%rd27+24];
	ld.global.u32 	%r1450, [%rd27+20];
	ld.global.u32 	%r1451, [%rd27+16];
	ld.global.u32 	%r1452, [%rd27+12];
	ld.global.u32 	%r1453, [%rd27+8];
	ld.global.u32 	%r1454, [%rd27+4];
	ld.global.u32 	%r1455, [%rd27];
	xor.b32  	%r1892, %r1892, %r1455;
	xor.b32  	%r1891, %r1891, %r1454;
	xor.b32  	%r1890, %r1890, %r1453;
	xor.b32  	%r1889, %r1889, %r1452;
	xor.b32  	%r1888, %r1888, %r1451;
	xor.b32  	%r1893, %r1893, %r1450;
	xor.b32  	%r1894, %r1894, %r1449;
	xor.b32  	%r1895, %r1895, %r1448;
	xor.b32  	%r1896, %r1896, %r1447;
	xor.b32  	%r1897, %r1897, %r1446;
	xor.b32  	%r1898, %r1898, %r1445;
	xor.b32  	%r1899, %r1899, %r1444;
	xor.b32  	%r1900, %r1900, %r1443;
	xor.b32  	%r1901, %r1901, %r1442;
	xor.b32  	%r1902, %r1902, %r1441;
	xor.b32  	%r1903, %r1903, %r1440;
	xor.b32  	%r1904, %r1904, %r1439;
	xor.b32  	%r1905, %r1905, %r1438;
	xor.b32  	%r1906, %r1906, %r1437;
	xor.b32  	%r1907, %r1907, %r1436;
	xor.b32  	%r1908, %r1908, %r1435;
	xor.b32  	%r1909, %r1909, %r1434;
	xor.b32  	%r1910, %r1910, %r1433;
	xor.b32  	%r1911, %r1911, %r1432;
	xor.b32  	%r1912, %r1912, %r1431;
	xor.b32  	%r1913, %r1913, %r1430;
	xor.b32  	%r1914, %r1914, %r1429;
	xor.b32  	%r1915, %r1915, %r1428;
	xor.b32  	%r1916, %r1916, %r1427;
	xor.b32  	%r1917, %r1917, %r1426;
	xor.b32  	%r1918, %r1918, %r1425;
	xor.b32  	%r1919, %r1919, %r1424;
	xor.b32  	%r1920, %r1920, %r1423;
	xor.b32  	%r1921, %r1921, %r1422;
	xor.b32  	%r1922, %r1922, %r1421;
	xor.b32  	%r1923, %r1923, %r1420;
	xor.b32  	%r1924, %r1924, %r1419;
	xor.b32  	%r1925, %r1925, %r1418;
	xor.b32  	%r1926, %r1926, %r1417;
	xor.b32  	%r1927, %r1927, %r1416;
	xor.b32  	%r1928, %r1928, %r1415;
	xor.b32  	%r1929, %r1929, %r1414;
	xor.b32  	%r1930, %r1930, %r1413;
	xor.b32  	%r1931, %r1931, %r1412;
	xor.b32  	%r1932, %r1932, %r1411;
	xor.b32  	%r1933, %r1933, %r1410;
	xor.b32  	%r1934, %r1934, %r1409;
	xor.b32  	%r1935, %r1935, %r1408;
	xor.b32  	%r1936, %r1936, %r1407;
	xor.b32  	%r1937, %r1937, %r1406;
	xor.b32  	%r1938, %r1938, %r1405;
	xor.b32  	%r1939, %r1939, %r1404;
	xor.b32  	%r1940, %r1940, %r1403;
	xor.b32  	%r1941, %r1941, %r1402;
	xor.b32  	%r1942, %r1942, %r1401;
	xor.b32  	%r1943, %r1943, %r1400;
	xor.b32  	%r1944, %r1944, %r1399;
	xor.b32  	%r1945, %r1945, %r1398;
	xor.b32  	%r1946, %r1946, %r1397;
	xor.b32  	%r1947, %r1947, %r1396;
	xor.b32  	%r1948, %r1948, %r1395;
	xor.b32  	%r1949, %r1949, %r1394;
	xor.b32  	%r1950, %r1950, %r1393;
	xor.b32  	%r1951, %r1951, %r1392;
	xor.b32  	%r1952, %r1952, %r1391;
	xor.b32  	%r1953, %r1953, %r1390;
	xor.b32  	%r1954, %r1954, %r1389;
	xor.b32  	%r1955, %r1955, %r1388;
	xor.b32  	%r1956, %r1956, %r1387;
	xor.b32  	%r1957, %r1957, %r1386;
	xor.b32  	%r1958, %r1958, %r1385;
	xor.b32  	%r1959, %r1959, %r1384;
	xor.b32  	%r1960, %r1960, %r1383;
	xor.b32  	%r1961, %r1961, %r1382;
	xor.b32  	%r1962, %r1962, %r1381;
	xor.b32  	%r1963, %r1963, %r1380;
	xor.b32  	%r1964, %r1964, %r1379;
	xor.b32  	%r1965, %r1965, %r1378;
	xor.b32  	%r1966, %r1966, %r1377;
	xor.b32  	%r1967, %r1967, %r1376;
	xor.b32  	%r1968, %r1968, %r1375;
	xor.b32  	%r1969, %r1969, %r1374;
	xor.b32  	%r1970, %r1970, %r1373;
	xor.b32  	%r1971, %r1971, %r1372;
	xor.b32  	%r1972, %r1972, %r1371;
	xor.b32  	%r1973, %r1973, %r1370;
	xor.b32  	%r1974, %r1974, %r1369;
	xor.b32  	%r1975, %r1975, %r1368;
	xor.b32  	%r1976, %r1976, %r1367;
	xor.b32  	%r1977, %r1977, %r1366;
	xor.b32  	%r1978, %r1978, %r1365;
	xor.b32  	%r1979, %r1979, %r1364;
	xor.b32  	%r1980, %r1980, %r1363;
	xor.b32  	%r1981, %r1981, %r1362;
	xor.b32  	%r1982, %r1982, %r1361;
	xor.b32  	%r1983, %r1983, %r1360;
	xor.b32  	%r1984, %r1984, %r1359;
	xor.b32  	%r1985, %r1985, %r1358;
	xor.b32  	%r1986, %r1986, %r1357;
	xor.b32  	%r1987, %r1987, %r1356;
	xor.b32  	%r1988, %r1988, %r1355;
	xor.b32  	%r1989, %r1989, %r1354;
	xor.b32  	%r1990, %r1990, %r1353;
	xor.b32  	%r1991, %r1991, %r1352;
	xor.b32  	%r1992, %r1992, %r1351;
	xor.b32  	%r1993, %r1993, %r1350;
	xor.b32  	%r1994, %r1994, %r1349;
	xor.b32  	%r1995, %r1995, %r1348;
	xor.b32  	%r1996, %r1996, %r1347;
	xor.b32  	%r1997, %r1997, %r1346;
	xor.b32  	%r1998, %r1998, %r1345;
	xor.b32  	%r1999, %r1999, %r1344;
	xor.b32  	%r2000, %r2000, %r1343;
	xor.b32  	%r2001, %r2001, %r1342;
	xor.b32  	%r2002, %r2002, %r1341;
	xor.b32  	%r2003, %r2003, %r1340;
	xor.b32  	%r2004, %r2004, %r1339;
	xor.b32  	%r2005, %r2005, %r1338;
	xor.b32  	%r2006, %r2006, %r1337;
	xor.b32  	%r2007, %r2007, %r1336;
	xor.b32  	%r2008, %r2008, %r1335;
	xor.b32  	%r2009, %r2009, %r1334;
	xor.b32  	%r2010, %r2010, %r1333;
	xor.b32  	%r2011, %r2011, %r1332;
	xor.b32  	%r2012, %r2012, %r1331;
	xor.b32  	%r2013, %r2013, %r1330;
	xor.b32  	%r2014, %r2014, %r1329;
	xor.b32  	%r2015, %r2015, %r1328;
	add.s32 	%r1754, %r1754, 362437;
	add.s32 	%r1753, %r1753, 1;
	setp.ne.s32 	%p65, %r1753, 0;
	mov.u32 	%r1479, %r681;
	@%p65 bra 	$L__BB14_118;
$L__BB14_119:
	ld.param.u64 	%rd32, [_Z32TestRandomAccessThroughputKernelILi512EEvPK11MemoryBlockIXT_EEPS1_ii_param_1];
	cvta.to.global.u64 	%rd28, %rd32;
	mov.u32 	%r1456, %ctaid.x;
	mov.u32 	%r1457, %ntid.x;
	mov.u32 	%r1458, %tid.x;
	mad.lo.s32 	%r1459, %r1456, %r1457, %r1458;
	mul.wide.s32 	%rd29, %r1459, 512;
	add.s64 	%rd30, %rd28, %rd29;
	st.global.u32 	[%rd30], %r1892;
	st.global.u32 	[%rd30+4], %r1891;
	st.global.u32 	[%rd30+8], %r1890;
	st.global.u32 	[%rd30+12], %r1889;
	st.global.u32 	[%rd30+16], %r1888;
	st.global.u32 	[%rd30+20], %r1893;
	st.global.u32 	[%rd30+24], %r1894;
	st.global.u32 	[%rd30+28], %r1895;
	st.global.u32 	[%rd30+32], %r1896;
	st.global.u32 	[%rd30+36], %r1897;
	st.global.u32 	[%rd30+40], %r1898;
	st.global.u32 	[%rd30+44], %r1899;
	st.global.u32 	[%rd30+48], %r1900;
	st.global.u32 	[%rd30+52], %r1901;
	st.global.u32 	[%rd30+56], %r1902;
	st.global.u32 	[%rd30+60], %r1903;
	st.global.u32 	[%rd30+64], %r1904;
	st.global.u32 	[%rd30+68], %r1905;
	st.global.u32 	[%rd30+72], %r1906;
	st.global.u32 	[%rd30+76], %r1907;
	st.global.u32 	[%rd30+80], %r1908;
	st.global.u32 	[%rd30+84], %r1909;
	st.global.u32 	[%rd30+88], %r1910;
	st.global.u32 	[%rd30+92], %r1911;
	st.global.u32 	[%rd30+96], %r1912;
	st.global.u32 	[%rd30+100], %r1913;
	st.global.u32 	[%rd30+104], %r1914;
	st.global.u32 	[%rd30+108], %r1915;
	st.global.u32 	[%rd30+112], %r1916;
	st.global.u32 	[%rd30+116], %r1917;
	st.global.u32 	[%rd30+120], %r1918;
	st.global.u32 	[%rd30+124], %r1919;
	st.global.u32 	[%rd30+128], %r1920;
	st.global.u32 	[%rd30+132], %r1921;
	st.global.u32 	[%rd30+136], %r1922;
	st.global.u32 	[%rd30+140], %r1923;
	st.global.u32 	[%rd30+144], %r1924;
	st.global.u32 	[%rd30+148], %r1925;
	st.global.u32 	[%rd30+152], %r1926;
	st.global.u32 	[%rd30+156], %r1927;
	st.global.u32 	[%rd30+160], %r1928;
	st.global.u32 	[%rd30+164], %r1929;
	st.global.u32 	[%rd30+168], %r1930;
	st.global.u32 	[%rd30+172], %r1931;
	st.global.u32 	[%rd30+176], %r1932;
	st.global.u32 	[%rd30+180], %r1933;
	st.global.u32 	[%rd30+184], %r1934;
	st.global.u32 	[%rd30+188], %r1935;
	st.global.u32 	[%rd30+192], %r1936;
	st.global.u32 	[%rd30+196], %r1937;
	st.global.u32 	[%rd30+200], %r1938;
	st.global.u32 	[%rd30+204], %r1939;
	st.global.u32 	[%rd30+208], %r1940;
	st.global.u32 	[%rd30+212], %r1941;
	st.global.u32 	[%rd30+216], %r1942;
	st.global.u32 	[%rd30+220], %r1943;
	st.global.u32 	[%rd30+224], %r1944;
	st.global.u32 	[%rd30+228], %r1945;
	st.global.u32 	[%rd30+232], %r1946;
	st.global.u32 	[%rd30+236], %r1947;
	st.global.u32 	[%rd30+240], %r1948;
	st.global.u32 	[%rd30+244], %r1949;
	st.global.u32 	[%rd30+248], %r1950;
	st.global.u32 	[%rd30+252], %r1951;
	st.global.u32 	[%rd30+256], %r1952;
	st.global.u32 	[%rd30+260], %r1953;
	st.global.u32 	[%rd30+264], %r1954;
	st.global.u32 	[%rd30+268], %r1955;
	st.global.u32 	[%rd30+272], %r1956;
	st.global.u32 	[%rd30+276], %r1957;
	st.global.u32 	[%rd30+280], %r1958;
	st.global.u32 	[%rd30+284], %r1959;
	st.global.u32 	[%rd30+288], %r1960;
	st.global.u32 	[%rd30+292], %r1961;
	st.global.u32 	[%rd30+296], %r1962;
	st.global.u32 	[%rd30+300], %r1963;
	st.global.u32 	[%rd30+304], %r1964;
	st.global.u32 	[%rd30+308], %r1965;
	st.global.u32 	[%rd30+312], %r1966;
	st.global.u32 	[%rd30+316], %r1967;
	st.global.u32 	[%rd30+320], %r1968;
	st.global.u32 	[%rd30+324], %r1969;
	st.global.u32 	[%rd30+328], %r1970;
	st.global.u32 	[%rd30+332], %r1971;
	st.global.u32 	[%rd30+336], %r1972;
	st.global.u32 	[%rd30+340], %r1973;
	st.global.u32 	[%rd30+344], %r1974;
	st.global.u32 	[%rd30+348], %r1975;
	st.global.u32 	[%rd30+352], %r1976;
	st.global.u32 	[%rd30+356], %r1977;
	st.global.u32 	[%rd30+360], %r1978;
	st.global.u32 	[%rd30+364], %r1979;
	st.global.u32 	[%rd30+368], %r1980;
	st.global.u32 	[%rd30+372], %r1981;
	st.global.u32 	[%rd30+376], %r1982;
	st.global.u32 	[%rd30+380], %r1983;
	st.global.u32 	[%rd30+384], %r1984;
	st.global.u32 	[%rd30+388], %r1985;
	st.global.u32 	[%rd30+392], %r1986;
	st.global.u32 	[%rd30+396], %r1987;
	st.global.u32 	[%rd30+400], %r1988;
	st.global.u32 	[%rd30+404], %r1989;
	st.global.u32 	[%rd30+408], %r1990;
	st.global.u32 	[%rd30+412], %r1991;
	st.global.u32 	[%rd30+416], %r1992;
	st.global.u32 	[%rd30+420], %r1993;
	st.global.u32 	[%rd30+424], %r1994;
	st.global.u32 	[%rd30+428], %r1995;
	st.global.u32 	[%rd30+432], %r1996;
	st.global.u32 	[%rd30+436], %r1997;
	st.global.u32 	[%rd30+440], %r1998;
	st.global.u32 	[%rd30+444], %r1999;
	st.global.u32 	[%rd30+448], %r2000;
	st.global.u32 	[%rd30+452], %r2001;
	st.global.u32 	[%rd30+456], %r2002;
	st.global.u32 	[%rd30+460], %r2003;
	st.global.u32 	[%rd30+464], %r2004;
	st.global.u32 	[%rd30+468], %r2005;
	st.global.u32 	[%rd30+472], %r2006;
	st.global.u32 	[%rd30+476], %r2007;
	st.global.u32 	[%rd30+480], %r2008;
	st.global.u32 	[%rd30+484], %r2009;
	st.global.u32 	[%rd30+488], %r2010;
	st.global.u32 	[%rd30+492], %r2011;
	st.global.u32 	[%rd30+496], %r2012;
	st.global.u32 	[%rd30+500], %r2013;
	st.global.u32 	[%rd30+504], %r2014;
	st.global.u32 	[%rd30+508], %r2015;
$L__BB14_120:
	ret;

}
	// .globl	_Z26GenerateRandomBlocksKernelILi1024EEvP11MemoryBlockIXT_EEi
.visible .entry _Z26GenerateRandomBlocksKernelILi1024EEvP11MemoryBlockIXT_EEi(
	.param .u64 .ptr .align 1 _Z26GenerateRandomBlocksKernelILi1024EEvP11MemoryBlockIXT_EEi_param_0,
	.param .u32 _Z26GenerateRandomBlocksKernelILi1024EEvP11MemoryBlockIXT_EEi_param_1
)
{
	.local .align 8 .b8 	__local_depot15[48];
	.reg .b64 	%SP;
	.reg .b64 	%SPL;
	.reg .pred 	%p<65>;
	.reg .b32 	%r<1296>;
	.reg .b64 	%rd<30>;

	mov.u64 	%SPL, __local_depot15;
	ld.param.u64 	%rd11, [_Z26GenerateRandomBlocksKernelILi1024EEvP11MemoryBlockIXT_EEi_param_0];
	ld.param.u32 	%r561, [_Z26GenerateRandomBlocksKernelILi1024EEvP11MemoryBlockIXT_EEi_param_1];
	mov.u32 	%r562, %ctaid.x;
	mov.u32 	%r563, %ntid.x;
	mov.u32 	%r564, %tid.x;
	mad.lo.s32 	%r1, %r562, %r563, %r564;
	setp.ge.s32 	%p1, %r1, %r561;
	@%p1 bra 	$L__BB15_118;
	add.u64 	%rd1, %SPL, 0;
	mov.b32 	%r570, 0;
	st.local.v2.u32 	[%rd1+24], {%r570, %r570};
	st.local.u32 	[%rd1+32], %r570;
	mov.b64 	%rd13, 0;
	st.local.u64 	[%rd1+40], %rd13;
	cvt.s64.s32 	%rd2, %r1;
	mov.b32 	%r1019, 1478573778;
	mov.b32 	%r571, 716983765;
	st.local.v2.u32 	[%rd1], {%r571, %r1019};
	mov.b32 	%r1017, -123459836;
	mov.b32 	%r1018, 1163863128;
	st.local.v2.u32 	[%rd1+8], {%r1018, %r1017};
	mov.b32 	%r1015, 1360900310;
	mov.b32 	%r1016, -589760388;
	st.local.v2.u32 	[%rd1+16], {%r1016, %r1015};
	setp.eq.s32 	%p2, %r1, 0;
	@%p2 bra 	$L__BB15_116;
	mov.b32 	%r1002, 0;
	mov.b32 	%r1019, 1478573778;
	mov.b32 	%r1018, 1163863128;
	mov.b32 	%r1017, -123459836;
	mov.b32 	%r1016, -589760388;
	mov.b32 	%r1015, 1360900310;
	mov.u64 	%rd15, precalc_xorwow_matrix;
	mov.u64 	%rd29, %rd2;
$L__BB15_3:
	mov.u64 	%rd3, %rd29;
	and.b64  	%rd4, %rd3, 3;
	setp.eq.s64 	%p3, %rd4, 0;
	@%p3 bra 	$L__BB15_115;
	mul.wide.u32 	%rd14, %r1002, 3200;
	add.s64 	%rd5, %rd15, %rd14;
	mov.b32 	%r1015, 0;
	mov.u32 	%r1016, %r1015;
	mov.u32 	%r1017, %r1015;
	mov.u32 	%r1018, %r1015;
	mov.u32 	%r1019, %r1015;
	mov.u32 	%r1008, %r1015;
$L__BB15_5:
	mul.wide.u32 	%rd16, %r1008, 4;
	add.s64 	%rd17, %rd1, %rd16;
	ld.local.u32 	%r14, [%rd17+4];
	shl.b32 	%r15, %r1008, 5;
	mov.b32 	%r1014, 0;
$L__BB15_6:
	.pragma "nounroll";
	shr.u32 	%r580, %r14, %r1014;
	and.b32  	%r581, %r580, 1;
	setp.eq.b32 	%p4, %r581, 1;
	not.pred 	%p5, %p4;
	add.s32 	%r582, %r15, %r1014;
	mul.lo.s32 	%r583, %r582, 5;
	mul.wide.u32 	%rd18, %r583, 4;
	add.s64 	%rd6, %rd5, %rd18;
	@%p5 bra 	$L__BB15_8;
	ld.global.u32 	%r584, [%rd6];
	xor.b32  	%r1019, %r1019, %r584;
	ld.global.u32 	%r585, [%rd6+4];
	xor.b32  	%r1018, %r1018, %r585;
	ld.global.u32 	%r586, [%rd6+8];
	xor.b32  	%r1017, %r1017, %r586;
	ld.global.u32 	%r587, [%rd6+12];
	xor.b32  	%r1016, %r1016, %r587;
	ld.global.u32 	%r588, [%rd6+16];
	xor.b32  	%r1015, %r1015, %r588;
$L__BB15_8:
	and.b32  	%r590, %r580, 2;
	setp.eq.s32 	%p6, %r590, 0;
	@%p6 bra 	$L__BB15_10;
	ld.global.u32 	%r591, [%rd6+20];
	xor.b32  	%r1019, %r1019, %r591;
	ld.global.u32 	%r592, [%rd6+24];
	xor.b32  	%r1018, %r1018, %r592;
	ld.global.u32 	%r593, [%rd6+28];
	xor.b32  	%r1017, %r1017, %r593;
	ld.global.u32 	%r594, [%rd6+32];
	xor.b32  	%r1016, %r1016, %r594;
	ld.global.u32 	%r595, [%rd6+36];
	xor.b32  	%r1015, %r1015, %r595;
$L__BB15_10:
	and.b32  	%r597, %r580, 4;
	setp.eq.s32 	%p7, %r597, 0;
	@%p7 bra 	$L__BB15_12;
	ld.global.u32 	%r598, [%rd6+40];
	xor.b32  	%r1019, %r1019, %r598;
	ld.global.u32 	%r599, [%rd6+44];
	xor.b32  	%r1018, %r1018, %r599;
	ld.global.u32 	%r600, [%rd6+48];
	xor.b32  	%r1017, %r1017, %r600;
	ld.global.u32 	%r601, [%rd6+52];
	xor.b32  	%r1016, %r1016, %r601;
	ld.global.u32 	%r602, [%rd6+56];
	xor.b32  	%r1015, %r1015, %r602;
$L__BB15_12:
	and.b32  	%r604, %r580, 8;
	setp.eq.s32 	%p8, %r604, 0;
	@%p8 bra 	$L__BB15_14;
	ld.global.u32 	%r605, [%rd6+60];
	xor.b32  	%r1019, %r1019, %r605;
	ld.global.u32 	%r606, [%rd6+64];
	xor.b32  	%r1018, %r1018, %r606;
	ld.global.u32 	%r607, [%rd6+68];
	xor.b32  	%r1017, %r1017, %r607;
	ld.global.u32 	%r608, [%rd6+72];
	xor.b32  	%r1016, %r1016, %r608;
	ld.global.u32 	%r609, [%rd6+76];
	xor.b32  	%r1015, %r1015, %r609;
$L__BB15_14:
	and.b32  	%r611, %r580, 16;
	setp.eq.s32 	%p9, %r611, 0;
	@%p9 bra 	$L__BB15_16;
	ld.global.u32 	%r612, [%rd6+80];
	xor.b32  	%r1019, %r1019, %r612;
	ld.global.u32 	%r613, [%rd6+84];
	xor.b32  	%r1018, %r1018, %r613;
	ld.global.u32 	%r614, [%rd6+88];
	xor.b32  	%r1017, %r1017, %r614;
	ld.global.u32 	%r615, [%rd6+92];
	xor.b32  	%r1016, %r1016, %r615;
	ld.global.u32 	%r616, [%rd6+96];
	xor.b32  	%r1015, %r1015, %r616;
$L__BB15_16:
	and.b32  	%r618, %r580, 32;
	setp.eq.s32 	%p10, %r618, 0;
	@%p10 bra 	$L__BB15_18;
	ld.global.u32 	%r619, [%rd6+100];
	xor.b32  	%r1019, %r1019, %r619;
	ld.global.u32 	%r620, [%rd6+104];
	xor.b32  	%r1018, %r1018, %r620;
	ld.global.u32 	%r621, [%rd6+108];
	xor.b32  	%r1017, %r1017, %r621;
	ld.global.u32 	%r622, [%rd6+112];
	xor.b32  	%r1016, %r1016, %r622;
	ld.global.u32 	%r623, [%rd6+116];
	xor.b32  	%r1015, %r1015, %r623;
$L__BB15_18:
	and.b32  	%r625, %r580, 64;
	setp.eq.s32 	%p11, %r625, 0;
	@%p11 bra 	$L__BB15_20;
	ld.global.u32 	%r626, [%rd6+120];
	xor.b32  	%r1019, %r1019, %r626;
	ld.global.u32 	%r627, [%rd6+124];
	xor.b32  	%r1018, %r1018, %r627;
	ld.global.u32 	%r628, [%rd6+128];
	xor.b32  	%r1017, %r1017, %r628;
	ld.global.u32 	%r629, [%rd6+132];
	xor.b32  	%r1016, %r1016, %r629;
	ld.global.u32 	%r630, [%rd6+136];
	xor.b32  	%r1015, %r1015, %r630;
$L__BB15_20:
	and.b32  	%r632, %r580, 128;
	setp.eq.s32 	%p12, %r632, 0;
	@%p12 bra 	$L__BB15_22;
	ld.global.u32 	%r633, [%rd6+140];
	xor.b32  	%r1019, %r1019, %r633;
	ld.global.u32 	%r634, [%rd6+144];
	xor.b32  	%r1018, %r1018, %r634;
	ld.global.u32 	%r635, [%rd6+148];
	xor.b32  	%r1017, %r1017, %r635;
	ld.global.u32 	%r636, [%rd6+152];
	xor.b32  	%r1016, %r1016, %r636;
	ld.global.u32 	%r637, [%rd6+156];
	xor.b32  	%r1015, %r1015, %r637;
$L__BB15_22:
	and.b32  	%r639, %r580, 256;
	setp.eq.s32 	%p13, %r639, 0;
	@%p13 bra 	$L__BB15_24;
	ld.global.u32 	%r640, [%rd6+160];
	xor.b32  	%r1019, %r1019, %r640;
	ld.global.u32 	%r641, [%rd6+164];
	xor.b32  	%r1018, %r1018, %r641;
	ld.global.u32 	%r642, [%rd6+168];
	xor.b32  	%r1017, %r1017, %r642;
	ld.global.u32 	%r643, [%rd6+172];
	xor.b32  	%r1016, %r1016, %r643;
	ld.global.u32 	%r644, [%rd6+176];
	xor.b32  	%r1015, %r1015, %r644;
$L__BB15_24:
	and.b32  	%r646, %r580, 512;
	setp.eq.s32 	%p14, %r646, 0;
	@%p14 bra 	$L__BB15_26;
	ld.global.u32 	%r647, [%rd6+180];
	xor.b32  	%r1019, %r1019, %r647;
	ld.global.u32 	%r648, [%rd6+184];
	xor.b32  	%r1018, %r1018, %r648;
	ld.global.u32 	%r649, [%rd6+188];
	xor.b32  	%r1017, %r1017, %r649;
	ld.global.u32 	%r650, [%rd6+192];
	xor.b32  	%r1016, %r1016, %r650;
	ld.global.u32 	%r651, [%rd6+196];
	xor.b32  	%r1015, %r1015, %r651;
$L__BB15_26:
	and.b32  	%r653, %r580, 1024;
	setp.eq.s32 	%p15, %r653, 0;
	@%p15 bra 	$L__BB15_28;
	ld.global.u32 	%r654, [%rd6+200];
	xor.b32  	%r1019, %r1019, %r654;
	ld.global.u32 	%r655, [%rd6+204];
	xor.b32  	%r1018, %r1018, %r655;
	ld.global.u32 	%r656, [%rd6+208];
	xor.b32  	%r1017, %r1017, %r656;
	ld.global.u32 	%r657, [%rd6+212];
	xor.b32  	%r1016, %r1016, %r657;
	ld.global.u32 	%r658, [%rd6+216];
	xor.b32  	%r1015, %r1015, %r658;
$L__BB15_28:
	and.b32  	%r660, %r580, 2048;
	setp.eq.s32 	%p16, %r660, 0;
	@%p16 bra 	$L__BB15_30;
	ld.global.u32 	%r661, [%rd6+220];
	xor.b32  	%r1019, %r1019, %r661;
	ld.global.u32 	%r662, [%rd6+224];
	xor.b32  	%r1018, %r1018, %r662;
	ld.global.u32 	%r663, [%rd6+228];
	xor.b32  	%r1017, %r1017, %r663;
	ld.global.u32 	%r664, [%rd6+232];
	xor.b32  	%r1016, %r1016, %r664;
	ld.global.u32 	%r665, [%rd6+236];
	xor.b32  	%r1015, %r1015, %r665;
$L__BB15_30:
	and.b32  	%r667, %r580, 4096;
	setp.eq.s32 	%p17, %r667, 0;
	@%p17 bra 	$L__BB15_32;
	ld.global.u32 	%r668, [%rd6+240];
	xor.b32  	%r1019, %r1019, %r668;
	ld.global.u32 	%r669, [%rd6+244];
	xor.b32  	%r1018, %r1018, %r669;
	ld.global.u32 	%r670, [%rd6+248];
	xor.b32  	%r1017, %r1017, %r670;
	ld.global.u32 	%r671, [%rd6+252];
	xor.b32  	%r1016, %r1016, %r671;
	ld.global.u32 	%r672, [%rd6+256];
	xor.b32  	%r1015, %r1015, %r672;
$L__BB15_32:
	and.b32  	%r674, %r580, 8192;
	setp.eq.s32 	%p18, %r674, 0;
	@%p18 bra 	$L__BB15_34;
	ld.global.u32 	%r675, [%rd6+260];
	xor.b32  	%r1019, %r1019, %r675;
	ld.global.u32 	%r676, [%rd6+264];
	xor.b32  	%r1018, %r1018, %r676;
	ld.global.u32 	%r677, [%rd6+268];
	xor.b32  	%r1017, %r1017, %r677;
	ld.global.u32 	%r678, [%rd6+272];
	xor.b32  	%r1016, %r1016, %r678;
	ld.global.u32 	%r679, [%rd6+276];
	xor.b32  	%r1015, %r1015, %r679;
$L__BB15_34:
	and.b32  	%r681, %r580, 16384;
	setp.eq.s32 	%p19, %r681, 0;
	@%p19 bra 	$L__BB15_36;
	ld.global.u32 	%r682, [%rd6+280];
	xor.b32  	%r1019, %r1019, %r682;
	ld.global.u32 	%r683, [%rd6+284];
	xor.b32  	%r1018, %r1018, %r683;
	ld.global.u32 	%r684, [%rd6+288];
	xor.b32  	%r1017, %r1017, %r684;
	ld.global.u32 	%r685, [%rd6+292];
	xor.b32  	%r1016, %r1016, %r685;
	ld.global.u32 	%r686, [%rd6+296];
	xor.b32  	%r1015, %r1015, %r686;
$L__BB15_36:
	and.b32  	%r688, %r580, 32768;
	setp.eq.s32 	%p20, %r688, 0;
	@%p20 bra 	$L__BB15_38;
	ld.global.u32 	%r689, [%rd6+300];
	xor.b32  	%r1019, %r1019, %r689;
	ld.global.u32 	%r690, [%rd6+304];
	xor.b32  	%r1018, %r1018, %r690;
	ld.global.u32 	%r691, [%rd6+308];
	xor.b32  	%r1017, %r1017, %r691;
	ld.global.u32 	%r692, [%rd6+312];
	xor.b32  	%r1016, %r1016, %r692;
	ld.global.u32 	%r693, [%rd6+316];
	xor.b32  	%r1015, %r1015, %r693;
$L__BB15_38:
	add.s32 	%r1014, %r1014, 16;
	setp.ne.s32 	%p21, %r1014, 32;
	@%p21 bra 	$L__BB15_6;
	mad.lo.s32 	%r694, %r1008, -31, %r15;
	add.s32 	%r1008, %r694, 1;
	setp.ne.s32 	%p22, %r1008, 5;
	@%p22 bra 	$L__BB15_5;
	st.local.u32 	[%rd1+4], %r1019;
	st.local.v2.u32 	[%rd1+8], {%r1018, %r1017};
	st.local.v2.u32 	[%rd1+16], {%r1016, %r1015};
	setp.eq.s64 	%p23, %rd4, 1;
	@%p23 bra 	$L__BB15_115;
	mov.b32 	%r1015, 0;
	mov.u32 	%r1016, %r1015;
	mov.u32 	%r1017, %r1015;
	mov.u32 	%r1018, %r1015;
	mov.u32 	%r1019, %r1015;
	mov.u32 	%r1100, %r1015;
$L__BB15_42:
	mul.wide.u32 	%rd19, %r1100, 4;
	add.s64 	%rd20, %rd1, %rd19;
	ld.local.u32 	%r190, [%rd20+4];
	shl.b32 	%r191, %r1100, 5;
	mov.b32 	%r1106, 0;
$L__BB15_43:
	.pragma "nounroll";
	shr.u32 	%r697, %r190, %r1106;
	and.b32  	%r698, %r697, 1;
	setp.eq.b32 	%p24, %r698, 1;
	not.pred 	%p25, %p24;
	add.s32 	%r699, %r191, %r1106;
	mul.lo.s32 	%r700, %r699, 5;
	mul.wide.u32 	%rd21, %r700, 4;
	add.s64 	%rd7, %rd5, %rd21;
	@%p25 bra 	$L__BB15_45;
	ld.global.u32 	%r701, [%rd7];
	xor.b32  	%r1019, %r1019, %r701;
	ld.global.u32 	%r702, [%rd7+4];
	xor.b32  	%r1018, %r1018, %r702;
	ld.global.u32 	%r703, [%rd7+8];
	xor.b32  	%r1017, %r1017, %r703;
	ld.global.u32 	%r704, [%rd7+12];
	xor.b32  	%r1016, %r1016, %r704;
	ld.global.u32 	%r705, [%rd7+16];
	xor.b32  	%r1015, %r1015, %r705;
$L__BB15_45:
	and.b32  	%r707, %r697, 2;
	setp.eq.s32 	%p26, %r707, 0;
	@%p26 bra 	$L__BB15_47;
	ld.global.u32 	%r708, [%rd7+20];
	xor.b32  	%r1019, %r1019, %r708;
	ld.global.u32 	%r709, [%rd7+24];
	xor.b32  	%r1018, %r1018, %r709;
	ld.global.u32 	%r710, [%rd7+28];
	xor.b32  	%r1017, %r1017, %r710;
	ld.global.u32 	%r711, [%rd7+32];
	xor.b32  	%r1016, %r1016, %r711;
	ld.global.u32 	%r712, [%rd7+36];
	xor.b32  	%r1015, %r1015, %r712;
$L__BB15_47:
	and.b32  	%r714, %r697, 4;
	setp.eq.s32 	%p27, %r714, 0;
	@%p27 bra 	$L__BB15_49;
	ld.global.u32 	%r715, [%rd7+40];
	xor.b32  	%r1019, %r1019, %r715;
	ld.global.u32 	%r716, [%rd7+44];
	xor.b32  	%r1018, %r1018, %r716;
	ld.global.u32 	%r717, [%rd7+48];
	xor.b32  	%r1017, %r1017, %r717;
	ld.global.u32 	%r718, [%rd7+52];
	xor.b32  	%r1016, %r1016, %r718;
	ld.global.u32 	%r719, [%rd7+56];
	xor.b32  	%r1015, %r1015, %r719;
$L__BB15_49:
	and.b32  	%r721, %r697, 8;
	setp.eq.s32 	%p28, %r721, 0;
	@%p28 bra 	$L__BB15_51;
	ld.global.u32 	%r722, [%rd7+60];
	xor.b32  	%r1019, %r1019, %r722;
	ld.global.u32 	%r723, [%rd7+64];
	xor.b32  	%r1018, %r1018, %r723;
	ld.global.u32 	%r724, [%rd7+68];
	xor.b32  	%r1017, %r1017, %r724;
	ld.global.u32 	%r725, [%rd7+72];
	xor.b32  	%r1016, %r1016, %r725;
	ld.global.u32 	%r726, [%rd7+76];
	xor.b32  	%r1015, %r1015, %r726;
$L__BB15_51:
	and.b32  	%r728, %r697, 16;
	setp.eq.s32 	%p29, %r728, 0;
	@%p29 bra 	$L__BB15_53;
	ld.global.u32 	%r729, [%rd7+80];
	xor.b32  	%r1019, %r1019, %r729;
	ld.global.u32 	%r730, [%rd7+84];
	xor.b32  	%r1018, %r1018, %r730;
	ld.global.u32 	%r731, [%rd7+88];
	xor.b32  	%r1017, %r1017, %r731;
	ld.global.u32 	%r732, [%rd7+92];
	xor.b32  	%r1016, %r1016, %r732;
	ld.global.u32 	%r733, [%rd7+96];
	xor.b32  	%r1015, %r1015, %r733;
$L__BB15_53:
	and.b32  	%r735, %r697, 32;
	setp.eq.s32 	%p30, %r735, 0;
	@%p30 bra 	$L__BB15_55;
	ld.global.u32 	%r736, [%rd7+100];
	xor.b32  	%r1019, %r1019, %r736;
	ld.global.u32 	%r737, [%rd7+104];
	xor.b32  	%r1018, %r1018, %r737;
	ld.global.u32 	%r738, [%rd7+108];
	xor.b32  	%r1017, %r1017, %r738;
	ld.global.u32 	%r739, [%rd7+112];
	xor.b32  	%r1016, %r1016, %r739;
	ld.global.u32 	%r740, [%rd7+116];
	xor.b32  	%r1015, %r1015, %r740;
$L__BB15_55:
	and.b32  	%r742, %r697, 64;
	setp.eq.s32 	%p31, %r742, 0;
	@%p31 bra 	$L__BB15_57;
	ld.global.u32 	%r743, [%rd7+120];
	xor.b32  	%r1019, %r1019, %r743;
	ld.global.u32 	%r744, [%rd7+124];
	xor.b32  	%r1018, %r1018, %r744;
	ld.global.u32 	%r745, [%rd7+128];
	xor.b32  	%r1017, %r1017, %r745;
	ld.global.u32 	%r746, [%rd7+132];
	xor.b32  	%r1016, %r1016, %r746;
	ld.global.u32 	%r747, [%rd7+136];
	xor.b32  	%r1015, %r1015, %r747;
$L__BB15_57:
	and.b32  	%r749, %r697, 128;
	setp.eq.s32 	%p32, %r749, 0;
	@%p32 bra 	$L__BB15_59;
	ld.global.u32 	%r750, [%rd7+140];
	xor.b32  	%r1019, %r1019, %r750;
	ld.global.u32 	%r751, [%rd7+144];
	xor.b32  	%r1018, %r1018, %r751;
	ld.global.u32 	%r752, [%rd7+148];
	xor.b32  	%r1017, %r1017, %r752;
	ld.global.u32 	%r753, [%rd7+152];
	xor.b32  	%r1016, %r1016, %r753;
	ld.global.u32 	%r754, [%rd7+156];
	xor.b32  	%r1015, %r1015, %r754;
$L__BB15_59:
	and.b32  	%r756, %r697, 256;
	setp.eq.s32 	%p33, %r756, 0;
	@%p33 bra 	$L__BB15_61;
	ld.global.u32 	%r757, [%rd7+160];
	xor.b32  	%r1019, %r1019, %r757;
	ld.global.u32 	%r758, [%rd7+164];
	xor.b32  	%r1018, %r1018, %r758;
	ld.global.u32 	%r759, [%rd7+168];
	xor.b32  	%r1017, %r1017, %r759;
	ld.global.u32 	%r760, [%rd7+172];
	xor.b32  	%r1016, %r1016, %r760;
	ld.global.u32 	%r761, [%rd7+176];
	xor.b32  	%r1015, %r1015, %r761;
$L__BB15_61:
	and.b32  	%r763, %r697, 512;
	setp.eq.s32 	%p34, %r763, 0;
	@%p34 bra 	$L__BB15_63;
	ld.global.u32 	%r764, [%rd7+180];
	xor.b32  	%r1019, %r1019, %r764;
	ld.global.u32 	%r765, [%rd7+184];
	xor.b32  	%r1018, %r1018, %r765;
	ld.global.u32 	%r766, [%rd7+188];
	xor.b32  	%r1017, %r1017, %r766;
	ld.global.u32 	%r767, [%rd7+192];
	xor.b32  	%r1016, %r1016, %r767;
	ld.global.u32 	%r768, [%rd7+196];
	xor.b32  	%r1015, %r1015, %r768;
$L__BB15_63:
	and.b32  	%r770, %r697, 1024;
	setp.eq.s32 	%p35, %r770, 0;
	@%p35 bra 	$L__BB15_65;
	ld.global.u32 	%r771, [%rd7+200];
	xor.b32  	%r1019, %r1019, %r771;
	ld.global.u32 	%r772, [%rd7+204];
	xor.b32  	%r1018, %r1018, %r772;
	ld.global.u32 	%r773, [%rd7+208];
	xor.b32  	%r1017, %r1017, %r773;
	ld.global.u32 	%r774, [%rd7+212];
	xor.b32  	%r1016, %r1016, %r774;
	ld.global.u32 	%r775, [%rd7+216];
	xor.b32  	%r1015, %r1015, %r775;
$L__BB15_65:
	and.b32  	%r777, %r697, 2048;
	setp.eq.s32 	%p36, %r777, 0;
	@%p36 bra 	$L__BB15_67;
	ld.global.u32 	%r778, [%rd7+220];
	xor.b32  	%r1019, %r1019, %r778;
	ld.global.u32 	%r779, [%rd7+224];
	xor.b32  	%r1018, %r1018, %r779;
	ld.global.u32 	%r780, [%rd7+228];
	xor.b32  	%r1017, %r1017, %r780;
	ld.global.u32 	%r781, [%rd7+232];
	xor.b32  	%r1016, %r1016, %r781;
	ld.global.u32 	%r782, [%rd7+236];
	xor.b32  	%r1015, %r1015, %r782;
$L__BB15_67:
	and.b32  	%r784, %r697, 4096;
	setp.eq.s32 	%p37, %r784, 0;
	@%p37 bra 	$L__BB15_69;
	ld.global.u32 	%r785, [%rd7+240];
	xor.b32  	%r1019, %r1019, %r785;
	ld.global.u32 	%r786, [%rd7+244];
	xor.b32  	%r1018, %r1018, %r786;
	ld.global.u32 	%r787, [%rd7+248];
	xor.b32  	%r1017, %r1017, %r787;
	ld.global.u32 	%r788, [%rd7+252];
	xor.b32  	%r1016, %r1016, %r788;
	ld.global.u32 	%r789, [%rd7+256];
	xor.b32  	%r1015, %r1015, %r789;
$L__BB15_69:
	and.b32  	%r791, %r697, 8192;
	setp.eq.s32 	%p38, %r791, 0;
	@%p38 bra 	$L__BB15_71;
	ld.global.u32 	%r792, [%rd7+260];
	xor.b32  	%r1019, %r1019, %r792;
	ld.global.u32 	%r793, [%rd7+264];
	xor.b32  	%r1018, %r1018, %r793;
	ld.global.u32 	%r794, [%rd7+268];
	xor.b32  	%r1017, %r1017, %r794;
	ld.global.u32 	%r795, [%rd7+272];
	xor.b32  	%r1016, %r1016, %r795;
	ld.global.u32 	%r796, [%rd7+276];
	xor.b32  	%r1015, %r1015, %r796;
$L__BB15_71:
	and.b32  	%r798, %r697, 16384;
	setp.eq.s32 	%p39, %r798, 0;
	@%p39 bra 	$L__BB15_73;
	ld.global.u32 	%r799, [%rd7+280];
	xor.b32  	%r1019, %r1019, %r799;
	ld.global.u32 	%r800, [%rd7+284];
	xor.b32  	%r1018, %r1018, %r800;
	ld.global.u32 	%r801, [%rd7+288];
	xor.b32  	%r1017, %r1017, %r801;
	ld.global.u32 	%r802, [%rd7+292];
	xor.b32  	%r1016, %r1016, %r802;
	ld.global.u32 	%r803, [%rd7+296];
	xor.b32  	%r1015, %r1015, %r803;
$L__BB15_73:
	and.b32  	%r805, %r697, 32768;
	setp.eq.s32 	%p40, %r805, 0;
	@%p40 bra 	$L__BB15_75;
	ld.global.u32 	%r806, [%rd7+300];
	xor.b32  	%r1019, %r1019, %r806;
	ld.global.u32 	%r807, [%rd7+304];
	xor.b32  	%r1018, %r1018, %r807;
	ld.global.u32 	%r808, [%rd7+308];
	xor.b32  	%r1017, %r1017, %r808;
	ld.global.u32 	%r809, [%rd7+312];
	xor.b32  	%r1016, %r1016, %r809;
	ld.global.u32 	%r810, [%rd7+316];
	xor.b32  	%r1015, %r1015, %r810;
$L__BB15_75:
	add.s32 	%r1106, %r1106, 16;
	setp.ne.s32 	%p41, %r1106, 32;
	@%p41 bra 	$L__BB15_43;
	mad.lo.s32 	%r811, %r1100, -31, %r191;
	add.s32 	%r1100, %r811, 1;
	setp.ne.s32 	%p42, %r1100, 5;
	@%p42 bra 	$L__BB15_42;
	st.local.u32 	[%rd1+4], %r1019;
	st.local.v2.u32 	[%rd1+8], {%r1018, %r1017};
	st.local.v2.u32 	[%rd1+16], {%r1016, %r1015};
	setp.ne.s64 	%p43, %rd4, 3;
	@%p43 bra 	$L__BB15_115;
	mov.b32 	%r1015, 0;
	mov.u32 	%r1016, %r1015;
	mov.u32 	%r1017, %r1015;
	mov.u32 	%r1018, %r1015;
	mov.u32 	%r1019, %r1015;
	mov.u32 	%r1192, %r1015;
$L__BB15_79:
	mul.wide.u32 	%rd22, %r1192, 4;
	add.s64 	%rd23, %rd1, %rd22;
	ld.local.u32 	%r366, [%rd23+4];
	shl.b32 	%r367, %r1192, 5;
	mov.b32 	%r1198, 0;
$L__BB15_80:
	.pragma "nounroll";
	shr.u32 	%r814, %r366, %r1198;
	and.b32  	%r815, %r814, 1;
	setp.eq.b32 	%p44, %r815, 1;
	not.pred 	%p45, %p44;
	add.s32 	%r816, %r367, %r1198;
	mul.lo.s32 	%r817, %r816, 5;
	mul.wide.u32 	%rd24, %r817, 4;
	add.s64 	%rd8, %rd5, %rd24;
	@%p45 bra 	$L__BB15_82;
	ld.global.u32 	%r818, [%rd8];
	xor.b32  	%r1019, %r1019, %r818;
	ld.global.u32 	%r819, [%rd8+4];
	xor.b32  	%r1018, %r1018, %r819;
	ld.global.u32 	%r820, [%rd8+8];
	xor.b32  	%r1017, %r1017, %r820;
	ld.global.u32 	%r821, [%rd8+12];
	xor.b32  	%r1016, %r1016, %r821;
	ld.global.u32 	%r822, [%rd8+16];
	xor.b32  	%r1015, %r1015, %r822;
$L__BB15_82:
	and.b32  	%r824, %r814, 2;
	setp.eq.s32 	%p46, %r824, 0;
	@%p46 bra 	$L__BB15_84;
	ld.global.u32 	%r825, [%rd8+20];
	xor.b32  	%r1019, %r1019, %r825;
	ld.global.u32 	%r826, [%rd8+24];
	xor.b32  	%r1018, %r1018, %r826;
	ld.global.u32 	%r827, [%rd8+28];
	xor.b32  	%r1017, %r1017, %r827;
	ld.global.u32 	%r828, [%rd8+32];
	xor.b32  	%r1016, %r1016, %r828;
	ld.global.u32 	%r829, [%rd8+36];
	xor.b32  	%r1015, %r1015, %r829;
$L__BB15_84:
	and.b32  	%r831, %r814, 4;
	setp.eq.s32 	%p47, %r831, 0;
	@%p47 bra 	$L__BB15_86;
	ld.global.u32 	%r832, [%rd8+40];
	xor.b32  	%r1019, %r1019, %r832;
	ld.global.u32 	%r833, [%rd8+44];
	xor.b32  	%r1018, %r1018, %r833;
	ld.global.u32 	%r834, [%rd8+48];
	xor.b32  	%r1017, %r1017, %r834;
	ld.global.u32 	%r835, [%rd8+52];
	xor.b32  	%r1016, %r1016, %r835;
	ld.global.u32 	%r836, [%rd8+56];
	xor.b32  	%r1015, %r1015, %r836;
$L__BB15_86:
	and.b32  	%r838, %r814, 8;
	setp.eq.s32 	%p48, %r838, 0;
	@%p48 bra 	$L__BB15_88;
	ld.global.u32 	%r839, [%rd8+60];
	xor.b32  	%r1019, %r1019, %r839;
	ld.global.u32 	%r840, [%rd8+64];
	xor.b32  	%r1018, %r1018, %r840;
	ld.global.u32 	%r841, [%rd8+68];
	xor.b32  	%r1017, %r1017, %r841;
	ld.global.u32 	%r842, [%rd8+72];
	xor.b32  	%r1016, %r1016, %r842;
	ld.global.u32 	%r843, [%rd8+76];
	xor.b32  	%r1015, %r1015, %r843;
$L__BB15_88:
	and.b32  	%r845, %r814, 16;
	setp.eq.s32 	%p49, %r845, 0;
	@%p49 bra 	$L__BB15_90;
	ld.global.u32 	%r846, [%rd8+80];
	xor.b32  	%r1019, %r1019, %r846;
	ld.global.u32 	%r847, [%rd8+84];
	xor.b32  	%r1018, %r1018, %r847;
	ld.global.u32 	%r848, [%rd8+88];
	xor.b32  	%r1017, %r1017, %r848;
	ld.global.u32 	%r849, [%rd8+92];
	xor.b32  	%r1016, %r1016, %r849;
	ld.global.u32 	%r850, [%rd8+96];
	xor.b32  	%r1015, %r1015, %r850;
$L__BB15_90:
	and.b32  	%r852, %r814, 32;
	setp.eq.s32 	%p50, %r852, 0;
	@%p50 bra 	$L__BB15_92;
	ld.global.u32 	%r853, [%rd8+100];
	xor.b32  	%r1019, %r1019, %r853;
	ld.global.u32 	%r854, [%rd8+104];
	xor.b32  	%r1018, %r1018, %r854;
	ld.global.u32 	%r855, [%rd8+108];
	xor.b32  	%r1017, %r1017, %r855;
	ld.global.u32 	%r856, [%rd8+112];
	xor.b32  	%r1016, %r1016, %r856;
	ld.global.u32 	%r857, [%rd8+116];
	xor.b32  	%r1015, %r1015, %r857;
$L__BB15_92:
	and.b32  	%r859, %r814, 64;
	setp.eq.s32 	%p51, %r859, 0;
	@%p51 bra 	$L__BB15_94;
	ld.global.u32 	%r860, [%rd8+120];
	xor.b32  	%r1019, %r1019, %r860;
	ld.global.u32 	%r861, [%rd8+124];
	xor.b32  	%r1018, %r1018, %r861;
	ld.global.u32 	%r862, [%rd8+128];
	xor.b32  	%r1017, %r1017, %r862;
	ld.global.u32 	%r863, [%rd8+132];
	xor.b32  	%r1016, %r1016, %r863;
	ld.global.u32 	%r864, [%rd8+136];
	xor.b32  	%r1015, %r1015, %r864;
$L__BB15_94:
	and.b32  	%r866, %r814, 128;
	setp.eq.s32 	%p52, %r866, 0;
	@%p52 bra 	$L__BB15_96;
	ld.global.u32 	%r867, [%rd8+140];
	xor.b32  	%r1019, %r1019, %r867;
	ld.global.u32 	%r868, [%rd8+144];
	xor.b32  	%r1018, %r1018, %r868;
	ld.global.u32 	%r869, [%rd8+148];
	xor.b32  	%r1017, %r1017, %r869;
	ld.global.u32 	%r870, [%rd8+152];
	xor.b32  	%r1016, %r1016, %r870;
	ld.global.u32 	%r871, [%rd8+156];
	xor.b32  	%r1015, %r1015, %r871;
$L__BB15_96:
	and.b32  	%r873, %r814, 256;
	setp.eq.s32 	%p53, %r873, 0;
	@%p53 bra 	$L__BB15_98;
	ld.global.u32 	%r874, [%rd8+160];
	xor.b32  	%r1019, %r1019, %r874;
	ld.global.u32 	%r875, [%rd8+164];
	xor.b32  	%r1018, %r1018, %r875;
	ld.global.u32 	%r876, [%rd8+168];
	xor.b32  	%r1017, %r1017, %r876;
	ld.global.u32 	%r877, [%rd8+172];
	xor.b32  	%r1016, %r1016, %r877;
	ld.global.u32 	%r878, [%rd8+176];
	xor.b32  	%r1015, %r1015, %r878;
$L__BB15_98:
	and.b32  	%r880, %r814, 512;
	setp.eq.s32 	%p54, %r880, 0;
	@%p54 bra 	$L__BB15_100;
	ld.global.u32 	%r881, [%rd8+180];
	xor.b32  	%r1019, %r1019, %r881;
	ld.global.u32 	%r882, [%rd8+184];
	xor.b32  	%r1018, %r1018, %r882;
	ld.global.u32 	%r883, [%rd8+188];
	xor.b32  	%r1017, %r1017, %r883;
	ld.global.u32 	%r884, [%rd8+192];
	xor.b32  	%r1016, %r1016, %r884;
	ld.global.u32 	%r885, [%rd8+196];
	xor.b32  	%r1015, %r1015, %r885;
$L__BB15_100:
	and.b32  	%r887, %r814, 1024;
	setp.eq.s32 	%p55, %r887, 0;
	@%p55 bra 	$L__BB15_102;
	ld.global.u32 	%r888, [%rd8+200];
	xor.b32  	%r1019, %r1019, %r888;
	ld.global.u32 	%r889, [%rd8+204];
	xor.b32  	%r1018, %r1018, %r889;
	ld.global.u32 	%r890, [%rd8+208];
	xor.b32  	%r1017, %r1017, %r890;
	ld.global.u32 	%r891, [%rd8+212];
	xor.b32  	%r1016, %r1016, %r891;
	ld.global.u32 	%r892, [%rd8+216];
	xor.b32  	%r1015, %r1015, %r892;
$L__BB15_102:
	and.b32  	%r894, %r814, 2048;
	setp.eq.s32 	%p56, %r894, 0;
	@%p56 bra 	$L__BB15_104;
	ld.global.u32 	%r895, [%rd8+220];
	xor.b32  	%r1019, %r1019, %r895;
	ld.global.u32 	%r896, [%rd8+224];
	xor.b32  	%r1018, %r1018, %r896;
	ld.global.u32 	%r897, [%rd8+228];
	xor.b32  	%r1017, %r1017, %r897;
	ld.global.u32 	%r898, [%rd8+232];
	xor.b32  	%r1016, %r1016, %r898;
	ld.global.u32 	%r899, [%rd8+236];
	xor.b32  	%r1015, %r1015, %r899;
$L__BB15_104:
	and.b32  	%r901, %r814, 4096;
	setp.eq.s32 	%p57, %r901, 0;
	@%p57 bra 	$L__BB15_106;
	ld.global.u32 	%r902, [%rd8+240];
	xor.b32  	%r1019, %r1019, %r902;
	ld.global.u32 	%r903, [%rd8+244];
	xor.b32  	%r1018, %r1018, %r903;
	ld.global.u32 	%r904, [%rd8+248];
	xor.b32  	%r1017, %r1017, %r904;
	ld.global.u32 	%r905, [%rd8+252];
	xor.b32  	%r1016, %r1016, %r905;
	ld.global.u32 	%r906, [%rd8+256];
	xor.b32  	%r1015, %r1015, %r906;
$L__BB15_106:
	and.b32  	%r908, %r814, 8192;
	setp.eq.s32 	%p58, %r908, 0;
	@%p58 bra 	$L__BB15_108;
	ld.global.u32 	%r909, [%rd8+260];
	xor.b32  	%r1019, %r1019, %r909;
	ld.global.u32 	%r910, [%rd8+264];
	xor.b32  	%r1018, %r1018, %r910;
	ld.global.u32 	%r911, [%rd8+268];
	xor.b32  	%r1017, %r1017, %r911;
	ld.global.u32 	%r912, [%rd8+272];
	xor.b32  	%r1016, %r1016, %r912;
	ld.global.u32 	%r913, [%rd8+276];
	xor.b32  	%r1015, %r1015, %r913;
$L__BB15_108:
	and.b32  	%r915, %r814, 16384;
	setp.eq.s32 	%p59, %r915, 0;
	@%p59 bra 	$L__BB15_110;
	ld.global.u32 	%r916, [%rd8+280];
	xor.b32  	%r1019, %r1019, %r916;
	ld.global.u32 	%r917, [%rd8+284];
	xor.b32  	%r1018, %r1018, %r917;
	ld.global.u32 	%r918, [%rd8+288];
	xor.b32  	%r1017, %r1017, %r918;
	ld.global.u32 	%r919, [%rd8+292];
	xor.b32  	%r1016, %r1016, %r919;
	ld.global.u32 	%r920, [%rd8+296];
	xor.b32  	%r1015, %r1015, %r920;
$L__BB15_110:
	and.b32  	%r922, %r814, 32768;
	setp.eq.s32 	%p60, %r922, 0;
	@%p60 bra 	$L__BB15_112;
	ld.global.u32 	%r923, [%rd8+300];
	xor.b32  	%r1019, %r1019, %r923;
	ld.global.u32 	%r924, [%rd8+304];
	xor.b32  	%r1018, %r1018, %r924;
	ld.global.u32 	%r925, [%rd8+308];
	xor.b32  	%r1017, %r1017, %r925;
	ld.global.u32 	%r926, [%rd8+312];
	xor.b32  	%r1016, %r1016, %r926;
	ld.global.u32 	%r927, [%rd8+316];
	xor.b32  	%r1015, %r1015, %r927;
$L__BB15_112:
	add.s32 	%r1198, %r1198, 16;
	setp.ne.s32 	%p61, %r1198, 32;
	@%p61 bra 	$L__BB15_80;
	mad.lo.s32 	%r928, %r1192, -31, %r367;
	add.s32 	%r1192, %r928, 1;
	setp.ne.s32 	%p62, %r1192, 5;
	@%p62 bra 	$L__BB15_79;
	st.local.u32 	[%rd1+4], %r1019;
	st.local.v2.u32 	[%rd1+8], {%r1018, %r1017};
	st.local.v2.u32 	[%rd1+16], {%r1016, %r1015};
$L__BB15_115:
	shr.u64 	%rd29, %rd3, 2;
	add.s32 	%r1002, %r1002, 1;
	setp.gt.u64 	%p63, %rd3, 3;
	@%p63 bra 	$L__BB15_3;
$L__BB15_116:
	cvta.to.global.u64 	%rd25, %rd11;
	shl.b64 	%rd26, %rd2, 10;
	add.s64 	%rd10, %rd25, %rd26;
	mov.b32 	%r1295, 0;
	mov.b32 	%r1289, 716983765;
$L__BB15_117:
	shr.u32 	%r931, %r1019, 2;
	xor.b32  	%r932, %r931, %r1019;
	shl.b32 	%r933, %r1015, 4;
	shl.b32 	%r934, %r932, 1;
	xor.b32  	%r935, %r934, %r933;
	xor.b32  	%r936, %r935, %r932;
	xor.b32  	%r937, %r936, %r1015;
	add.s32 	%r938, %r1289, %r937;
	add.s32 	%r939, %r938, 362437;
	mul.wide.u32 	%rd27, %r1295, 4;
	add.s64 	%rd28, %rd10, %rd27;
	st.global.u32 	[%rd28], %r939;
	shr.u32 	%r940, %r1018, 2;
	xor.b32  	%r941, %r940, %r1018;
	shl.b32 	%r942, %r937, 4;
	shl.b32 	%r943, %r941, 1;
	xor.b32  	%r944, %r943, %r942;
	xor.b32  	%r945, %r944, %r941;
	xor.b32  	%r946, %r945, %r937;
	add.s32 	%r947, %r1289, %r946;
	add.s32 	%r948, %r947, 724874;
	st.global.u32 	[%rd28+4], %r948;
	shr.u32 	%r949, %r1017, 2;
	xor.b32  	%r950, %r949, %r1017;
	shl.b32 	%r951, %r946, 4;
	shl.b32 	%r952, %r950, 1;
	xor.b32  	%r953, %r952, %r951;
	xor.b32  	%r954, %r953, %r950;
	xor.b32  	%r955, %r954, %r946;
	add.s32 	%r956, %r1289, %r955;
	add.s32 	%r957, %r956, 1087311;
	st.global.u32 	[%rd28+8], %r957;
	shr.u32 	%r958, %r1016, 2;
	xor.b32  	%r959, %r958, %r1016;
	shl.b32 	%r960, %r955, 4;
	shl.b32 	%r961, %r959, 1;
	xor.b32  	%r962, %r961, %r960;
	xor.b32  	%r963, %r962, %r959;
	xor.b32  	%r1019, %r963, %r955;
	add.s32 	%r964, %r1289, %r1019;
	add.s32 	%r965, %r964, 1449748;
	st.global.u32 	[%rd28+12], %r965;
	shr.u32 	%r966, %r1015, 2;
	xor.b32  	%r967, %r966, %r1015;
	shl.b32 	%r968, %r1019, 4;
	shl.b32 	%r969, %r967, 1;
	xor.b32  	%r970, %r969, %r968;
	xor.b32  	%r971, %r970, %r967;
	xor.b32  	%r1018, %r971, %r1019;
	add.s32 	%r972, %r1289, %r1018;
	add.s32 	%r973, %r972, 1812185;
	st.global.u32 	[%rd28+16], %r973;
	shr.u32 	%r974, %r937, 2;
	xor.b32  	%r975, %r974, %r937;
	shl.b32 	%r976, %r1018, 4;
	shl.b32 	%r977, %r975, 1;
	xor.b32  	%r978, %r977, %r976;
	xor.b32  	%r979, %r978, %r975;
	xor.b32  	%r1017, %r979, %r1018;
	add.s32 	%r980, %r1289, %r1017;
	add.s32 	%r981, %r980, 2174622;
	st.global.u32 	[%rd28+20], %r981;
	shr.u32 	%r982, %r946, 2;
	xor.b32  	%r983, %r982, %r946;
	shl.b32 	%r984, %r1017, 4;
	shl.b32 	%r985, %r983, 1;
	xor.b32  	%r986, %r985, %r984;
	xor.b32  	%r987, %r986, %r983;
	xor.b32  	%r1016, %r987, %r1017;
	add.s32 	%r988, %r1289, %r1016;
	add.s32 	%r989, %r988, 2537059;
	st.global.u32 	[%rd28+24], %r989;
	shr.u32 	%r990, %r955, 2;
	xor.b32  	%r991, %r990, %r955;
	shl.b32 	%r992, %r1016, 4;
	shl.b32 	%r993, %r991, 1;
	xor.b32  	%r994, %r993, %r992;
	xor.b32  	%r995, %r994, %r991;
	xor.b32  	%r1015, %r995, %r1016;
	add.s32 	%r1289, %r1289, 2899496;
	add.s32 	%r996, %r1015, %r1289;
	st.global.u32 	[%rd28+28], %r996;
	add.s32 	%r1295, %r1295, 8;
	setp.ne.s32 	%p64, %r1295, 256;
	@%p64 bra 	$L__BB15_117;
$L__BB15_118:
	ret;

}
	// .globl	_Z32TestRandomAccessThroughputKernelILi1024EEvPK11MemoryBlockIXT_EEPS1_ii
.visible .entry _Z32TestRandomAccessThroughputKernelILi1024EEvPK11MemoryBlockIXT_EEPS1_ii(
	.param .u64 .ptr .align 1 _Z32TestRandomAccessThroughputKernelILi1024EEvPK11MemoryBlockIXT_EEPS1_ii_param_0,
	.param .u64 .ptr .align 1 _Z32TestRandomAccessThroughputKernelILi1024EEvPK11MemoryBlockIXT_EEPS1_ii_param_1,
	.param .u32 _Z32TestRandomAccessThroughputKernelILi1024EEvPK11MemoryBlockIXT_EEPS1_ii_param_2,
	.param .u32 _Z32TestRandomAccessThroughputKernelILi1024EEvPK11MemoryBlockIXT_EEPS1_ii_param_3
)
{
	.local .align 8 .b8 	__local_depot16[48];
	.reg .b64 	%SP;
	.reg .b64 	%SPL;
	.reg .pred 	%p<66>;
	.reg .b32 	%r<2784>;
	.reg .b64 	%rd<35>;

	mov.u64 	%SPL, __local_depot16;
	ld.param.u32 	%r1326, [_Z32TestRandomAccessThroughputKernelILi1024EEvPK11MemoryBlockIXT_EEPS1_ii_param_2];
	ld.param.u32 	%r1327, [_Z32TestRandomAccessThroughputKernelILi1024EEvPK11MemoryBlockIXT_EEPS1_ii_param_3];
	add.u64 	%rd1, %SPL, 0;
	mov.u32 	%r1328, %ctaid.x;
	mov.u32 	%r1329, %ntid.x;
	mov.u32 	%r1330, %tid.x;
	mad.lo.s32 	%r1, %r1328, %r1329, %r1330;
	setp.ge.s32 	%p1, %r1, %r1326;
	@%p1 bra 	$L__BB16_121;
	mov.b32 	%r1336, 0;
	st.local.v2.u32 	[%rd1+24], {%r1336, %r1336};
	st.local.u32 	[%rd1+32], %r1336;
	mov.b64 	%rd13, 0;
	st.local.u64 	[%rd1+40], %rd13;
	cvt.s64.s32 	%rd34, %r1;
	mov.b32 	%r1991, 1478573778;
	mov.b32 	%r1337, 716983765;
	st.local.v2.u32 	[%rd1], {%r1337, %r1991};
	mov.b32 	%r1993, -123459836;
	mov.b32 	%r1992, 1163863128;
	st.local.v2.u32 	[%rd1+8], {%r1992, %r1993};
	mov.b32 	%r1995, 1360900310;
	mov.b32 	%r1994, -589760388;
	st.local.v2.u32 	[%rd1+16], {%r1994, %r1995};
	setp.eq.s32 	%p2, %r1, 0;
	@%p2 bra 	$L__BB16_116;
	mov.b32 	%r1978, 0;
	mov.b32 	%r1991, 1478573778;
	mov.b32 	%r1992, 1163863128;
	mov.b32 	%r1993, -123459836;
	mov.b32 	%r1994, -589760388;
	mov.b32 	%r1995, 1360900310;
	mov.u64 	%rd15, precalc_xorwow_matrix;
$L__BB16_3:
	mov.u64 	%rd3, %rd34;
	and.b64  	%rd4, %rd3, 3;
	setp.eq.s64 	%p3, %rd4, 0;
	@%p3 bra 	$L__BB16_115;
	mul.wide.u32 	%rd14, %r1978, 3200;
	add.s64 	%rd5, %rd15, %rd14;
	mov.b32 	%r1991, 0;
	mov.u32 	%r1992, %r1991;
	mov.u32 	%r1993, %r1991;
	mov.u32 	%r1994, %r1991;
	mov.u32 	%r1995, %r1991;
	mov.u32 	%r1984, %r1991;
$L__BB16_5:
	mul.wide.u32 	%rd16, %r1984, 4;
	add.s64 	%rd17, %rd1, %rd16;
	ld.local.u32 	%r14, [%rd17+4];
	shl.b32 	%r15, %r1984, 5;
	mov.b32 	%r1990, 0;
$L__BB16_6:
	.pragma "nounroll";
	shr.u32 	%r1346, %r14, %r1990;
	and.b32  	%r1347, %r1346, 1;
	setp.eq.b32 	%p4, %r1347, 1;
	not.pred 	%p5, %p4;
	add.s32 	%r1348, %r15, %r1990;
	mul.lo.s32 	%r1349, %r1348, 5;
	mul.wide.u32 	%rd18, %r1349, 4;
	add.s64 	%rd6, %rd5, %rd18;
	@%p5 bra 	$L__BB16_8;
	ld.global.u32 	%r1350, [%rd6];
	xor.b32  	%r1991, %r1991, %r1350;
	ld.global.u32 	%r1351, [%rd6+4];
	xor.b32  	%r1992, %r1992, %r1351;
	ld.global.u32 	%r1352, [%rd6+8];
	xor.b32  	%r1993, %r1993, %r1352;
	ld.global.u32 	%r1353, [%rd6+12];
	xor.b32  	%r1994, %r1994, %r1353;
	ld.global.u32 	%r1354, [%rd6+16];
	xor.b32  	%r1995, %r1995, %r1354;
$L__BB16_8:
	and.b32  	%r1356, %r1346, 2;
	setp.eq.s32 	%p6, %r1356, 0;
	@%p6 bra 	$L__BB16_10;
	ld.global.u32 	%r1357, [%rd6+20];
	xor.b32  	%r1991, %r1991, %r1357;
	ld.global.u32 	%r1358, [%rd6+24];
	xor.b32  	%r1992, %r1992, %r1358;
	ld.global.u32 	%r1359, [%rd6+28];
	xor.b32  	%r1993, %r1993, %r1359;
	ld.global.u32 	%r1360, [%rd6+32];
	xor.b32  	%r1994, %r1994, %r1360;
	ld.global.u32 	%r1361, [%rd6+36];
	xor.b32  	%r1995, %r1995, %r1361;
$L__BB16_10:
	and.b32  	%r1363, %r1346, 4;
	setp.eq.s32 	%p7, %r1363, 0;
	@%p7 bra 	$L__BB16_12;
	ld.global.u32 	%r1364, [%rd6+40];
	xor.b32  	%r1991, %r1991, %r1364;
	ld.global.u32 	%r1365, [%rd6+44];
	xor.b32  	%r1992, %r1992, %r1365;
	ld.global.u32 	%r1366, [%rd6+48];
	xor.b32  	%r1993, %r1993, %r1366;
	ld.global.u32 	%r1367, [%rd6+52];
	xor.b32  	%r1994, %r1994, %r1367;
	ld.global.u32 	%r1368, [%rd6+56];
	xor.b32  	%r1995, %r1995, %r1368;
$L__BB16_12:
	and.b32  	%r1370, %r1346, 8;
	setp.eq.s32 	%p8, %r1370, 0;
	@%p8 bra 	$L__BB16_14;
	ld.global.u32 	%r1371, [%rd6+60];
	xor.b32  	%r1991, %r1991, %r1371;
	ld.global.u32 	%r1372, [%rd6+64];
	xor.b32  	%r1992, %r1992, %r1372;
	ld.global.u32 	%r1373, [%rd6+68];
	xor.b32  	%r1993, %r1993, %r1373;
	ld.global.u32 	%r1374, [%rd6+72];
	xor.b32  	%r1994, %r1994, %r1374;
	ld.global.u32 	%r1375, [%rd6+76];
	xor.b32  	%r1995, %r1995, %r1375;
$L__BB16_14:
	and.b32  	%r1377, %r1346, 16;
	setp.eq.s32 	%p9, %r1377, 0;
	@%p9 bra 	$L__BB16_16;
	ld.global.u32 	%r1378, [%rd6+80];
	xor.b32  	%r1991, %r1991, %r1378;
	ld.global.u32 	%r1379, [%rd6+84];
	xor.b32  	%r1992, %r1992, %r1379;
	ld.global.u32 	%r1380, [%rd6+88];
	xor.b32  	%r1993, %r1993, %r1380;
	ld.global.u32 	%r1381, [%rd6+92];
	xor.b32  	%r1994, %r1994, %r1381;
	ld.global.u32 	%r1382, [%rd6+96];
	xor.b32  	%r1995, %r1995, %r1382;
$L__BB16_16:
	and.b32  	%r1384, %r1346, 32;
	setp.eq.s32 	%p10, %r1384, 0;
	@%p10 bra 	$L__BB16_18;
	ld.global.u32 	%r1385, [%rd6+100];
	xor.b32  	%r1991, %r1991, %r1385;
	ld.global.u32 	%r1386, [%rd6+104];
	xor.b32  	%r1992, %r1992, %r1386;
	ld.global.u32 	%r1387, [%rd6+108];
	xor.b32  	%r1993, %r1993, %r1387;
	ld.global.u32 	%r1388, [%rd6+112];
	xor.b32  	%r1994, %r1994, %r1388;
	ld.global.u32 	%r1389, [%rd6+116];
	xor.b32  	%r1995, %r1995, %r1389;
$L__BB16_18:
	and.b32  	%r1391, %r1346, 64;
	setp.eq.s32 	%p11, %r1391, 0;
	@%p11 bra 	$L__BB16_20;
	ld.global.u32 	%r1392, [%rd6+120];
	xor.b32  	%r1991, %r1991, %r1392;
	ld.global.u32 	%r1393, [%rd6+124];
	xor.b32  	%r1992, %r1992, %r1393;
	ld.global.u32 	%r1394, [%rd6+128];
	xor.b32  	%r1993, %r1993, %r1394;
	ld.global.u32 	%r1395, [%rd6+132];
	xor.b32  	%r1994, %r1994, %r1395;
	ld.global.u32 	%r1396, [%rd6+136];
	xor.b32  	%r1995, %r1995, %r1396;
$L__BB16_20:
	and.b32  	%r1398, %r1346, 128;
	setp.eq.s32 	%p12, %r1398, 0;
	@%p12 bra 	$L__BB16_22;
	ld.global.u32 	%r1399, [%rd6+140];
	xor.b32  	%r1991, %r1991, %r1399;
	ld.global.u32 	%r1400, [%rd6+144];
	xor.b32  	%r1992, %r1992, %r1400;
	ld.global.u32 	%r1401, [%rd6+148];
	xor.b32  	%r1993, %r1993, %r1401;
	ld.global.u32 	%r1402, [%rd6+152];
	xor.b32  	%r1994, %r1994, %r1402;
	ld.global.u32 	%r1403, [%rd6+156];
	xor.b32  	%r1995, %r1995, %r1403;
$L__BB16_22:
	and.b32  	%r1405, %r1346, 256;
	setp.eq.s32 	%p13, %r1405, 0;
	@%p13 bra 	$L__BB16_24;
	ld.global.u32 	%r1406, [%rd6+160];
	xor.b32  	%r1991, %r1991, %r1406;
	ld.global.u32 	%r1407, [%rd6+164];
	xor.b32  	%r1992, %r1992, %r1407;
	ld.global.u32 	%r1408, [%rd6+168];
	xor.b32  	%r1993, %r1993, %r1408;
	ld.global.u32 	%r1409, [%rd6+172];
	xor.b32  	%r1994, %r1994, %r1409;
	ld.global.u32 	%r1410, [%rd6+176];
	xor.b32  	%r1995, %r1995, %r1410;
$L__BB16_24:
	and.b32  	%r1412, %r1346, 512;
	setp.eq.s32 	%p14, %r1412, 0;
	@%p14 bra 	$L__BB16_26;
	ld.global.u32 	%r1413, [%rd6+180];
	xor.b32  	%r1991, %r1991, %r1413;
	ld.global.u32 	%r1414, [%rd6+184];
	xor.b32  	%r1992, %r1992, %r1414;
	ld.global.u32 	%r1415, [%rd6+188];
	xor.b32  	%r1993, %r1993, %r1415;
	ld.global.u32 	%r1416, [%rd6+192];
	xor.b32  	%r1994, %r1994, %r1416;
	ld.global.u32 	%r1417, [%rd6+196];
	xor.b32  	%r1995, %r1995, %r1417;
$L__BB16_26:
	and.b32  	%r1419, %r1346, 1024;
	setp.eq.s32 	%p15, %r1419, 0;
	@%p15 bra 	$L__BB16_28;
	ld.global.u32 	%r1420, [%rd6+200];
	xor.b32  	%r1991, %r1991, %r1420;
	ld.global.u32 	%r1421, [%rd6+204];
	xor.b32  	%r1992, %r1992, %r1421;
	ld.global.u32 	%r1422, [%rd6+208];
	xor.b32  	%r1993, %r1993, %r1422;
	ld.global.u32 	%r1423, [%rd6+212];
	xor.b32  	%r1994, %r1994, %r1423;
	ld.global.u32 	%r1424, [%rd6+216];
	xor.b32  	%r1995, %r1995, %r1424;
$L__BB16_28:
	and.b32  	%r1426, %r1346, 2048;
	setp.eq.s32 	%p16, %r1426, 0;
	@%p16 bra 	$L__BB16_30;
	ld.global.u32 	%r1427, [%rd6+220];
	xor.b32  	%r1991, %r1991, %r1427;
	ld.global.u32 	%r1428, [%rd6+224];
	xor.b32  	%r1992, %r1992, %r1428;
	ld.global.u32 	%r1429, [%rd6+228];
	xor.b32  	%r1993, %r1993, %r1429;
	ld.global.u32 	%r1430, [%rd6+232];
	xor.b32  	%r1994, %r1994, %r1430;
	ld.global.u32 	%r1431, [%rd6+236];
	xor.b32  	%r1995, %r1995, %r1431;
$L__BB16_30:
	and.b32  	%r1433, %r1346, 4096;
	setp.eq.s32 	%p17, %r1433, 0;
	@%p17 bra 	$L__BB16_32;
	ld.global.u32 	%r1434, [%rd6+240];
	xor.b32  	%r1991, %r1991, %r1434;
	ld.global.u32 	%r1435, [%rd6+244];
	xor.b32  	%r1992, %r1992, %r1435;
	ld.global.u32 	%r1436, [%rd6+248];
	xor.b32  	%r1993, %r1993, %r1436;
	ld.global.u32 	%r1437, [%rd6+252];
	xor.b32  	%r1994, %r1994, %r1437;
	ld.global.u32 	%r1438, [%rd6+256];
	xor.b32  	%r1995, %r1995, %r1438;
$L__BB16_32:
	and.b32  	%r1440, %r1346, 8192;
	setp.eq.s32 	%p18, %r1440, 0;
	@%p18 bra 	$L__BB16_34;
	ld.global.u32 	%r1441, [%rd6+260];
	xor.b32  	%r1991, %r1991, %r1441;
	ld.global.u32 	%r1442, [%rd6+264];
	xor.b32  	%r1992, %r1992, %r1442;
	ld.global.u32 	%r1443, [%rd6+268];
	xor.b32  	%r1993, %r1993, %r1443;
	ld.global.u32 	%r1444, [%rd6+272];
	xor.b32  	%r1994, %r1994, %r1444;
	ld.global.u32 	%r1445, [%rd6+276];
	xor.b32  	%r1995, %r1995, %r1445;
$L__BB16_34:
	and.b32  	%r1447, %r1346, 16384;
	setp.eq.s32 	%p19, %r1447, 0;
	@%p19 bra 	$L__BB16_36;
	ld.global.u32 	%r1448, [%rd6+280];
	xor.b32  	%r1991, %r1991, %r1448;
	ld.global.u32 	%r1449, [%rd6+284];
	xor.b32  	%r1992, %r1992, %r1449;
	ld.global.u32 	%r1450, [%rd6+288];
	xor.b32  	%r1993, %r1993, %r1450;
	ld.global.u32 	%r1451, [%rd6+292];
	xor.b32  	%r1994, %r1994, %r1451;
	ld.global.u32 	%r1452, [%rd6+296];
	xor.b32  	%r1995, %r1995, %r1452;
$L__BB16_36:
	and.b32  	%r1454, %r1346, 32768;
	setp.eq.s32 	%p20, %r1454, 0;
	@%p20 bra 	$L__BB16_38;
	ld.global.u32 	%r1455, [%rd6+300];
	xor.b32  	%r1991, %r1991, %r1455;
	ld.global.u32 	%r1456, [%rd6+304];
	xor.b32  	%r1992, %r1992, %r1456;
	ld.global.u32 	%r1457, [%rd6+308];
	xor.b32  	%r1993, %r1993, %r1457;
	ld.global.u32 	%r1458, [%rd6+312];
	xor.b32  	%r1994, %r1994, %r1458;
	ld.global.u32 	%r1459, [%rd6+316];
	xor.b32  	%r1995, %r1995, %r1459;
$L__BB16_38:
	add.s32 	%r1990, %r1990, 16;
	setp.ne.s32 	%p21, %r1990, 32;
	@%p21 bra 	$L__BB16_6;
	mad.lo.s32 	%r1460, %r1984, -31, %r15;
	add.s32 	%r1984, %r1460, 1;
	setp.ne.s32 	%p22, %r1984, 5;
	@%p22 bra 	$L__BB16_5;
	st.local.u32 	[%rd1+4], %r1991;
	st.local.v2.u32 	[%rd1+8], {%r1992, %r1993};
	st.local.v2.u32 	[%rd1+16], {%r1994, %r1995};
	setp.eq.s64 	%p23, %rd4, 1;
	@%p23 bra 	$L__BB16_115;
	mov.b32 	%r1991, 0;
	mov.u32 	%r1992, %r1991;
	mov.u32 	%r1993, %r1991;
	mov.u32 	%r1994, %r1991;
	mov.u32 	%r1995, %r1991;
	mov.u32 	%r2076, %r1991;
$L__BB16_42:
	mul.wide.u32 	%rd19, %r2076, 4;
	add.s64 	%rd20, %rd1, %rd19;
	ld.local.u32 	%r190, [%rd20+4];
	shl.b32 	%r191, %r2076, 5;
	mov.b32 	%r2082, 0;
$L__BB16_43:
	.pragma "nounroll";
	shr.u32 	%r1463, %r190, %r2082;
	and.b32  	%r1464, %r1463, 1;
	setp.eq.b32 	%p24, %r1464, 1;
	not.pred 	%p25, %p24;
	add.s32 	%r1465, %r191, %r2082;
	mul.lo.s32 	%r1466, %r1465, 5;
	mul.wide.u32 	%rd21, %r1466, 4;
	add.s64 	%rd7, %rd5, %rd21;
	@%p25 bra 	$L__BB16_45;
	ld.global.u32 	%r1467, [%rd7];
	xor.b32  	%r1991, %r1991, %r1467;
	ld.global.u32 	%r1468, [%rd7+4];
	xor.b32  	%r1992, %r1992, %r1468;
	ld.global.u32 	%r1469, [%rd7+8];
	xor.b32  	%r1993, %r1993, %r1469;
	ld.global.u32 	%r1470, [%rd7+12];
	xor.b32  	%r1994, %r1994, %r1470;
	ld.global.u32 	%r1471, [%rd7+16];
	xor.b32  	%r1995, %r1995, %r1471;
$L__BB16_45:
	and.b32  	%r1473, %r1463, 2;
	setp.eq.s32 	%p26, %r1473, 0;
	@%p26 bra 	$L__BB16_47;
	ld.global.u32 	%r1474, [%rd7+20];
	xor.b32  	%r1991, %r1991, %r1474;
	ld.global.u32 	%r1475, [%rd7+24];
	xor.b32  	%r1992, %r1992, %r1475;
	ld.global.u32 	%r1476, [%rd7+28];
	xor.b32  	%r1993, %r1993, %r1476;
	ld.global.u32 	%r1477, [%rd7+32];
	xor.b32  	%r1994, %r1994, %r1477;
	ld.global.u32 	%r1478, [%rd7+36];
	xor.b32  	%r1995, %r1995, %r1478;
$L__BB16_47:
	and.b32  	%r1480, %r1463, 4;
	setp.eq.s32 	%p27, %r1480, 0;
	@%p27 bra 	$L__BB16_49;
	ld.global.u32 	%r1481, [%rd7+40];
	xor.b32  	%r1991, %r1991, %r1481;
	ld.global.u32 	%r1482, [%rd7+44];
	xor.b32  	%r1992, %r1992, %r1482;
	ld.global.u32 	%r1483, [%rd7+48];
	xor.b32  	%r1993, %r1993, %r1483;
	ld.global.u32 	%r1484, [%rd7+52];
	xor.b32  	%r1994, %r1994, %r1484;
	ld.global.u32 	%r1485, [%rd7+56];
	xor.b32  	%r1995, %r1995, %r1485;
$L__BB16_49:
	and.b32  	%r1487, %r1463, 8;
	setp.eq.s32 	%p28, %r1487, 0;
	@%p28 bra 	$L__BB16_51;
	ld.global.u32 	%r1488, [%rd7+60];
	xor.b32  	%r1991, %r1991, %r1488;
	ld.global.u32 	%r1489, [%rd7+64];
	xor.b32  	%r1992, %r1992, %r1489;
	ld.global.u32 	%r1490, [%rd7+68];
	xor.b32  	%r1993, %r1993, %r1490;
	ld.global.u32 	%r1491, [%rd7+72];
	xor.b32  	%r1994, %r1994, %r1491;
	ld.global.u32 	%r1492, [%rd7+76];
	xor.b32  	%r1995, %r1995, %r1492;
$L__BB16_51:
	and.b32  	%r1494, %r1463, 16;
	setp.eq.s32 	%p29, %r1494, 0;
	@%p29 bra 	$L__BB16_53;
	ld.global.u32 	%r1495, [%rd7+80];
	xor.b32  	%r1991, %r1991, %r1495;
	ld.global.u32 	%r1496, [%rd7+84];
	xor.b32  	%r1992, %r1992, %r1496;
	ld.global.u32 	%r1497, [%rd7+88];
	xor.b32  	%r1993, %r1993, %r1497;
	ld.global.u32 	%r1498, [%rd7+92];
	xor.b32  	%r1994, %r1994, %r1498;
	ld.global.u32 	%r1499, [%rd7+96];
	xor.b32  	%r1995, %r1995, %r1499;
$L__BB16_53:
	and.b32  	%r1501, %r1463, 32;
	setp.eq.s32 	%p30, %r1501, 0;
	@%p30 bra 	$L__BB16_55;
	ld.global.u32 	%r1502, [%rd7+100];
	xor.b32  	%r1991, %r1991, %r1502;
	ld.global.u32 	%r1503, [%rd7+104];
	xor.b32  	%r1992, %r1992, %r1503;
	ld.global.u32 	%r1504, [%rd7+108];
	xor.b32  	%r1993, %r1993, %r1504;
	ld.global.u32 	%r1505, [%rd7+112];
	xor.b32  	%r1994, %r1994, %r1505;
	ld.global.u32 	%r1506, [%rd7+116];
	xor.b32  	%r1995, %r1995, %r1506;
$L__BB16_55:
	and.b32  	%r1508, %r1463, 64;
	setp.eq.s32 	%p31, %r1508, 0;
	@%p31 bra 	$L__BB16_57;
	ld.global.u32 	%r1509, [%rd7+120];
	xor.b32  	%r1991, %r1991, %r1509;
	ld.global.u32 	%r1510, [%rd7+124];
	xor.b32  	%r1992, %r1992, %r1510;
	ld.global.u32 	%r1511, [%rd7+128];
	xor.b32  	%r1993, %r1993, %r1511;
	ld.global.u32 	%r1512, [%rd7+132];
	xor.b32  	%r1994, %r1994, %r1512;
	ld.global.u32 	%r1513, [%rd7+136];
	xor.b32  	%r1995, %r1995, %r1513;
$L__BB16_57:
	and.b32  	%r1515, %r1463, 128;
	setp.eq.s32 	%p32, %r1515, 0;
	@%p32 bra 	$L__BB16_59;
	ld.global.u32 	%r1516, [%rd7+140];
	xor.b32  	%r1991, %r1991, %r1516;
	ld.global.u32 	%r1517, [%rd7+144];
	xor.b32  	%r1992, %r1992, %r1517;
	ld.global.u32 	%r1518, [%rd7+148];
	xor.b32  	%r1993, %r1993, %r1518;
	ld.global.u32 	%r1519, [%rd7+152];
	xor.b32  	%r1994, %r1994, %r1519;
	ld.global.u32 	%r1520, [%rd7+156];
	xor.b32  	%r1995, %r1995, %r1520;
$L__BB16_59:
	and.b32  	%r1522, %r1463, 256;
	setp.eq.s32 	%p33, %r1522, 0;
	@%p33 bra 	$L__BB16_61;
	ld.global.u32 	%r1523, [%rd7+160];
	xor.b32  	%r1991, %r1991, %r1523;
	ld.global.u32 	%r1524, [%rd7+164];
	xor.b32  	%r1992, %r1992, %r1524;
	ld.global.u32 	%r1525, [%rd7+168];
	xor.b32  	%r1993, %r1993, %r1525;
	ld.global.u32 	%r1526, [%rd7+172];
	xor.b32  	%r1994, %r1994, %r1526;
	ld.global.u32 	%r1527, [%rd7+176];
	xor.b32  	%r1995, %r1995, %r1527;
$L__BB16_61:
	and.b32  	%r1529, %r1463, 512;
	setp.eq.s32 	%p34, %r1529, 0;
	@%p34 bra 	$L__BB16_63;
	ld.global.u32 	%r1530, [%rd7+180];
	xor.b32  	%r1991, %r1991, %r1530;
	ld.global.u32 	%r1531, [%rd7+184];
	xor.b32  	%r1992, %r1992, %r1531;
	ld.global.u32 	%r1532, [%rd7+188];
	xor.b32  	%r1993, %r1993, %r1532;
	ld.global.u32 	%r1533, [%rd7+192];
	xor.b32  	%r1994, %r1994, %r1533;
	ld.global.u32 	%r1534, [%rd7+196];
	xor.b32  	%r1995, %r1995, %r1534;
$L__BB16_63:
	and.b32  	%r1536, %r1463, 1024;
	setp.eq.s32 	%p35, %r1536, 0;
	@%p35 bra 	$L__BB16_65;
	ld.global.u32 	%r1537, [%rd7+200];
	xor.b32  	%r1991, %r1991, %r1537;
	ld.global.u32 	%r1538, [%rd7+204];
	xor.b32  	%r1992, %r1992, %r1538;
	ld.global.u32 	%r1539, [%rd7+208];
	xor.b32  	%r1993, %r1993, %r1539;
	ld.global.u32 	%r1540, [%rd7+212];
	xor.b32  	%r1994, %r1994, %r1540;
	ld.global.u32 	%r1541, [%rd7+216];
	xor.b32  	%r1995, %r1995, %r1541;
$L__BB16_65:
	and.b32  	%r1543, %r1463, 2048;
	setp.eq.s32 	%p36, %r1543, 0;
	@%p36 bra 	$L__BB16_67;
	ld.global.u32 	%r1544, [%rd7+220];
	xor.b32  	%r1991, %r1991, %r1544;
	ld.global.u32 	%r1545, [%rd7+224];
	xor.b32  	%r1992, %r1992, %r1545;
	ld.global.u32 	%r1546, [%rd7+228];
	xor.b32  	%r1993, %r1993, %r1546;
	ld.global.u32 	%r1547, [%rd7+232];
	xor.b32  	%r1994, %r1994, %r1547;
	ld.global.u32 	%r1548, [%rd7+236];
	xor.b32  	%r1995, %r1995, %r1548;
$L__BB16_67:
	and.b32  	%r1550, %r1463, 4096;
	setp.eq.s32 	%p37, %r1550, 0;
	@%p37 bra 	$L__BB16_69;
	ld.global.u32 	%r1551, [%rd7+240];
	xor.b32  	%r1991, %r1991, %r1551;
	ld.global.u32 	%r1552, [%rd7+244];
	xor.b32  	%r1992, %r1992, %r1552;
	ld.global.u32 	%r1553, [%rd7+248];
	xor.b32  	%r1993, %r1993, %r1553;
	ld.global.u32 	%r1554, [%rd7+252];
	xor.b32  	%r1994, %r1994, %r1554;
	ld.global.u32 	%r1555, [%rd7+256];
	xor.b32  	%r1995, %r1995, %r1555;
$L__BB16_69:
	and.b32  	%r1557, %r1463, 8192;
	setp.eq.s32 	%p38, %r1557, 0;
	@%p38 bra 	$L__BB16_71;
	ld.global.u32 	%r1558, [%rd7+260];
	xor.b32  	%r1991, %r1991, %r1558;
	ld.global.u32 	%r1559, [%rd7+264];
	xor.b32  	%r1992, %r1992, %r1559;
	ld.global.u32 	%r1560, [%rd7+268];
	xor.b32  	%r1993, %r1993, %r1560;
	ld.global.u32 	%r1561, [%rd7+272];
	xor.b32  	%r1994, %r1994, %r1561;
	ld.global.u32 	%r1562, [%rd7+276];
	xor.b32  	%r1995, %r1995, %r1562;
$L__BB16_71:
	and.b32  	%r1564, %r1463, 16384;
	setp.eq.s32 	%p39, %r1564, 0;
	@%p39 bra 	$L__BB16_73;
	ld.global.u32 	%r1565, [%rd7+280];
	xor.b32  	%r1991, %r1991, %r1565;
	ld.global.u32 	%r1566, [%rd7+284];
	xor.b32  	%r1992, %r1992, %r1566;
	ld.global.u32 	%r1567, [%rd7+288];
	xor.b32  	%r1993, %r1993, %r1567;
	ld.global.u32 	%r1568, [%rd7+292];
	xor.b32  	%r1994, %r1994, %r1568;
	ld.global.u32 	%r1569, [%rd7+296];
	xor.b32  	%r1995, %r1995, %r1569;
$L__BB16_73:
	and.b32  	%r1571, %r1463, 32768;
	setp.eq.s32 	%p40, %r1571, 0;
	@%p40 bra 	$L__BB16_75;
	ld.global.u32 	%r1572, [%rd7+300];
	xor.b32  	%r1991, %r1991, %r1572;
	ld.global.u32 	%r1573, [%rd7+304];
	xor.b32  	%r1992, %r1992, %r1573;
	ld.global.u32 	%r1574, [%rd7+308];
	xor.b32  	%r1993, %r1993, %r1574;
	ld.global.u32 	%r1575, [%rd7+312];
	xor.b32  	%r1994, %r1994, %r1575;
	ld.global.u32 	%r1576, [%rd7+316];
	xor.b32  	%r1995, %r1995, %r1576;
$L__BB16_75:
	add.s32 	%r2082, %r2082, 16;
	setp.ne.s32 	%p41, %r2082, 32;
	@%p41 bra 	$L__BB16_43;
	mad.lo.s32 	%r1577, %r2076, -31, %r191;
	add.s32 	%r2076, %r1577, 1;
	setp.ne.s32 	%p42, %r2076, 5;
	@%p42 bra 	$L__BB16_42;
	st.local.u32 	[%rd1+4], %r1991;
	st.local.v2.u32 	[%rd1+8], {%r1992, %r1993};
	st.local.v2.u32 	[%rd1+16], {%r1994, %r1995};
	setp.ne.s64 	%p43, %rd4, 3;
	@%p43 bra 	$L__BB16_115;
	mov.b32 	%r1991, 0;
	mov.u32 	%r1992, %r1991;
	mov.u32 	%r1993, %r1991;
	mov.u32 	%r1994, %r1991;
	mov.u32 	%r1995, %r1991;
	mov.u32 	%r2168, %r1991;
$L__BB16_79:
	mul.wide.u32 	%rd22, %r2168, 4;
	add.s64 	%rd23, %rd1, %rd22;
	ld.local.u32 	%r366, [%rd23+4];
	shl.b32 	%r367, %r2168, 5;
	mov.b32 	%r2174, 0;
$L__BB16_80:
	.pragma "nounroll";
	shr.u32 	%r1580, %r366, %r2174;
	and.b32  	%r1581, %r1580, 1;
	setp.eq.b32 	%p44, %r1581, 1;
	not.pred 	%p45, %p44;
	add.s32 	%r1582, %r367, %r2174;
	mul.lo.s32 	%r1583, %r1582, 5;
	mul.wide.u32 	%rd24, %r1583, 4;
	add.s64 	%rd8, %rd5, %rd24;
	@%p45 bra 	$L__BB16_82;
	ld.global.u32 	%r1584, [%rd8];
	xor.b32  	%r1991, %r1991, %r1584;
	ld.global.u32 	%r1585, [%rd8+4];
	xor.b32  	%r1992, %r1992, %r1585;
	ld.global.u32 	%r1586, [%rd8+8];
	xor.b32  	%r1993, %r1993, %r1586;
	ld.global.u32 	%r1587, [%rd8+12];
	xor.b32  	%r1994, %r1994, %r1587;
	ld.global.u32 	%r1588, [%rd8+16];
	xor.b32  	%r1995, %r1995, %r1588;
$L__BB16_82:
	and.b32  	%r1590, %r1580, 2;
	setp.eq.s32 	%p46, %r1590, 0;
	@%p46 bra 	$L__BB16_84;
	ld.global.u32 	%r1591, [%rd8+20];
	xor.b32  	%r1991, %r1991, %r1591;
	ld.global.u32 	%r1592, [%rd8+24];
	xor.b32  	%r1992, %r1992, %r1592;
	ld.global.u32 	%r1593, [%rd8+28];
	xor.b32  	%r1993, %r1993, %r1593;
	ld.global.u32 	%r1594, [%rd8+32];
	xor.b32  	%r1994, %r1994, %r1594;
	ld.global.u32 	%r1595, [%rd8+36];
	xor.b32  	%r1995, %r1995, %r1595;
$L__BB16_84:
	and.b32  	%r1597, %r1580, 4;
	setp.eq.s32 	%p47, %r1597, 0;
	@%p47 bra 	$L__BB16_86;
	ld.global.u32 	%r1598, [%rd8+40];
	xor.b32  	%r1991, %r1991, %r1598;
	ld.global.u32 	%r1599, [%rd8+44];
	xor.b32  	%r1992, %r1992, %r1599;
	ld.global.u32 	%r1600, [%rd8+48];
	xor.b32  	%r1993, %r1993, %r1600;
	ld.global.u32 	%r1601, [%rd8+52];
	xor.b32  	%r1994, %r1994, %r1601;
	ld.global.u32 	%r1602, [%rd8+56];
	xor.b32  	%r1995, %r1995, %r1602;
$L__BB16_86:
	and.b32  	%r1604, %r1580, 8;
	setp.eq.s32 	%p48, %r1604, 0;
	@%p48 bra 	$L__BB16_88;
	ld.global.u32 	%r1605, [%rd8+60];
	xor.b32  	%r1991, %r1991, %r1605;
	ld.global.u32 	%r1606, [%rd8+64];
	xor.b32  	%r1992, %r1992, %r1606;
	ld.global.u32 	%r1607, [%rd8+68];
	xor.b32  	%r1993, %r1993, %r1607;
	ld.global.u32 	%r1608, [%rd8+72];
	xor.b32  	%r1994, %r1994, %r1608;
	ld.global.u32 	%r1609, [%rd8+76];
	xor.b32  	%r1995, %r1995, %r1609;
$L__BB16_88:
	and.b32  	%r1611, %r1580, 16;
	setp.eq.s32 	%p49, %r1611, 0;
	@%p49 bra 	$L__BB16_90;
	ld.global.u32 	%r1612, [%rd8+80];
	xor.b32  	%r1991, %r1991, %r1612;
	ld.global.u32 	%r1613, [%rd8+84];
	xor.b32  	%r1992, %r1992, %r1613;
	ld.global.u32 	%r1614, [%rd8+88];
	xor.b32  	%r1993, %r1993, %r1614;
	ld.global.u32 	%r1615, [%rd8+92];
	xor.b32  	%r1994, %r1994, %r1615;
	ld.global.u32 	%r1616, [%rd8+96];
	xor.b32  	%r1995, %r1995, %r1616;
$L__BB16_90:
	and.b32  	%r1618, %r1580, 32;
	setp.eq.s32 	%p50, %r1618, 0;
	@%p50 bra 	$L__BB16_92;
	ld.global.u32 	%r1619, [%rd8+100];
	xor.b32  	%r1991, %r1991, %r1619;
	ld.global.u32 	%r1620, [%rd8+104];
	xor.b32  	%r1992, %r1992, %r1620;
	ld.global.u32 	%r1621, [%rd8+108];
	xor.b32  	%r1993, %r1993, %r1621;
	ld.global.u32 	%r1622, [%rd8+112];
	xor.b32  	%r1994, %r1994, %r1622;
	ld.global.u32 	%r1623, [%rd8+116];
	xor.b32  	%r1995, %r1995, %r1623;
$L__BB16_92:
	and.b32  	%r1625, %r1580, 64;
	setp.eq.s32 	%p51, %r1625, 0;
	@%p51 bra 	$L__BB16_94;
	ld.global.u32 	%r1626, [%rd8+120];
	xor.b32  	%r1991, %r1991, %r1626;
	ld.global.u32 	%r1627, [%rd8+124];
	xor.b32  	%r1992, %r1992, %r1627;
	ld.global.u32 	%r1628, [%rd8+128];
	xor.b32  	%r1993, %r1993, %r1628;
	ld.global.u32 	%r1629, [%rd8+132];
	xor.b32  	%r1994, %r1994, %r1629;
	ld.global.u32 	%r1630, [%rd8+136];
	xor.b32  	%r1995, %r1995, %r1630;
$L__BB16_94:
	and.b32  	%r1632, %r1580, 128;
	setp.eq.s32 	%p52, %r1632, 0;
	@%p52 bra 	$L__BB16_96;
	ld.global.u32 	%r1633, [%rd8+140];
	xor.b32  	%r1991, %r1991, %r1633;
	ld.global.u32 	%r1634, [%rd8+144];
	xor.b32  	%r1992, %r1992, %r1634;
	ld.global.u32 	%r1635, [%rd8+148];
	xor.b32  	%r1993, %r1993, %r1635;
	ld.global.u32 	%r1636, [%rd8+152];
	xor.b32  	%r1994, %r1994, %r1636;
	ld.global.u32 	%r1637, [%rd8+156];
	xor.b32  	%r1995, %r1995, %r1637;
$L__BB16_96:
	and.b32  	%r1639, %r1580, 256;
	setp.eq.s32 	%p53, %r1639, 0;
	@%p53 bra 	$L__BB16_98;
	ld.global.u32 	%r1640, [%rd8+160];
	xor.b32  	%r1991, %r1991, %r1640;
	ld.global.u32 	%r1641, [%rd8+164];
	xor.b32  	%r1992, %r1992, %r1641;
	ld.global.u32 	%r1642, [%rd8+168];
	xor.b32  	%r1993, %r1993, %r1642;
	ld.global.u32 	%r1643, [%rd8+172];
	xor.b32  	%r1994, %r1994, %r1643;
	ld.global.u32 	%r1644, [%rd8+176];
	xor.b32  	%r1995, %r1995, %r1644;
$L__BB16_98:
	and.b32  	%r1646, %r1580, 512;
	setp.eq.s32 	%p54, %r1646, 0;
	@%p54 bra 	$L__BB16_100;
	ld.global.u32 	%r1647, [%rd8+180];
	xor.b32  	%r1991, %r1991, %r1647;
	ld.global.u32 	%r1648, [%rd8+184];
	xor.b32  	%r1992, %r1992, %r1648;
	ld.global.u32 	%r1649, [%rd8+188];
	xor.b32  	%r1993, %r1993, %r1649;
	ld.global.u32 	%r1650, [%rd8+192];
	xor.b32  	%r1994, %r1994, %r1650;
	ld.global.u32 	%r1651, [%rd8+196];
	xor.b32  	%r1995, %r1995, %r1651;
$L__BB16_100:
	and.b32  	%r1653, %r1580, 1024;
	setp.eq.s32 	%p55, %r1653, 0;
	@%p55 bra 	$L__BB16_102;
	ld.global.u32 	%r1654, [%rd8+200];
	xor.b32  	%r1991, %r1991, %r1654;
	ld.global.u32 	%r1655, [%rd8+204];
	xor.b32  	%r1992, %r1992, %r1655;
	ld.global.u32 	%r1656, [%rd8+208];
	xor.b32  	%r1993, %r1993, %r1656;
	ld.global.u32 	%r1657, [%rd8+212];
	xor.b32  	%r1994, %r1994, %r1657;
	ld.global.u32 	%r1658, [%rd8+216];
	xor.b32  	%r1995, %r1995, %r1658;
$L__BB16_102:
	and.b32  	%r1660, %r1580, 2048;
	setp.eq.s32 	%p56, %r1660, 0;
	@%p56 bra 	$L__BB16_104;
	ld.global.u32 	%r1661, [%rd8+220];
	xor.b32  	%r1991, %r1991, %r1661;
	ld.global.u32 	%r1662, [%rd8+224];
	xor.b32  	%r1992, %r1992, %r1662;
	ld.global.u32 	%r1663, [%rd8+228];
	xor.b32  	%r1993, %r1993, %r1663;
	ld.global.u32 	%r1664, [%rd8+232];
	xor.b32  	%r1994, %r1994, %r1664;
	ld.global.u32 	%r1665, [%rd8+236];
	xor.b32  	%r1995, %r1995, %r1665;
$L__BB16_104:
	and.b32  	%r1667, %r1580, 4096;
	setp.eq.s32 	%p57, %r1667, 0;
	@%p57 bra 	$L__BB16_106;
	ld.global.u32 	%r1668, [%rd8+240];
	xor.b32  	%r1991, %r1991, %r1668;
	ld.global.u32 	%r1669, [%rd8+244];
	xor.b32  	%r1992, %r1992, %r1669;
	ld.global.u32 	%r1670, [%rd8+248];
	xor.b32  	%r1993, %r1993, %r1670;
	ld.global.u32 	%r1671, [%rd8+252];
	xor.b32  	%r1994, %r1994, %r1671;
	ld.global.u32 	%r1672, [%rd8+256];
	xor.b32  	%r1995, %r1995, %r1672;
$L__BB16_106:
	and.b32  	%r1674, %r1580, 8192;
	setp.eq.s32 	%p58, %r1674, 0;
	@%p58 bra 	$L__BB16_108;
	ld.global.u32 	%r1675, [%rd8+260];
	xor.b32  	%r1991, %r1991, %r1675;
	ld.global.u32 	%r1676, [%rd8+264];
	xor.b32  	%r1992, %r1992, %r1676;
	ld.global.u32 	%r1677, [%rd8+268];
	xor.b32  	%r1993, %r1993, %r1677;
	ld.global.u32 	%r1678, [%rd8+272];
	xor.b32  	%r1994, %r1994, %r1678;
	ld.global.u32 	%r1679, [%rd8+276];
	xor.b32  	%r1995, %r1995, %r1679;
$L__BB16_108:
	and.b32  	%r1681, %r1580, 16384;
	setp.eq.s32 	%p59, %r1681, 0;
	@%p59 bra 	$L__BB16_110;
	ld.global.u32 	%r1682, [%rd8+280];
	xor.b32  	%r1991, %r1991, %r1682;
	ld.global.u32 	%r1683, [%rd8+284];
	xor.b32  	%r1992, %r1992, %r1683;
	ld.global.u32 	%r1684, [%rd8+288];
	xor.b32  	%r1993, %r1993, %r1684;
	ld.global.u32 	%r1685, [%rd8+292];
	xor.b32  	%r1994, %r1994, %r1685;
	ld.global.u32 	%r1686, [%rd8+296];
	xor.b32  	%r1995, %r1995, %r1686;
$L__BB16_110:
	and.b32  	%r1688, %r1580, 32768;
	setp.eq.s32 	%p60, %r1688, 0;
	@%p60 bra 	$L__BB16_112;
	ld.global.u32 	%r1689, [%rd8+300];
	xor.b32  	%r1991, %r1991, %r1689;
	ld.global.u32 	%r1690, [%rd8+304];
	xor.b32  	%r1992, %r1992, %r1690;
	ld.global.u32 	%r1691, [%rd8+308];
	xor.b32  	%r1993, %r1993, %r1691;
	ld.global.u32 	%r1692, [%rd8+312];
	xor.b32  	%r1994, %r1994, %r1692;
	ld.global.u32 	%r1693, [%rd8+316];
	xor.b32  	%r1995, %r1995, %r1693;
$L__BB16_112:
	add.s32 	%r2174, %r2174, 16;
	setp.ne.s32 	%p61, %r2174, 32;
	@%p61 bra 	$L__BB16_80;
	mad.lo.s32 	%r1694, %r2168, -31, %r367;
	add.s32 	%r2168, %r1694, 1;
	setp.ne.s32 	%p62, %r2168, 5;
	@%p62 bra 	$L__BB16_79;
	st.local.u32 	[%rd1+4], %r1991;
	st.local.v2.u32 	[%rd1+8], {%r1992, %r1993};
	st.local.v2.u32 	[%rd1+16], {%r1994, %r1995};
$L__BB16_115:
	shr.u64 	%rd34, %rd3, 2;
	add.s32 	%r1978, %r1978, 1;
	setp.gt.u64 	%p63, %rd3, 3;
	@%p63 bra 	$L__BB16_3;
$L__BB16_116:
	mov.b32 	%r2528, 0;
	st.local.v2.u32 	[%rd1+24], {%r2528, %r2528};
	st.local.u32 	[%rd1+32], %r2528;
	mov.b64 	%rd25, 0;
	st.local.u64 	[%rd1+40], %rd25;
	setp.lt.s32 	%p64, %r1327, 1;
	mov.u32 	%r2529, %r2528;
	mov.u32 	%r2530, %r2528;
	mov.u32 	%r2531, %r2528;
	mov.u32 	%r2532, %r2528;
	mov.u32 	%r2533, %r2528;
	mov.u32 	%r2534, %r2528;
	mov.u32 	%r2535, %r2528;
	mov.u32 	%r2536, %r2528;
	mov.u32 	%r2537, %r2528;
	mov.u32 	%r2538, %r2528;
	mov.u32 	%r2539, %r2528;
	mov.u32 	%r2540, %r2528;
	mov.u32 	%r2541, %r2528;
	mov.u32 	%r2542, %r2528;
	mov.u32 	%r2543, %r2528;
	mov.u32 	%r2544, %r2528;
	mov.u32 	%r2545, %r2528;
	mov.u32 	%r2546, %r2528;
	mov.u32 	%r2547, %r2528;
	mov.u32 	%r2548, %r2528;
	mov.u32 	%r2549, %r2528;
	mov.u32 	%r2550, %r2528;
	mov.u32 	%r2551, %r2528;
	mov.u32 	%r2552, %r2528;
	mov.u32 	%r2553, %r2528;
	mov.u32 	%r2554, %r2528;
	mov.u32 	%r2555, %r2528;
	mov.u32 	%r2556, %r2528;
	mov.u32 	%r2557, %r2528;
	mov.u32 	%r2558, %r2528;
	mov.u32 	%r2559, %r2528;
	mov.u32 	%r2560, %r2528;
	mov.u32 	%r2561, %r2528;
	mov.u32 	%r2562, %r2528;
	mov.u32 	%r2563, %r2528;
	mov.u32 	%r2564, %r2528;
	mov.u32 	%r2565, %r2528;
	mov.u32 	%r2566, %r2528;
	mov.u32 	%r2567, %r2528;
	mov.u32 	%r2568, %r2528;
	mov.u32 	%r2569, %r2528;
	mov.u32 	%r2570, %r2528;
	mov.u32 	%r2571, %r2528;
	mov.u32 	%r2572, %r2528;
	mov.u32 	%r2573, %r2528;
	mov.u32 	%r2574, %r2528;
	mov.u32 	%r2575, %r2528;
	mov.u32 	%r2576, %r2528;
	mov.u32 	%r2577, %r2528;
	mov.u32 	%r2578, %r2528;
	mov.u32 	%r2579, %r2528;
	mov.u32 	%r2580, %r2528;
	mov.u32 	%r2581, %r2528;
	mov.u32 	%r2582, %r2528;
	mov.u32 	%r2583, %r2528;
	mov.u32 	%r2584, %r2528;
	mov.u32 	%r2585, %r2528;
	mov.u32 	%r2586, %r2528;
	mov.u32 	%r2587, %r2528;
	mov.u32 	%r2588, %r2528;
	mov.u32 	%r2589, %r2528;
	mov.u32 	%r2590, %r2528;
	mov.u32 	%r2591, %r2528;
	mov.u32 	%r2592, %r2528;
	mov.u32 	%r2593, %r2528;
	mov.u32 	%r2594, %r2528;
	mov.u32 	%r2595, %r2528;
	mov.u32 	%r2596, %r2528;
	mov.u32 	%r2597, %r2528;
	mov.u32 	%r2598, %r2528;
	mov.u32 	%r2599, %r2528;
	mov.u32 	%r2600, %r2528;
	mov.u32 	%r2601, %r2528;
	mov.u32 	%r2602, %r2528;
	mov.u32 	%r2603, %r2528;
	mov.u32 	%r2604, %r2528;
	mov.u32 	%r2605, %r2528;
	mov.u32 	%r2606, %r2528;
	mov.u32 	%r2607, %r2528;
	mov.u32 	%r2608, %r2528;
	mov.u32 	%r2609, %r2528;
	mov.u32 	%r2610, %r2528;
	mov.u32 	%r2611, %r2528;
	mov.u32 	%r2612, %r2528;
	mov.u32 	%r2613, %r2528;
	mov.u32 	%r2614, %r2528;
	mov.u32 	%r2615, %r2528;
	mov.u32 	%r2616, %r2528;
	mov.u32 	%r2617, %r2528;
	mov.u32 	%r2618, %r2528;
	mov.u32 	%r2619, %r2528;
	mov.u32 	%r2620, %r2528;
	mov.u32 	%r2621, %r2528;
	mov.u32 	%r2622, %r2528;
	mov.u32 	%r2623, %r2528;
	mov.u32 	%r2624, %r2528;
	mov.u32 	%r2625, %r2528;
	mov.u32 	%r2626, %r2528;
	mov.u32 	%r2627, %r2528;
	mov.u32 	%r2628, %r2528;
	mov.u32 	%r2629, %r2528;
	mov.u32 	%r2630, %r2528;
	mov.u32 	%r2631, %r2528;
	mov.u32 	%r2632, %r2528;
	mov.u32 	%r2633, %r2528;
	mov.u32 	%r2634, %r2528;
	mov.u32 	%r2635, %r2528;
	mov.u32 	%r2636, %r2528;
	mov.u32 	%r2637, %r2528;
	mov.u32 	%r2638, %r2528;
	mov.u32 	%r2639, %r2528;
	mov.u32 	%r2640, %r2528;
	mov.u32 	%r2641, %r2528;
	mov.u32 	%r2642, %r2528;
	mov.u32 	%r2643, %r2528;
	mov.u32 	%r2644, %r2528;
	mov.u32 	%r2645, %r2528;
	mov.u32 	%r2646, %r2528;
	mov.u32 	%r2647, %r2528;
	mov.u32 	%r2648, %r2528;
	mov.u32 	%r2649, %r2528;
	mov.u32 	%r2650, %r2528;
	mov.u32 	%r2651, %r2528;
	mov.u32 	%r2652, %r2528;
	mov.u32 	%r2653, %r2528;
	mov.u32 	%r2654, %r2528;
	mov.u32 	%r2655, %r2528;
	mov.u32 	%r2656, %r2528;
	mov.u32 	%r2657, %r2528;
	mov.u32 	%r2658, %r2528;
	mov.u32 	%r2659, %r2528;
	mov.u32 	%r2660, %r2528;
	mov.u32 	%r2661, %r2528;
	mov.u32 	%r2662, %r2528;
	mov.u32 	%r2663, %r2528;
	mov.u32 	%r2664, %r2528;
	mov.u32 	%r2665, %r2528;
	mov.u32 	%r2666, %r2528;
	mov.u32 	%r2667, %r2528;
	mov.u32 	%r2668, %r2528;
	mov.u32 	%r2669, %r2528;
	mov.u32 	%r2670, %r2528;
	mov.u32 	%r2671, %r2528;
	mov.u32 	%r2672, %r2528;
	mov.u32 	%r2673, %r2528;
	mov.u32 	%r2674, %r2528;
	mov.u32 	%r2675, %r2528;
	mov.u32 	%r2676, %r2528;
	mov.u32 	%r2677, %r2528;
	mov.u32 	%r2678, %r2528;
	mov.u32 	%r2679, %r2528;
	mov.u32 	%r2680, %r2528;
	mov.u32 	%r2681, %r2528;
	mov.u32 	%r2682, %r2528;
	mov.u32 	%r2683, %r2528;
	mov.u32 	%r2684, %r2528;
	mov.u32 	%r2685, %r2528;
	mov.u32 	%r2686, %r2528;
	mov.u32 	%r2687, %r2528;
	mov.u32 	%r2688, %r2528;
	mov.u32 	%r2689, %r2528;
	mov.u32 	%r2690, %r2528;
	mov.u32 	%r2691, %r2528;
	mov.u32 	%r2692, %r2528;
	mov.u32 	%r2693, %r2528;
	mov.u32 	%r2694, %r2528;
	mov.u32 	%r2695, %r2528;
	mov.u32 	%r2696, %r2528;
	mov.u32 	%r2697, %r2528;
	mov.u32 	%r2698, %r2528;
	mov.u32 	%r2699, %r2528;
	mov.u32 	%r2700, %r2528;
	mov.u32 	%r2701, %r2528;
	mov.u32 	%r2702, %r2528;
	mov.u32 	%r2703, %r2528;
	mov.u32 	%r2704, %r2528;
	mov.u32 	%r2705, %r2528;
	mov.u32 	%r2706, %r2528;
	mov.u32 	%r2707, %r2528;
	mov.u32 	%r2708, %r2528;
	mov.u32 	%r2709, %r2528;
	mov.u32 	%r2710, %r2528;
	mov.u32 	%r2711, %r2528;
	mov.u32 	%r2712, %r2528;
	mov.u32 	%r2713, %r2528;
	mov.u32 	%r2714, %r2528;
	mov.u32 	%r2715, %r2528;
	mov.u32 	%r2716, %r2528;
	mov.u32 	%r2717, %r2528;
	mov.u32 	%r2718, %r2528;
	mov.u32 	%r2719, %r2528;
	mov.u32 	%r2720, %r2528;
	mov.u32 	%r2721, %r2528;
	mov.u32 	%r2722, %r2528;
	mov.u32 	%r2723, %r2528;
	mov.u32 	%r2724, %r2528;
	mov.u32 	%r2725, %r2528;
	mov.u32 	%r2726, %r2528;
	mov.u32 	%r2727, %r2528;
	mov.u32 	%r2728, %r2528;
	mov.u32 	%r2729, %r2528;
	mov.u32 	%r2730, %r2528;
	mov.u32 	%r2731, %r2528;
	mov.u32 	%r2732, %r2528;
	mov.u32 	%r2733, %r2528;
	mov.u32 	%r2734, %r2528;
	mov.u32 	%r2735, %r2528;
	mov.u32 	%r2736, %r2528;
	mov.u32 	%r2737, %r2528;
	mov.u32 	%r2738, %r2528;
	mov.u32 	%r2739, %r2528;
	mov.u32 	%r2740, %r2528;
	mov.u32 	%r2741, %r2528;
	mov.u32 	%r2742, %r2528;
	mov.u32 	%r2743, %r2528;
	mov.u32 	%r2744, %r2528;
	mov.u32 	%r2745, %r2528;
	mov.u32 	%r2746, %r2528;
	mov.u32 	%r2747, %r2528;
	mov.u32 	%r2748, %r2528;
	mov.u32 	%r2749, %r2528;
	mov.u32 	%r2750, %r2528;
	mov.u32 	%r2751, %r2528;
	mov.u32 	%r2752, %r2528;
	mov.u32 	%r2753, %r2528;
	mov.u32 	%r2754, %r2528;
	mov.u32 	%r2755, %r2528;
	mov.u32 	%r2756, %r2528;
	mov.u32 	%r2757, %r2528;
	mov.u32 	%r2758, %r2528;
	mov.u32 	%r2759, %r2528;
	mov.u32 	%r2760, %r2528;
	mov.u32 	%r2761, %r2528;
	mov.u32 	%r2762, %r2528;
	mov.u32 	%r2763, %r2528;
	mov.u32 	%r2764, %r2528;
	mov.u32 	%r2765, %r2528;
	mov.u32 	%r2766, %r2528;
	mov.u32 	%r2767, %r2528;
	mov.u32 	%r2768, %r2528;
	mov.u32 	%r2769, %r2528;
	mov.u32 	%r2770, %r2528;
	mov.u32 	%r2771, %r2528;
	mov.u32 	%r2772, %r2528;
	mov.u32 	%r2773, %r2528;
	mov.u32 	%r2774, %r2528;
	mov.u32 	%r2775, %r2528;
	mov.u32 	%r2776, %r2528;
	mov.u32 	%r2777, %r2528;
	mov.u32 	%r2778, %r2528;
	mov.u32 	%r2779, %r2528;
	mov.u32 	%r2780, %r2528;
	mov.u32 	%r2781, %r2528;
	mov.u32 	%r2782, %r2528;
	mov.u32 	%r2783, %r2528;
	@%p64 bra 	$L__BB16_120;
	neg.s32 	%r2265, %r1327;
	mov.b32 	%r2528, 0;
	mov.b32 	%r2266, 717346202;
$L__BB16_118:
	mov.u32 	%r553, %r1992;
	mov.u32 	%r1992, %r1993;
	mov.u32 	%r1993, %r1994;
	mov.u32 	%r1994, %r1995;
	mov.u32 	%r549, %r2266;
	ld.param.u32 	%r1972, [_Z32TestRandomAccessThroughputKernelILi1024EEvPK11MemoryBlockIXT_EEPS1_ii_param_2];
	ld.param.u64 	%rd32, [_Z32TestRandomAccessThroughputKernelILi1024EEvPK11MemoryBlockIXT_EEPS1_ii_param_0];
	shr.u32 	%r1698, %r1991, 2;
	xor.b32  	%r1699, %r1698, %r1991;
	shl.b32 	%r1700, %r1994, 4;
	shl.b32 	%r1701, %r1699, 1;
	xor.b32  	%r1702, %r1701, %r1700;
	xor.b32  	%r1703, %r1702, %r1699;
	xor.b32  	%r1995, %r1703, %r1994;
	add.s32 	%r1704, %r549, %r1995;
	rem.u32 	%r1705, %r1704, %r1972;
	mov.u32 	%r1706, %ctaid.x;
	mov.u32 	%r1707, %ntid.x;
	mov.u32 	%r1708, %tid.x;
	mad.lo.s32 	%r1709, %r1706, %r1707, %r1708;
	add.s32 	%r1710, %r1705, %r1709;
	rem.u32 	%r1711, %r1710, %r1972;
	cvta.to.global.u64 	%rd26, %rd32;
	mul.wide.u32 	%rd27, %r1711, 1024;
	add.s64 	%rd28, %rd26, %rd27;
	ld.global.u32 	%r1712, [%rd28+1020];
	ld.global.u32 	%r1713, [%rd28+1016];
	ld.global.u32 	%r1714, [%rd28+1012];
	ld.global.u32 	%r1715, [%rd28+1008];
	ld.global.u32 	%r1716, [%rd28+1004];
	ld.global.u32 	%r1717, [%rd28+1000];
	ld.global.u32 	%r1718, [%rd28+996];
	ld.global.u32 	%r1719, [%rd28+992];
	ld.global.u32 	%r1720, [%rd28+988];
	ld.global.u32 	%r1721, [%rd28+984];
	ld.global.u32 	%r1722, [%rd28+980];
	ld.global.u32 	%r1723, [%rd28+976];
	ld.global.u32 	%r1724, [%rd28+972];
	ld.global.u32 	%r1725, [%rd28+968];
	ld.global.u32 	%r1726, [%rd28+964];
	ld.global.u32 	%r1727, [%rd28+960];
	ld.global.u32 	%r1728, [%rd28+956];
	ld.global.u32 	%r1729, [%rd28+952];
	ld.global.u32 	%r1730, [%rd28+948];
	ld.global.u32 	%r1731, [%rd28+944];
	ld.global.u32 	%r1732, [%rd28+940];
	ld.global.u32 	%r1733, [%rd28+936];
	ld.global.u32 	%r1734, [%rd28+932];
	ld.global.u32 	%r1735, [%rd28+928];
	ld.global.u32 	%r1736, [%rd28+924];
	ld.global.u32 	%r1737, [%rd28+920];
	ld.global.u32 	%r1738, [%rd28+916];
	ld.global.u32 	%r1739, [%rd28+912];
	ld.global.u32 	%r1740, [%rd28+908];
	ld.global.u32 	%r1741, [%rd28+904];
	ld.global.u32 	%r1742, [%rd28+900];
	ld.global.u32 	%r1743, [%rd28+896];
	ld.global.u32 	%r1744, [%rd28+892];
	ld.global.u32 	%r1745, [%rd28+888];
	ld.global.u32 	%r1746, [%rd28+884];
	ld.global.u32 	%r1747, [%rd28+880];
	ld.global.u32 	%r1748, [%rd28+876];
	ld.global.u32 	%r1749, [%rd28+872];
	ld.global.u32 	%r1750, [%rd28+868];
	ld.global.u32 	%r1751, [%rd28+864];
	ld.global.u32 	%r1752, [%rd28+860];
	ld.global.u32 	%r1753, [%rd28+856];
	ld.global.u32 	%r1754, [%rd28+852];
	ld.global.u32 	%r1755, [%rd28+848];
	ld.global.u32 	%r1756, [%rd28+844];
	ld.global.u32 	%r1757, [%rd28+840];
	ld.global.u32 	%r1758, [%rd28+836];
	ld.global.u32 	%r1759, [%rd28+832];
	ld.global.u32 	%r1760, [%rd28+828];
	ld.global.u32 	%r1761, [%rd28+824];
	ld.global.u32 	%r1762, [%rd28+820];
	ld.global.u32 	%r1763, [%rd28+816];
	ld.global.u32 	%r1764, [%rd28+812];
	ld.global.u32 	%r1765, [%rd28+808];
	ld.global.u32 	%r1766, [%rd28+804];
	ld.global.u32 	%r1767, [%rd28+800];
	ld.global.u32 	%r1768, [%rd28+796];
	ld.global.u32 	%r1769, [%rd28+792];
	ld.global.u32 	%r1770, [%rd28+788];
	ld.global.u32 	%r1771, [%rd28+784];
	ld.global.u32 	%r1772, [%rd28+780];
	ld.global.u32 	%r1773, [%rd28+776];
	ld.global.u32 	%r1774, [%rd28+772];
	ld.global.u32 	%r1775, [%rd28+768];
	ld.global.u32 	%r1776, [%rd28+764];
	ld.global.u32 	%r1777, [%rd28+760];
	ld.global.u32 	%r1778, [%rd28+756];
	ld.global.u32 	%r1779, [%rd28+752];
	ld.global.u32 	%r1780, [%rd28+748];
	ld.global.u32 	%r1781, [%rd28+744];
	ld.global.u32 	%r1782, [%rd28+740];
	ld.global.u32 	%r1783, [%rd28+736];
	ld.global.u32 	%r1784, [%rd28+732];
	ld.global.u32 	%r1785, [%rd28+728];
	ld.global.u32 	%r1786, [%rd28+724];
	ld.global.u32 	%r1787, [%rd28+720];
	ld.global.u32 	%r1788, [%rd28+716];
	ld.global.u32 	%r1789, [%rd28+712];
	ld.global.u32 	%r1790, [%rd28+708];
	ld.global.u32 	%r1791, [%rd28+704];
	ld.global.u32 	%r1792, [%rd28+700];
	ld.global.u32 	%r1793, [%rd28+696];
	ld.global.u32 	%r1794, [%rd28+692];
	ld.global.u32 	%r1795, [%rd28+688];
	ld.global.u32 	%r1796, [%rd28+684];
	ld.global.u32 	%r1797, [%rd28+680];
	ld.global.u32 	%r1798, [%rd28+676];
	ld.global.u32 	%r1799, [%rd28+672];
	ld.global.u32 	%r1800, [%rd28+668];
	ld.global.u32 	%r1801, [%rd28+664];
	ld.global.u32 	%r1802, [%rd28+660];
	ld.global.u32 	%r1803, [%rd28+656];
	ld.global.u32 	%r1804, [%rd28+652];
	ld.global.u32 	%r1805, [%rd28+648];
	ld.global.u32 	%r1806, [%rd28+644];
	ld.global.u32 	%r1807, [%rd28+640];
	ld.global.u32 	%r1808, [%rd28+636];
	ld.global.u32 	%r1809, [%rd28+632];
	ld.global.u32 	%r1810, [%rd28+628];
	ld.global.u32 	%r1811, [%rd28+624];
	ld.global.u32 	%r1812, [%rd28+620];
	ld.global.u32 	%r1813, [%rd28+616];
	ld.global.u32 	%r1814, [%rd28+612];
	ld.global.u32 	%r1815, [%rd28+608];
	ld.global.u32 	%r1816, [%rd28+604];
	ld.global.u32 	%r1817, [%rd28+600];
	ld.global.u32 	%r1818, [%rd28+596];
	ld.global.u32 	%r1819, [%rd28+592];
	ld.global.u32 	%r1820, [%rd28+588];
	ld.global.u32 	%r1821, [%rd28+584];
	ld.global.u32 	%r1822, [%rd28+580];
	ld.global.u32 	%r1823, [%rd28+576];
	ld.global.u32 	%r1824, [%rd28+572];
	ld.global.u32 	%r1825, [%rd28+568];
	ld.global.u32 	%r1826, [%rd28+564];
	ld.global.u32 	%r1827, [%rd28+560];
	ld.global.u32 	%r1828, [%rd28+556];
	ld.global.u32 	%r1829, [%rd28+552];
	ld.global.u32 	%r1830, [%rd28+548];
	ld.global.u32 	%r1831, [%rd28+544];
	ld.global.u32 	%r1832, [%rd28+540];
	ld.global.u32 	%r1833, [%rd28+536];
	ld.global.u32 	%r1834, [%rd28+532];
	ld.global.u32 	%r1835, [%rd28+528];
	ld.global.u32 	%r1836, [%rd28+524];
	ld.global.u32 	%r1837, [%rd28+520];
	ld.global.u32 	%r1838, [%rd28+516];
	ld.global.u32 	%r1839, [%rd28+512];
	ld.global.u32 	%r1840, [%rd28+508];
	ld.global.u32 	%r1841, [%rd28+504];
	ld.global.u32 	%r1842, [%rd28+500];
	ld.global.u32 	%r1843, [%rd28+496];
	ld.global.u32 	%r1844, [%rd28+492];
	ld.global.u32 	%r1845, [%rd28+488];
	ld.global.u32 	%r1846, [%rd28+484];
	ld.global.u32 	%r1847, [%rd28+480];
	ld.global.u32 	%r1848, [%rd28+476];
	ld.global.u32 	%r1849, [%rd28+472];
	ld.global.u32 	%r1850, [%rd28+468];
	ld.global.u32 	%r1851, [%rd28+464];
	ld.global.u32 	%r1852, [%rd28+460];
	ld.global.u32 	%r1853, [%rd28+456];
	ld.global.u32 	%r1854, [%rd28+452];
	ld.global.u32 	%r1855, [%rd28+448];
	ld.global.u32 	%r1856, [%rd28+444];
	ld.global.u32 	%r1857, [%rd28+440];
	ld.global.u32 	%r1858, [%rd28+436];
	ld.global.u32 	%r1859, [%rd28+432];
	ld.global.u32 	%r1860, [%rd28+428];
	ld.global.u32 	%r1861, [%rd28+424];
	ld.global.u32 	%r1862, [%rd28+420];
	ld.global.u32 	%r1863, [%rd28+416];
	ld.global.u32 	%r1864, [%rd28+412];
	ld.global.u32 	%r1865, [%rd28+408];
	ld.global.u32 	%r1866, [%rd28+404];
	ld.global.u32 	%r1867, [%rd28+400];
	ld.global.u32 	%r1868, [%rd28+396];
	ld.global.u32 	%r1869, [%rd28+392];
	ld.global.u32 	%r1870, [%rd28+388];
	ld.global.u32 	%r1871, [%rd28+384];
	ld.global.u32 	%r1872, [%rd28+380];
	ld.global.u32 	%r1873, [%rd28+376];
	ld.global.u32 	%r1874, [%rd28+372];
	ld.global.u32 	%r1875, [%rd28+368];
	ld.global.u32 	%r1876, [%rd28+364];
	ld.global.u32 	%r1877, [%rd28+360];
	ld.global.u32 	%r1878, [%rd28+356];
	ld.global.u32 	%r1879, [%rd28+352];
	ld.global.u32 	%r1880, [%rd28+348];
	ld.global.u32 	%r1881, [%rd28+344];
	ld.global.u32 	%r1882, [%rd28+340];
	ld.global.u32 	%r1883, [%rd28+336];
	ld.global.u32 	%r1884, [%rd28+332];
	ld.global.u32 	%r1885, [%rd28+328];
	ld.global.u32 	%r1886, [%rd28+324];
	ld.global.u32 	%r1887, [%rd28+320];
	ld.global.u32 	%r1888, [%rd28+316];
	ld.global.u32 	%r1889, [%rd28+312];
	ld.global.u32 	%r1890, [%rd28+308];
	ld.global.u32 	%r1891, [%rd28+304];
	ld.global.u32 	%r1892, [%rd28+300];
	ld.global.u32 	%r1893, [%rd28+296];
	ld.global.u32 	%r1894, [%rd28+292];
	ld.global.u32 	%r1895, [%rd28+288];
	ld.global.u32 	%r1896, [%rd28+284];
	ld.global.u32 	%r1897, [%rd28+280];
	ld.global.u32 	%r1898, [%rd28+276];
	ld.global.u32 	%r1899, [%rd28+272];
	ld.global.u32 	%r1900, [%rd28+268];
	ld.global.u32 	%r1901, [%rd28+264];
	ld.global.u32 	%r1902, [%rd28+260];
	ld.global.u32 	%r1903, [%rd28+256];
	ld.global.u32 	%r1904, [%rd28+252];
	ld.global.u32 	%r1905, [%rd28+248];
	ld.global.u32 	%r1906, [%rd28+244];
	ld.global.u32 	%r1907, [%rd28+240];
	ld.global.u32 	%r1908, [%rd28+236];
	ld.global.u32 	%r1909, [%rd28+232];
	ld.global.u32 	%r1910, [%rd28+228];
	ld.global.u32 	%r1911, [%rd28+224];
	ld.global.u32 	%r1912, [%rd28+220];
	ld.global.u32 	%r1913, [%rd28+216];
	ld.global.u32 	%r1914, [%rd28+212];
	ld.global.u32 	%r1915, [%rd28+208];
	ld.global.u32 	%r1916, [%rd28+204];
	ld.global.u32 	%r1917, [%rd28+200];
	ld.global.u32 	%r1918, [%rd28+196];
	ld.global.u32 	%r1919, [%rd28+192];
	ld.global.u32 	%r1920, [%rd28+188];
	ld.global.u32 	%r1921, [%rd28+184];
	ld.global.u32 	%r1922, [%rd28+180];
	ld.global.u32 	%r1923, [%rd28+176];
	ld.global.u32 	%r1924, [%rd28+172];
	ld.global.u32 	%r1925, [%rd28+168];
	ld.global.u32 	%r1926, [%rd28+164];
	ld.global.u32 	%r1927, [%rd28+160];
	ld.global.u32 	%r1928, [%rd28+156];
	ld.global.u32 	%r1929, [%rd28+152];
	ld.global.u32 	%r1930, [%rd28+148];
	ld.global.u32 	%r1931, [%rd28+144];
	ld.global.u32 	%r1932, [%rd28+140];
	ld.global.u32 	%r1933, [%rd28+136];
	ld.global.u32 	%r1934, [%rd28+132];
	ld.global.u32 	%r1935, [%rd28+128];
	ld.global.u32 	%r1936, [%rd28+124];
	ld.global.u32 	%r1937, [%rd28+120];
	ld.global.u32 	%r1938, [%rd28+116];
	ld.global.u32 	%r1939, [%rd28+112];
	ld.global.u32 	%r1940, [%rd28+108];
	ld.global.u32 	%r1941, [%rd28+104];
	ld.global.u32 	%r1942, [%rd28+100];
	ld.global.u32 	%r1943, [%rd28+96];
	ld.global.u32 	%r1944, [%rd28+92];
	ld.global.u32 	%r1945, [%rd28+88];
	ld.global.u32 	%r1946, [%rd28+84];
	ld.global.u32 	%r1947, [%rd28+80];
	ld.global.u32 	%r1948, [%rd28+76];
	ld.global.u32 	%r1949, [%rd28+72];
	ld.global.u32 	%r1950, [%rd28+68];
	ld.global.u32 	%r1951, [%rd28+64];
	ld.global.u32 	%r1952, [%rd28+60];
	ld.global.u32 	%r1953, [%rd28+56];
	ld.global.u32 	%r1954, [%rd28+52];
	ld.global.u32 	%r1955, [%rd28+48];
	ld.global.u32 	%r1956, [%rd28+44];
	ld.global.u32 	%r1957, [%rd28+40];
	ld.global.u32 	%r1958, [%rd28+36];
	ld.global.u32 	%r1959, [%rd28+32];
	ld.global.u32 	%r1960, [%rd28+28];
	ld.global.u32 	%r1961, [%rd28+24];
	ld.global.u32 	%r1962, [%rd28+20];
	ld.global.u32 	%r1963, [%rd28+16];
	ld.global.u32 	%r1964, [%rd28+12];
	ld.global.u32 	%r1965, [%rd28+8];
	ld.global.u32 	%r1966, [%rd28+4];
	ld.global.u32 	%r1967, [%rd28];
	xor.b32  	%r2532, %r2532, %r1967;
	xor.b32  	%r2531, %r2531, %r1966;
	xor.b32  	%r2530, %r2530, %r1965;
	xor.b32  	%r2529, %r2529, %r1964;
	xor.b32  	%r2528, %r2528, %r1963;
	xor.b32  	%r2533, %r2533, %r1962;
	xor.b32  	%r2534, %r2534, %r1961;
	xor.b32  	%r2535, %r2535, %r1960;
	xor.b32  	%r2536, %r2536, %r1959;
	xor.b32  	%r2537, %r2537, %r1958;
	xor.b32  	%r2538, %r2538, %r1957;
	xor.b32  	%r2539, %r2539, %r1956;
	xor.b32  	%r2540, %r2540, %r1955;
	xor.b32  	%r2541, %r2541, %r1954;
	xor.b32  	%r2542, %r2542, %r1953;
	xor.b32  	%r2543, %r2543, %r1952;
	xor.b32  	%r2544, %r2544, %r1951;
	xor.b32  	%r2545, %r2545, %r1950;
	xor.b32  	%r2546, %r2546, %r1949;
	xor.b32  	%r2547, %r2547, %r1948;
	xor.b32  	%r2548, %r2548, %r1947;
	xor.b32  	%r2549, %r2549, %r1946;
	xor.b32  	%r2550, %r2550, %r1945;
	xor.b32  	%r2551, %r2551, %r1944;
	xor.b32  	%r2552, %r2552, %r1943;
	xor.b32  	%r2553, %r2553, %r1942;
	xor.b32  	%r2554, %r2554, %r1941;
	xor.b32  	%r2555, %r2555, %r1940;
	xor.b32  	%r2556, %r2556, %r1939;
	xor.b32  	%r2557, %r2557, %r1938;
	xor.b32  	%r2558, %r2558, %r1937;
	xor.b32  	%r2559, %r2559, %r1936;
	xor.b32  	%r2560, %r2560, %r1935;
	xor.b32  	%r2561, %r2561, %r1934;
	xor.b32  	%r2562, %r2562, %r1933;
	xor.b32  	%r2563, %r2563, %r1932;
	xor.b32  	%r2564, %r2564, %r1931;
	xor.b32  	%r2565, %r2565, %r1930;
	xor.b32  	%r2566, %r2566, %r1929;
	xor.b32  	%r2567, %r2567, %r1928;
	xor.b32  	%r2568, %r2568, %r1927;
	xor.b32  	%r2569, %r2569, %r1926;
	xor.b32  	%r2570, %r2570, %r1925;
	xor.b32  	%r2571, %r2571, %r1924;
	xor.b32  	%r2572, %r2572, %r1923;
	xor.b32  	%r2573, %r2573, %r1922;
	xor.b32  	%r2574, %r2574, %r1921;
	xor.b32  	%r2575, %r2575, %r1920;
	xor.b32  	%r2576, %r2576, %r1919;
	xor.b32  	%r2577, %r2577, %r1918;
	xor.b32  	%r2578, %r2578, %r1917;
	xor.b32  	%r2579, %r2579, %r1916;
	xor.b32  	%r2580, %r2580, %r1915;
	xor.b32  	%r2581, %r2581, %r1914;
	xor.b32  	%r2582, %r2582, %r1913;
	xor.b32  	%r2583, %r2583, %r1912;
	xor.b32  	%r2584, %r2584, %r1911;
	xor.b32  	%r2585, %r2585, %r1910;
	xor.b32  	%r2586, %r2586, %r1909;
	xor.b32  	%r2587, %r2587, %r1908;
	xor.b32  	%r2588, %r2588, %r1907;
	xor.b32  	%r2589, %r2589, %r1906;
	xor.b32  	%r2590, %r2590, %r1905;
	xor.b32  	%r2591, %r2591, %r1904;
	xor.b32  	%r2592, %r2592, %r1903;
	xor.b32  	%r2593, %r2593, %r1902;
	xor.b32  	%r2594, %r2594, %r1901;
	xor.b32  	%r2595, %r2595, %r1900;
	xor.b32  	%r2596, %r2596, %r1899;
	xor.b32  	%r2597, %r2597, %r1898;
	xor.b32  	%r2598, %r2598, %r1897;
	xor.b32  	%r2599, %r2599, %r1896;
	xor.b32  	%r2600, %r2600, %r1895;
	xor.b32  	%r2601, %r2601, %r1894;
	xor.b32  	%r2602, %r2602, %r1893;
	xor.b32  	%r2603, %r2603, %r1892;
	xor.b32  	%r2604, %r2604, %r1891;
	xor.b32  	%r2605, %r2605, %r1890;
	xor.b32  	%r2606, %r2606, %r1889;
	xor.b32  	%r2607, %r2607, %r1888;
	xor.b32  	%r2608, %r2608, %r1887;
	xor.b32  	%r2609, %r2609, %r1886;
	xor.b32  	%r2610, %r2610, %r1885;
	xor.b32  	%r2611, %r2611, %r1884;
	xor.b32  	%r2612, %r2612, %r1883;
	xor.b32  	%r2613, %r2613, %r1882;
	xor.b32  	%r2614, %r2614, %r1881;
	xor.b32  	%r2615, %r2615, %r1880;
	xor.b32  	%r2616, %r2616, %r1879;
	xor.b32  	%r2617, %r2617, %r1878;
	xor.b32  	%r2618, %r2618, %r1877;
	xor.b32  	%r2619, %r2619, %r1876;
	xor.b32  	%r2620, %r2620, %r1875;
	xor.b32  	%r2621, %r2621, %r1874;
	xor.b32  	%r2622, %r2622, %r1873;
	xor.b32  	%r2623, %r2623, %r1872;
	xor.b32  	%r2624, %r2624, %r1871;
	xor.b32  	%r2625, %r2625, %r1870;
	xor.b32  	%r2626, %r2626, %r1869;
	xor.b32  	%r2627, %r2627, %r1868;
	xor.b32  	%r2628, %r2628, %r1867;
	xor.b32  	%r2629, %r2629, %r1866;
	xor.b32  	%r2630, %r2630, %r1865;
	xor.b32  	%r2631, %r2631, %r1864;
	xor.b32  	%r2632, %r2632, %r1863;
	xor.b32  	%r2633, %r2633, %r1862;
	xor.b32  	%r2634, %r2634, %r1861;
	xor.b32  	%r2635, %r2635, %r1860;
	xor.b32  	%r2636, %r2636, %r1859;
	xor.b32  	%r2637, %r2637, %r1858;
	xor.b32  	%r2638, %r2638, %r1857;
	xor.b32  	%r2639, %r2639, %r1856;
	xor.b32  	%r2640, %r2640, %r1855;
	xor.b32  	%r2641, %r2641, %r1854;
	xor.b32  	%r2642, %r2642, %r1853;
	xor.b32  	%r2643, %r2643, %r1852;
	xor.b32  	%r2644, %r2644, %r1851;
	xor.b32  	%r2645, %r2645, %r1850;
	xor.b32  	%r2646, %r2646, %r1849;
	xor.b32  	%r2647, %r2647, %r1848;
	xor.b32  	%r2648, %r2648, %r1847;
	xor.b32  	%r2649, %r2649, %r1846;
	xor.b32  	%r2650, %r2650, %r1845;
	xor.b32  	%r2651, %r2651, %r1844;
	xor.b32  	%r2652, %r2652, %r1843;
	xor.b32  	%r2653, %r2653, %r1842;
	xor.b32  	%r2654, %r2654, %r1841;
	xor.b32  	%r2655, %r2655, %r1840;
	xor.b32  	%r2656, %r2656, %r1839;
	xor.b32  	%r2657, %r2657, %r1838;
	xor.b32  	%r2658, %r2658, %r1837;
	xor.b32  	%r2659, %r2659, %r1836;
	xor.b32  	%r2660, %r2660, %r1835;
	xor.b32  	%r2661, %r2661, %r1834;
	xor.b32  	%r2662, %r2662, %r1833;
	xor.b32  	%r2663, %r2663, %r1832;
	xor.b32  	%r2664, %r2664, %r1831;
	xor.b32  	%r2665, %r2665, %r1830;
	xor.b32  	%r2666, %r2666, %r1829;
	xor.b32  	%r2667, %r2667, %r1828;
	xor.b32  	%r2668, %r2668, %r1827;
	xor.b32  	%r2669, %r2669, %r1826;
	xor.b32  	%r2670, %r2670, %r1825;
	xor.b32  	%r2671, %r2671, %r1824;
	xor.b32  	%r2672, %r2672, %r1823;
	xor.b32  	%r2673, %r2673, %r1822;
	xor.b32  	%r2674, %r2674, %r1821;
	xor.b32  	%r2675, %r2675, %r1820;
	xor.b32  	%r2676, %r2676, %r1819;
	xor.b32  	%r2677, %r2677, %r1818;
	xor.b32  	%r2678, %r2678, %r1817;
	xor.b32  	%r2679, %r2679, %r1816;
	xor.b32  	%r2680, %r2680, %r1815;
	xor.b32  	%r2681, %r2681, %r1814;
	xor.b32  	%r2682, %r2682, %r1813;
	xor.b32  	%r2683, %r2683, %r1812;
	xor.b32  	%r2684, %r2684, %r1811;
	xor.b32  	%r2685, %r2685, %r1810;
	xor.b32  	%r2686, %r2686, %r1809;
	xor.b32  	%r2687, %r2687, %r1808;
	xor.b32  	%r2688, %r2688, %r1807;
	xor.b32  	%r2689, %r2689, %r1806;
	xor.b32  	%r2690, %r2690, %r1805;
	xor.b32  	%r2691, %r2691, %r1804;
	xor.b32  	%r2692, %r2692, %r1803;
	xor.b32  	%r2693, %r2693, %r1802;
	xor.b32  	%r2694, %r2694, %r1801;
	xor.b32  	%r2695, %r2695, %r1800;
	xor.b32  	%r2696, %r2696, %r1799;
	xor.b32  	%r2697, %r2697, %r1798;
	xor.b32  	%r2698, %r2698, %r1797;
	xor.b32  	%r2699, %r2699, %r1796;
	xor.b32  	%r2700, %r2700, %r1795;
	xor.b32  	%r2701, %r2701, %r1794;
	xor.b32  	%r2702, %r2702, %r1793;
	xor.b32  	%r2703, %r2703, %r1792;
	xor.b32  	%r2704, %r2704, %r1791;
	xor.b32  	%r2705, %r2705, %r1790;
	xor.b32  	%r2706, %r2706, %r1789;
	xor.b32  	%r2707, %r2707, %r1788;
	xor.b32  	%r2708, %r2708, %r1787;
	xor.b32  	%r2709, %r2709, %r1786;
	xor.b32  	%r2710, %r2710, %r1785;
	xor.b32  	%r2711, %r2711, %r1784;
	xor.b32  	%r2712, %r2712, %r1783;
	xor.b32  	%r2713, %r2713, %r1782;
	xor.b32  	%r2714, %r2714, %r1781;
	xor.b32  	%r2715, %r2715, %r1780;
	xor.b32  	%r2716, %r2716, %r1779;
	xor.b32  	%r2717, %r2717, %r1778;
	xor.b32  	%r2718, %r2718, %r1777;
	xor.b32  	%r2719, %r2719, %r1776;
	xor.b32  	%r2720, %r2720, %r1775;
	xor.b32  	%r2721, %r2721, %r1774;
	xor.b32  	%r2722, %r2722, %r1773;
	xor.b32  	%r2723, %r2723, %r1772;
	xor.b32  	%r2724, %r2724, %r1771;
	xor.b32  	%r2725, %r2725, %r1770;
	xor.b32  	%r2726, %r2726, %r1769;
	xor.b32  	%r2727, %r2727, %r1768;
	xor.b32  	%r2728, %r2728, %r1767;
	xor.b32  	%r2729, %r2729, %r1766;
	xor.b32  	%r2730, %r2730, %r1765;
	xor.b32  	%r2731, %r2731, %r1764;
	xor.b32  	%r2732, %r2732, %r1763;
	xor.b32  	%r2733, %r2733, %r1762;
	xor.b32  	%r2734, %r2734, %r1761;
	xor.b32  	%r2735, %r2735, %r1760;
	xor.b32  	%r2736, %r2736, %r1759;
	xor.b32  	%r2737, %r2737, %r1758;
	xor.b32  	%r2738, %r2738, %r1757;
	xor.b32  	%r2739, %r2739, %r1756;
	xor.b32  	%r2740, %r2740, %r1755;
	xor.b32  	%r2741, %r2741, %r1754;
	xor.b32  	%r2742, %r2742, %r1753;
	xor.b32  	%r2743, %r2743, %r1752;
	xor.b32  	%r2744, %r2744, %r1751;
	xor.b32  	%r2745, %r2745, %r1750;
	xor.b32  	%r2746, %r2746, %r1749;
	xor.b32  	%r2747, %r2747, %r1748;
	xor.b32  	%r2748, %r2748, %r1747;
	xor.b32  	%r2749, %r2749, %r1746;
	xor.b32  	%r2750, %r2750, %r1745;
	xor.b32  	%r2751, %r2751, %r1744;
	xor.b32  	%r2752, %r2752, %r1743;
	xor.b32  	%r2753, %r2753, %r1742;
	xor.b32  	%r2754, %r2754, %r1741;
	xor.b32  	%r2755, %r2755, %r1740;
	xor.b32  	%r2756, %r2756, %r1739;
	xor.b32  	%r2757, %r2757, %r1738;
	xor.b32  	%r2758, %r2758, %r1737;
	xor.b32  	%r2759, %r2759, %r1736;
	xor.b32  	%r2760, %r2760, %r1735;
	xor.b32  	%r2761, %r2761, %r1734;
	xor.b32  	%r2762, %r2762, %r1733;
	xor.b32  	%r2763, %r2763, %r1732;
	xor.b32  	%r2764, %r2764, %r1731;
	xor.b32  	%r2765, %r2765, %r1730;
	xor.b32  	%r2766, %r2766, %r1729;
	xor.b32  	%r2767, %r2767, %r1728;
	xor.b32  	%r2768, %r2768, %r1727;
	xor.b32  	%r2769, %r2769, %r1726;
	xor.b32  	%r2770, %r2770, %r1725;
	xor.b32  	%r2771, %r2771, %r1724;
	xor.b32  	%r2772, %r2772, %r1723;
	xor.b32  	%r2773, %r2773, %r1722;
	xor.b32  	%r2774, %r2774, %r1721;
	xor.b32  	%r2775, %r2775, %r1720;
	xor.b32  	%r2776, %r2776, %r1719;
	xor.b32  	%r2777, %r2777, %r1718;
	xor.b32  	%r2778, %r2778, %r1717;
	xor.b32  	%r2779, %r2779, %r1716;
	xor.b32  	%r2780, %r2780, %r1715;
	xor.b32  	%r2781, %r2781, %r1714;
	xor.b32  	%r2782, %r2782, %r1713;
	xor.b32  	%r2783, %r2783, %r1712;
	add.s32 	%r2266, %r549, 362437;
	add.s32 	%r2265, %r2265, 1;
	setp.ne.s32 	%p65, %r2265, 0;
	mov.u32 	%r1991, %r553;
	@%p65 bra 	$L__BB16_118;
	st.local.v2.u32 	[%rd1+8], {%r1992, %r1993};
	st.local.v2.u32 	[%rd1+16], {%r1994, %r1995};
	st.local.v2.u32 	[%rd1], {%r549, %r553};
$L__BB16_120:
	ld.param.u64 	%rd33, [_Z32TestRandomAccessThroughputKernelILi1024EEvPK11MemoryBlockIXT_EEPS1_ii_param_1];
	cvta.to.global.u64 	%rd29, %rd33;
	mov.u32 	%r1968, %ctaid.x;
	mov.u32 	%r1969, %ntid.x;
	mov.u32 	%r1970, %tid.x;
	mad.lo.s32 	%r1971, %r1968, %r1969, %r1970;
	mul.wide.s32 	%rd30, %r1971, 1024;
	add.s64 	%rd31, %rd29, %rd30;
	st.global.u32 	[%rd31], %r2532;
	st.global.u32 	[%rd31+4], %r2531;
	st.global.u32 	[%rd31+8], %r2530;
	st.global.u32 	[%rd31+12], %r2529;
	st.global.u32 	[%rd31+16], %r2528;
	st.global.u32 	[%rd31+20], %r2533;
	st.global.u32 	[%rd31+24], %r2534;
	st.global.u32 	[%rd31+28], %r2535;
	st.global.u32 	[%rd31+32], %r2536;
	st.global.u32 	[%rd31+36], %r2537;
	st.global.u32 	[%rd31+40], %r2538;
	st.global.u32 	[%rd31+44], %r2539;
	st.global.u32 	[%rd31+48], %r2540;
	st.global.u32 	[%rd31+52], %r2541;
	st.global.u32 	[%rd31+56], %r2542;
	st.global.u32 	[%rd31+60], %r2543;
	st.global.u32 	[%rd31+64], %r2544;
	st.global.u32 	[%rd31+68], %r2545;
	st.global.u32 	[%rd31+72], %r2546;
	st.global.u32 	[%rd31+76], %r2547;
	st.global.u32 	[%rd31+80], %r2548;
	st.global.u32 	[%rd31+84], %r2549;
	st.global.u32 	[%rd31+88], %r2550;
	st.global.u32 	[%rd31+92], %r2551;
	st.global.u32 	[%rd31+96], %r2552;
	st.global.u32 	[%rd31+100], %r2553;
	st.global.u32 	[%rd31+104], %r2554;
	st.global.u32 	[%rd31+108], %r2555;
	st.global.u32 	[%rd31+112], %r2556;
	st.global.u32 	[%rd31+116], %r2557;
	st.global.u32 	[%rd31+120], %r2558;
	st.global.u32 	[%rd31+124], %r2559;
	st.global.u32 	[%rd31+128], %r2560;
	st.global.u32 	[%rd31+132], %r2561;
	st.global.u32 	[%rd31+136], %r2562;
	st.global.u32 	[%rd31+140], %r2563;
	st.global.u32 	[%rd31+144], %r2564;
	st.global.u32 	[%rd31+148], %r2565;
	st.global.u32 	[%rd31+152], %r2566;
	st.global.u32 	[%rd31+156], %r2567;
	st.global.u32 	[%rd31+160], %r2568;
	st.global.u32 	[%rd31+164], %r2569;
	st.global.u32 	[%rd31+168], %r2570;
	st.global.u32 	[%rd31+172], %r2571;
	st.global.u32 	[%rd31+176], %r2572;
	st.global.u32 	[%rd31+180], %r2573;
	st.global.u32 	[%rd31+184], %r2574;
	st.global.u32 	[%rd31+188], %r2575;
	st.global.u32 	[%rd31+192], %r2576;
	st.global.u32 	[%rd31+196], %r2577;
	st.global.u32 	[%rd31+200], %r2578;
	st.global.u32 	[%rd31+204], %r2579;
	st.global.u32 	[%rd31+208], %r2580;
	st.global.u32 	[%rd31+212], %r2581;
	st.global.u32 	[%rd31+216], %r2582;
	st.global.u32 	[%rd31+220], %r2583;
	st.global.u32 	[%rd31+224], %r2584;
	st.global.u32 	[%rd31+228], %r2585;
	st.global.u32 	[%rd31+232], %r2586;
	st.global.u32 	[%rd31+236], %r2587;
	st.global.u32 	[%rd31+240], %r2588;
	st.global.u32 	[%rd31+244], %r2589;
	st.global.u32 	[%rd31+248], %r2590;
	st.global.u32 	[%rd31+252], %r2591;
	st.global.u32 	[%rd31+256], %r2592;
	st.global.u32 	[%rd31+260], %r2593;
	st.global.u32 	[%rd31+264], %r2594;
	st.global.u32 	[%rd31+268], %r2595;
	st.global.u32 	[%rd31+272], %r2596;
	st.global.u32 	[%rd31+276], %r2597;
	st.global.u32 	[%rd31+280], %r2598;
	st.global.u32 	[%rd31+284], %r2599;
	st.global.u32 	[%rd31+288], %r2600;
	st.global.u32 	[%rd31+292], %r2601;
	st.global.u32 	[%rd31+296], %r2602;
	st.global.u32 	[%rd31+300], %r2603;
	st.global.u32 	[%rd31+304], %r2604;
	st.global.u32 	[%rd31+308], %r2605;
	st.global.u32 	[%rd31+312], %r2606;
	st.global.u32 	[%rd31+316], %r2607;
	st.global.u32 	[%rd31+320], %r2608;
	st.global.u32 	[%rd31+324], %r2609;
	st.global.u32 	[%rd31+328], %r2610;
	st.global.u32 	[%rd31+332], %r2611;
	st.global.u32 	[%rd31+336], %r2612;
	st.global.u32 	[%rd31+340], %r2613;
	st.global.u32 	[%rd31+344], %r2614;
	st.global.u32 	[%rd31+348], %r2615;
	st.global.u32 	[%rd31+352], %r2616;
	st.global.u32 	[%rd31+356], %r2617;
	st.global.u32 	[%rd31+360], %r2618;
	st.global.u32 	[%rd31+364], %r2619;
	st.global.u32 	[%rd31+368], %r2620;
	st.global.u32 	[%rd31+372], %r2621;
	st.global.u32 	[%rd31+376], %r2622;
	st.global.u32 	[%rd31+380], %r2623;
	st.global.u32 	[%rd31+384], %r2624;
	st.global.u32 	[%rd31+388], %r2625;
	st.global.u32 	[%rd31+392], %r2626;
	st.global.u32 	[%rd31+396], %r2627;
	st.global.u32 	[%rd31+400], %r2628;
	st.global.u32 	[%rd31+404], %r2629;
	st.global.u32 	[%rd31+408], %r2630;
	st.global.u32 	[%rd31+412], %r2631;
	st.global.u32 	[%rd31+416], %r2632;
	st.global.u32 	[%rd31+420], %r2633;
	st.global.u32 	[%rd31+424], %r2634;
	st.global.u32 	[%rd31+428], %r2635;
	st.global.u32 	[%rd31+432], %r2636;
	st.global.u32 	[%rd31+436], %r2637;
	st.global.u32 	[%rd31+440], %r2638;
	st.global.u32 	[%rd31+444], %r2639;
	st.global.u32 	[%rd31+448], %r2640;
	st.global.u32 	[%rd31+452], %r2641;
	st.global.u32 	[%rd31+456], %r2642;
	st.global.u32 	[%rd31+460], %r2643;
	st.global.u32 	[%rd31+464], %r2644;
	st.global.u32 	[%rd31+468], %r2645;
	st.global.u32 	[%rd31+472], %r2646;
	st.global.u32 	[%rd31+476], %r2647;
	st.global.u32 	[%rd31+480], %r2648;
	st.global.u32 	[%rd31+484], %r2649;
	st.global.u32 	[%rd31+488], %r2650;
	st.global.u32 	[%rd31+492], %r2651;
	st.global.u32 	[%rd31+496], %r2652;
	st.global.u32 	[%rd31+500], %r2653;
	st.global.u32 	[%rd31+504], %r2654;
	st.global.u32 	[%rd31+508], %r2655;
	st.global.u32 	[%rd31+512], %r2656;
	st.global.u32 	[%rd31+516], %r2657;
	st.global.u32 	[%rd31+520], %r2658;
	st.global.u32 	[%rd31+524], %r2659;
	st.global.u32 	[%rd31+528], %r2660;
	st.global.u32 	[%rd31+532], %r2661;
	st.global.u32 	[%rd31+536], %r2662;
	st.global.u32 	[%rd31+540], %r2663;
	st.global.u32 	[%rd31+544], %r2664;
	st.global.u32 	[%rd31+548], %r2665;
	st.global.u32 	[%rd31+552], %r2666;
	st.global.u32 	[%rd31+556], %r2667;
	st.global.u32 	[%rd31+560], %r2668;
	st.global.u32 	[%rd31+564], %r2669;
	st.global.u32 	[%rd31+568], %r2670;
	st.global.u32 	[%rd31+572], %r2671;
	st.global.u32 	[%rd31+576], %r2672;
	st.global.u32 	[%rd31+580], %r2673;
	st.global.u32 	[%rd31+584], %r2674;
	st.global.u32 	[%rd31+588], %r2675;
	st.global.u32 	[%rd31+592], %r2676;
	st.global.u32 	[%rd31+596], %r2677;
	st.global.u32 	[%rd31+600], %r2678;
	st.global.u32 	[%rd31+604], %r2679;
	st.global.u32 	[%rd31+608], %r2680;
	st.global.u32 	[%rd31+612], %r2681;
	st.global.u32 	[%rd31+616], %r2682;
	st.global.u32 	[%rd31+620], %r2683;
	st.global.u32 	[%rd31+624], %r2684;
	st.global.u32 	[%rd31+628], %r2685;
	st.global.u32 	[%rd31+632], %r2686;
	st.global.u32 	[%rd31+636], %r2687;
	st.global.u32 	[%rd31+640], %r2688;
	st.global.u32 	[%rd31+644], %r2689;
	st.global.u32 	[%rd31+648], %r2690;
	st.global.u32 	[%rd31+652], %r2691;
	st.global.u32 	[%rd31+656], %r2692;
	st.global.u32 	[%rd31+660], %r2693;
	st.global.u32 	[%rd31+664], %r2694;
	st.global.u32 	[%rd31+668], %r2695;
	st.global.u32 	[%rd31+672], %r2696;
	st.global.u32 	[%rd31+676], %r2697;
	st.global.u32 	[%rd31+680], %r2698;
	st.global.u32 	[%rd31+684], %r2699;
	st.global.u32 	[%rd31+688], %r2700;
	st.global.u32 	[%rd31+692], %r2701;
	st.global.u32 	[%rd31+696], %r2702;
	st.global.u32 	[%rd31+700], %r2703;
	st.global.u32 	[%rd31+704], %r2704;
	st.global.u32 	[%rd31+708], %r2705;
	st.global.u32 	[%rd31+712], %r2706;
	st.global.u32 	[%rd31+716], %r2707;
	st.global.u32 	[%rd31+720], %r2708;
	st.global.u32 	[%rd31+724], %r2709;
	st.global.u32 	[%rd31+728], %r2710;
	st.global.u32 	[%rd31+732], %r2711;
	st.global.u32 	[%rd31+736], %r2712;
	st.global.u32 	[%rd31+740], %r2713;
	st.global.u32 	[%rd31+744], %r2714;
	st.global.u32 	[%rd31+748], %r2715;
	st.global.u32 	[%rd31+752], %r2716;
	st.global.u32 	[%rd31+756], %r2717;
	st.global.u32 	[%rd31+760], %r2718;
	st.global.u32 	[%rd31+764], %r2719;
	st.global.u32 	[%rd31+768], %r2720;
	st.global.u32 	[%rd31+772], %r2721;
	st.global.u32 	[%rd31+776], %r2722;
	st.global.u32 	[%rd31+780], %r2723;
	st.global.u32 	[%rd31+784], %r2724;
	st.global.u32 	[%rd31+788], %r2725;
	st.global.u32 	[%rd31+792], %r2726;
	st.global.u32 	[%rd31+796], %r2727;
	st.global.u32 	[%rd31+800], %r2728;
	st.global.u32 	[%rd31+804], %r2729;
	st.global.u32 	[%rd31+808], %r2730;
	st.global.u32 	[%rd31+812], %r2731;
	st.global.u32 	[%rd31+816], %r2732;
	st.global.u32 	[%rd31+820], %r2733;
	st.global.u32 	[%rd31+824], %r2734;
	st.global.u32 	[%rd31+828], %r2735;
	st.global.u32 	[%rd31+832], %r2736;
	st.global.u32 	[%rd31+836], %r2737;
	st.global.u32 	[%rd31+840], %r2738;
	st.global.u32 	[%rd31+844], %r2739;
	st.global.u32 	[%rd31+848], %r2740;
	st.global.u32 	[%rd31+852], %r2741;
	st.global.u32 	[%rd31+856], %r2742;
	st.global.u32 	[%rd31+860], %r2743;
	st.global.u32 	[%rd31+864], %r2744;
	st.global.u32 	[%rd31+868], %r2745;
	st.global.u32 	[%rd31+872], %r2746;
	st.global.u32 	[%rd31+876], %r2747;
	st.global.u32 	[%rd31+880], %r2748;
	st.global.u32 	[%rd31+884], %r2749;
	st.global.u32 	[%rd31+888], %r2750;
	st.global.u32 	[%rd31+892], %r2751;
	st.global.u32 	[%rd31+896], %r2752;
	st.global.u32 	[%rd31+900], %r2753;
	st.global.u32 	[%rd31+904], %r2754;
	st.global.u32 	[%rd31+908], %r2755;
	st.global.u32 	[%rd31+912], %r2756;
	st.global.u32 	[%rd31+916], %r2757;
	st.global.u32 	[%rd31+920], %r2758;
	st.global.u32 	[%rd31+924], %r2759;
	st.global.u32 	[%rd31+928], %r2760;
	st.global.u32 	[%rd31+932], %r2761;
	st.global.u32 	[%rd31+936], %r2762;
	st.global.u32 	[%rd31+940], %r2763;
	st.global.u32 	[%rd31+944], %r2764;
	st.global.u32 	[%rd31+948], %r2765;
	st.global.u32 	[%rd31+952], %r2766;
	st.global.u32 	[%rd31+956], %r2767;
	st.global.u32 	[%rd31+960], %r2768;
	st.global.u32 	[%rd31+964], %r2769;
	st.global.u32 	[%rd31+968], %r2770;
	st.global.u32 	[%rd31+972], %r2771;
	st.global.u32 	[%rd31+976], %r2772;
	st.global.u32 	[%rd31+980], %r2773;
	st.global.u32 	[%rd31+984], %r2774;
	st.global.u32 	[%rd31+988], %r2775;
	st.global.u32 	[%rd31+992], %r2776;
	st.global.u32 	[%rd31+996], %r2777;
	st.global.u32 	[%rd31+1000], %r2778;
	st.global.u32 	[%rd31+1004], %r2779;
	st.global.u32 	[%rd31+1008], %r2780;
	st.global.u32 	[%rd31+1012], %r2781;
	st.global.u32 	[%rd31+1016], %r2782;
	st.global.u32 	[%rd31+1020], %r2783;
$L__BB16_121:
	ret;

}
	// .globl	_Z36TestSequentialAccessThroughputKernelILi8EEvPK11MemoryBlockIXT_EEPS1_ii
.visible .entry _Z36TestSequentialAccessThroughputKernelILi8EEvPK11MemoryBlockIXT_EEPS1_ii(
	.param .u64 .ptr .align 1 _Z36TestSequentialAccessThroughputKernelILi8EEvPK11MemoryBlockIXT_EEPS1_ii_param_0,
	.param .u64 .ptr .align 1 _Z36TestSequentialAccessThroughputKernelILi8EEvPK11MemoryBlockIXT_EEPS1_ii_param_1,
	.param .u32 _Z36TestSequentialAccessThroughputKernelILi8EEvPK11MemoryBlockIXT_EEPS1_ii_param_2,
	.param .u32 _Z36TestSequentialAccessThroughputKernelILi8EEvPK11MemoryBlockIXT_EEPS1_ii_param_3
)
{
	.local .align 8 .b8 	__local_depot17[48];
	.reg .b64 	%SP;
	.reg .b64 	%SPL;
	.reg .pred 	%p<73>;
	.reg .b32 	%r<1312>;
	.reg .b64 	%rd<60>;

	mov.u64 	%SPL, __local_depot17;
	ld.param.u64 	%rd12, [_Z36TestSequentialAccessThroughputKernelILi8EEvPK11MemoryBlockIXT_EEPS1_ii_param_0];
	ld.param.u64 	%rd11, [_Z36TestSequentialAccessThroughputKernelILi8EEvPK11MemoryBlockIXT_EEPS1_ii_param_1];
	ld.param.u32 	%r560, [_Z36TestSequentialAccessThroughputKernelILi8EEvPK11MemoryBlockIXT_EEPS1_ii_param_2];
	ld.param.u32 	%r561, [_Z36TestSequentialAccessThroughputKernelILi8EEvPK11MemoryBlockIXT_EEPS1_ii_param_3];
	cvta.to.global.u64 	%rd1, %rd12;
	mov.u32 	%r562, %ctaid.x;
	mov.u32 	%r563, %ntid.x;
	mov.u32 	%r564, %tid.x;
	mad.lo.s32 	%r1, %r562, %r563, %r564;
	setp.ge.s32 	%p1, %r1, %r560;
	@%p1 bra 	$L__BB17_129;
	add.u64 	%rd2, %SPL, 0;
	mov.b32 	%r565, 0;
	st.local.v2.u32 	[%rd2+24], {%r565, %r565};
	st.local.u32 	[%rd2+32], %r565;
	mov.b64 	%rd14, 0;
	st.local.u64 	[%rd2+40], %rd14;
	cvt.s64.s32 	%rd3, %r1;
	mov.b32 	%r566, 1478573778;
	mov.b32 	%r567, 716983765;
	st.local.v2.u32 	[%rd2], {%r567, %r566};
	mov.b32 	%r568, -123459836;
	mov.b32 	%r569, 1163863128;
	st.local.v2.u32 	[%rd2+8], {%r569, %r568};
	mov.b32 	%r570, 1360900310;
	mov.b32 	%r571, -589760388;
	st.local.v2.u32 	[%rd2+16], {%r571, %r570};
	setp.eq.s32 	%p2, %r1, 0;
	@%p2 bra 	$L__BB17_116;
	mov.b32 	%r1021, 0;
	mov.u64 	%rd16, precalc_xorwow_matrix;
	mov.u64 	%rd59, %rd3;
$L__BB17_3:
	mov.u64 	%rd4, %rd59;
	and.b64  	%rd5, %rd4, 3;
	setp.eq.s64 	%p3, %rd5, 0;
	@%p3 bra 	$L__BB17_115;
	mul.wide.u32 	%rd15, %r1021, 3200;
	add.s64 	%rd6, %rd16, %rd15;
	mov.b32 	%r1034, 0;
	mov.u32 	%r1035, %r1034;
	mov.u32 	%r1036, %r1034;
	mov.u32 	%r1037, %r1034;
	mov.u32 	%r1038, %r1034;
	mov.u32 	%r1027, %r1034;
$L__BB17_5:
	mul.wide.u32 	%rd17, %r1027, 4;
	add.s64 	%rd18, %rd2, %rd17;
	ld.local.u32 	%r9, [%rd18+4];
	shl.b32 	%r10, %r1027, 5;
	mov.b32 	%r1033, 0;
$L__BB17_6:
	.pragma "nounroll";
	shr.u32 	%r575, %r9, %r1033;
	and.b32  	%r576, %r575, 1;
	setp.eq.b32 	%p4, %r576, 1;
	not.pred 	%p5, %p4;
	add.s32 	%r577, %r10, %r1033;
	mul.lo.s32 	%r578, %r577, 5;
	mul.wide.u32 	%rd19, %r578, 4;
	add.s64 	%rd7, %rd6, %rd19;
	@%p5 bra 	$L__BB17_8;
	ld.global.u32 	%r579, [%rd7];
	xor.b32  	%r1038, %r1038, %r579;
	ld.global.u32 	%r580, [%rd7+4];
	xor.b32  	%r1037, %r1037, %r580;
	ld.global.u32 	%r581, [%rd7+8];
	xor.b32  	%r1036, %r1036, %r581;
	ld.global.u32 	%r582, [%rd7+12];
	xor.b32  	%r1035, %r1035, %r582;
	ld.global.u32 	%r583, [%rd7+16];
	xor.b32  	%r1034, %r1034, %r583;
$L__BB17_8:
	and.b32  	%r585, %r575, 2;
	setp.eq.s32 	%p6, %r585, 0;
	@%p6 bra 	$L__BB17_10;
	ld.global.u32 	%r586, [%rd7+20];
	xor.b32  	%r1038, %r1038, %r586;
	ld.global.u32 	%r587, [%rd7+24];
	xor.b32  	%r1037, %r1037, %r587;
	ld.global.u32 	%r588, [%rd7+28];
	xor.b32  	%r1036, %r1036, %r588;
	ld.global.u32 	%r589, [%rd7+32];
	xor.b32  	%r1035, %r1035, %r589;
	ld.global.u32 	%r590, [%rd7+36];
	xor.b32  	%r1034, %r1034, %r590;
$L__BB17_10:
	and.b32  	%r592, %r575, 4;
	setp.eq.s32 	%p7, %r592, 0;
	@%p7 bra 	$L__BB17_12;
	ld.global.u32 	%r593, [%rd7+40];
	xor.b32  	%r1038, %r1038, %r593;
	ld.global.u32 	%r594, [%rd7+44];
	xor.b32  	%r1037, %r1037, %r594;
	ld.global.u32 	%r595, [%rd7+48];
	xor.b32  	%r1036, %r1036, %r595;
	ld.global.u32 	%r596, [%rd7+52];
	xor.b32  	%r1035, %r1035, %r596;
	ld.global.u32 	%r597, [%rd7+56];
	xor.b32  	%r1034, %r1034, %r597;
$L__BB17_12:
	and.b32  	%r599, %r575, 8;
	setp.eq.s32 	%p8, %r599, 0;
	@%p8 bra 	$L__BB17_14;
	ld.global.u32 	%r600, [%rd7+60];
	xor.b32  	%r1038, %r1038, %r600;
	ld.global.u32 	%r601, [%rd7+64];
	xor.b32  	%r1037, %r1037, %r601;
	ld.global.u32 	%r602, [%rd7+68];
	xor.b32  	%r1036, %r1036, %r602;
	ld.global.u32 	%r603, [%rd7+72];
	xor.b32  	%r1035, %r1035, %r603;
	ld.global.u32 	%r604, [%rd7+76];
	xor.b32  	%r1034, %r1034, %r604;
$L__BB17_14:
	and.b32  	%r606, %r575, 16;
	setp.eq.s32 	%p9, %r606, 0;
	@%p9 bra 	$L__BB17_16;
	ld.global.u32 	%r607, [%rd7+80];
	xor.b32  	%r1038, %r1038, %r607;
	ld.global.u32 	%r608, [%rd7+84];
	xor.b32  	%r1037, %r1037, %r608;
	ld.global.u32 	%r609, [%rd7+88];
	xor.b32  	%r1036, %r1036, %r609;
	ld.global.u32 	%r610, [%rd7+92];
	xor.b32  	%r1035, %r1035, %r610;
	ld.global.u32 	%r611, [%rd7+96];
	xor.b32  	%r1034, %r1034, %r611;
$L__BB17_16:
	and.b32  	%r613, %r575, 32;
	setp.eq.s32 	%p10, %r613, 0;
	@%p10 bra 	$L__BB17_18;
	ld.global.u32 	%r614, [%rd7+100];
	xor.b32  	%r1038, %r1038, %r614;
	ld.global.u32 	%r615, [%rd7+104];
	xor.b32  	%r1037, %r1037, %r615;
	ld.global.u32 	%r616, [%rd7+108];
	xor.b32  	%r1036, %r1036, %r616;
	ld.global.u32 	%r617, [%rd7+112];
	xor.b32  	%r1035, %r1035, %r617;
	ld.global.u32 	%r618, [%rd7+116];
	xor.b32  	%r1034, %r1034, %r618;
$L__BB17_18:
	and.b32  	%r620, %r575, 64;
	setp.eq.s32 	%p11, %r620, 0;
	@%p11 bra 	$L__BB17_20;
	ld.global.u32 	%r621, [%rd7+120];
	xor.b32  	%r1038, %r1038, %r621;
	ld.global.u32 	%r622, [%rd7+124];
	xor.b32  	%r1037, %r1037, %r622;
	ld.global.u32 	%r623, [%rd7+128];
	xor.b32  	%r1036, %r1036, %r623;
	ld.global.u32 	%r624, [%rd7+132];
	xor.b32  	%r1035, %r1035, %r624;
	ld.global.u32 	%r625, [%rd7+136];
	xor.b32  	%r1034, %r1034, %r625;
$L__BB17_20:
	and.b32  	%r627, %r575, 128;
	setp.eq.s32 	%p12, %r627, 0;
	@%p12 bra 	$L__BB17_22;
	ld.global.u32 	%r628, [%rd7+140];
	xor.b32  	%r1038, %r1038, %r628;
	ld.global.u32 	%r629, [%rd7+144];
	xor.b32  	%r1037, %r1037, %r629;
	ld.global.u32 	%r630, [%rd7+148];
	xor.b32  	%r1036, %r1036, %r630;
	ld.global.u32 	%r631, [%rd7+152];
	xor.b32  	%r1035, %r1035, %r631;
	ld.global.u32 	%r632, [%rd7+156];
	xor.b32  	%r1034, %r1034, %r632;
$L__BB17_22:
	and.b32  	%r634, %r575, 256;
	setp.eq.s32 	%p13, %r634, 0;
	@%p13 bra 	$L__BB17_24;
	ld.global.u32 	%r635, [%rd7+160];
	xor.b32  	%r1038, %r1038, %r635;
	ld.global.u32 	%r636, [%rd7+164];
	xor.b32  	%r1037, %r1037, %r636;
	ld.global.u32 	%r637, [%rd7+168];
	xor.b32  	%r1036, %r1036, %r637;
	ld.global.u32 	%r638, [%rd7+172];
	xor.b32  	%r1035, %r1035, %r638;
	ld.global.u32 	%r639, [%rd7+176];
	xor.b32  	%r1034, %r1034, %r639;
$L__BB17_24:
	and.b32  	%r641, %r575, 512;
	setp.eq.s32 	%p14, %r641, 0;
	@%p14 bra 	$L__BB17_26;
	ld.global.u32 	%r642, [%rd7+180];
	xor.b32  	%r1038, %r1038, %r642;
	ld.global.u32 	%r643, [%rd7+184];
	xor.b32  	%r1037, %r1037, %r643;
	ld.global.u32 	%r644, [%rd7+188];
	xor.b32  	%r1036, %r1036, %r644;
	ld.global.u32 	%r645, [%rd7+192];
	xor.b32  	%r1035, %r1035, %r645;
	ld.global.u32 	%r646, [%rd7+196];
	xor.b32  	%r1034, %r1034, %r646;
$L__BB17_26:
	and.b32  	%r648, %r575, 1024;
	setp.eq.s32 	%p15, %r648, 0;
	@%p15 bra 	$L__BB17_28;
	ld.global.u32 	%r649, [%rd7+200];
	xor.b32  	%r1038, %r1038, %r649;
	ld.global.u32 	%r650, [%rd7+204];
	xor.b32  	%r1037, %r1037, %r650;
	ld.global.u32 	%r651, [%rd7+208];
	xor.b32  	%r1036, %r1036, %r651;
	ld.global.u32 	%r652, [%rd7+212];
	xor.b32  	%r1035, %r1035, %r652;
	ld.global.u32 	%r653, [%rd7+216];
	xor.b32  	%r1034, %r1034, %r653;
$L__BB17_28:
	and.b32  	%r655, %r575, 2048;
	setp.eq.s32 	%p16, %r655, 0;
	@%p16 bra 	$L__BB17_30;
	ld.global.u32 	%r656, [%rd7+220];
	xor.b32  	%r1038, %r1038, %r656;
	ld.global.u32 	%r657, [%rd7+224];
	xor.b32  	%r1037, %r1037, %r657;
	ld.global.u32 	%r658, [%rd7+228];
	xor.b32  	%r1036, %r1036, %r658;
	ld.global.u32 	%r659, [%rd7+232];
	xor.b32  	%r1035, %r1035, %r659;
	ld.global.u32 	%r660, [%rd7+236];
	xor.b32  	%r1034, %r1034, %r660;
$L__BB17_30:
	and.b32  	%r662, %r575, 4096;
	setp.eq.s32 	%p17, %r662, 0;
	@%p17 bra 	$L__BB17_32;
	ld.global.u32 	%r663, [%rd7+240];
	xor.b32  	%r1038, %r1038, %r663;
	ld.global.u32 	%r664, [%rd7+244];
	xor.b32  	%r1037, %r1037, %r664;
	ld.global.u32 	%r665, [%rd7+248];
	xor.b32  	%r1036, %r1036, %r665;
	ld.global.u32 	%r666, [%rd7+252];
	xor.b32  	%r1035, %r1035, %r666;
	ld.global.u32 	%r667, [%rd7+256];
	xor.b32  	%r1034, %r1034, %r667;
$L__BB17_32:
	and.b32  	%r669, %r575, 8192;
	setp.eq.s32 	%p18, %r669, 0;
	@%p18 bra 	$L__BB17_34;
	ld.global.u32 	%r670, [%rd7+260];
	xor.b32  	%r1038, %r1038, %r670;
	ld.global.u32 	%r671, [%rd7+264];
	xor.b32  	%r1037, %r1037, %r671;
	ld.global.u32 	%r672, [%rd7+268];
	xor.b32  	%r1036, %r1036, %r672;
	ld.global.u32 	%r673, [%rd7+272];
	xor.b32  	%r1035, %r1035, %r673;
	ld.global.u32 	%r674, [%rd7+276];
	xor.b32  	%r1034, %r1034, %r674;
$L__BB17_34:
	and.b32  	%r676, %r575, 16384;
	setp.eq.s32 	%p19, %r676, 0;
	@%p19 bra 	$L__BB17_36;
	ld.global.u32 	%r677, [%rd7+280];
	xor.b32  	%r1038, %r1038, %r677;
	ld.global.u32 	%r678, [%rd7+284];
	xor.b32  	%r1037, %r1037, %r678;
	ld.global.u32 	%r679, [%rd7+288];
	xor.b32  	%r1036, %r1036, %r679;
	ld.global.u32 	%r680, [%rd7+292];
	xor.b32  	%r1035, %r1035, %r680;
	ld.global.u32 	%r681, [%rd7+296];
	xor.b32  	%r1034, %r1034, %r681;
$L__BB17_36:
	and.b32  	%r683, %r575, 32768;
	setp.eq.s32 	%p20, %r683, 0;
	@%p20 bra 	$L__BB17_38;
	ld.global.u32 	%r684, [%rd7+300];
	xor.b32  	%r1038, %r1038, %r684;
	ld.global.u32 	%r685, [%rd7+304];
	xor.b32  	%r1037, %r1037, %r685;
	ld.global.u32 	%r686, [%rd7+308];
	xor.b32  	%r1036, %r1036, %r686;
	ld.global.u32 	%r687, [%rd7+312];
	xor.b32  	%r1035, %r1035, %r687;
	ld.global.u32 	%r688, [%rd7+316];
	xor.b32  	%r1034, %r1034, %r688;
$L__BB17_38:
	add.s32 	%r1033, %r1033, 16;
	setp.ne.s32 	%p21, %r1033, 32;
	@%p21 bra 	$L__BB17_6;
	mad.lo.s32 	%r689, %r1027, -31, %r10;
	add.s32 	%r1027, %r689, 1;
	setp.ne.s32 	%p22, %r1027, 5;
	@%p22 bra 	$L__BB17_5;
	st.local.u32 	[%rd2+4], %r1038;
	st.local.v2.u32 	[%rd2+8], {%r1037, %r1036};
	st.local.v2.u32 	[%rd2+16], {%r1035, %r1034};
	setp.eq.s64 	%p23, %rd5, 1;
	@%p23 bra 	$L__BB17_115;
	mov.b32 	%r1126, 0;
	mov.u32 	%r1127, %r1126;
	mov.u32 	%r1128, %r1126;
	mov.u32 	%r1129, %r1126;
	mov.u32 	%r1130, %r1126;
	mov.u32 	%r1119, %r1126;
$L__BB17_42:
	mul.wide.u32 	%rd20, %r1119, 4;
	add.s64 	%rd21, %rd2, %rd20;
	ld.local.u32 	%r185, [%rd21+4];
	shl.b32 	%r186, %r1119, 5;
	mov.b32 	%r1125, 0;
$L__BB17_43:
	.pragma "nounroll";
	shr.u32 	%r692, %r185, %r1125;
	and.b32  	%r693, %r692, 1;
	setp.eq.b32 	%p24, %r693, 1;
	not.pred 	%p25, %p24;
	add.s32 	%r694, %r186, %r1125;
	mul.lo.s32 	%r695, %r694, 5;
	mul.wide.u32 	%rd22, %r695, 4;
	add.s64 	%rd8, %rd6, %rd22;
	@%p25 bra 	$L__BB17_45;
	ld.global.u32 	%r696, [%rd8];
	xor.b32  	%r1130, %r1130, %r696;
	ld.global.u32 	%r697, [%rd8+4];
	xor.b32  	%r1129, %r1129, %r697;
	ld.global.u32 	%r698, [%rd8+8];
	xor.b32  	%r1128, %r1128, %r698;
	ld.global.u32 	%r699, [%rd8+12];
	xor.b32  	%r1127, %r1127, %r699;
	ld.global.u32 	%r700, [%rd8+16];
	xor.b32  	%r1126, %r1126, %r700;
$L__BB17_45:
	and.b32  	%r702, %r692, 2;
	setp.eq.s32 	%p26, %r702, 0;
	@%p26 bra 	$L__BB17_47;
	ld.global.u32 	%r703, [%rd8+20];
	xor.b32  	%r1130, %r1130, %r703;
	ld.global.u32 	%r704, [%rd8+24];
	xor.b32  	%r1129, %r1129, %r704;
	ld.global.u32 	%r705, [%rd8+28];
	xor.b32  	%r1128, %r1128, %r705;
	ld.global.u32 	%r706, [%rd8+32];
	xor.b32  	%r1127, %r1127, %r706;
	ld.global.u32 	%r707, [%rd8+36];
	xor.b32  	%r1126, %r1126, %r707;
$L__BB17_47:
	and.b32  	%r709, %r692, 4;
	setp.eq.s32 	%p27, %r709, 0;
	@%p27 bra 	$L__BB17_49;
	ld.global.u32 	%r710, [%rd8+40];
	xor.b32  	%r1130, %r1130, %r710;
	ld.global.u32 	%r711, [%rd8+44];
	xor.b32  	%r1129, %r1129, %r711;
	ld.global.u32 	%r712, [%rd8+48];
	xor.b32  	%r1128, %r1128, %r712;
	ld.global.u32 	%r713, [%rd8+52];
	xor.b32  	%r1127, %r1127, %r713;
	ld.global.u32 	%r714, [%rd8+56];
	xor.b32  	%r1126, %r1126, %r714;
$L__BB17_49:
	and.b32  	%r716, %r692, 8;
	setp.eq.s32 	%p28, %r716, 0;
	@%p28 bra 	$L__BB17_51;
	ld.global.u32 	%r717, [%rd8+60];
	xor.b32  	%r1130, %r1130, %r717;
	ld.global.u32 	%r718, [%rd8+64];
	xor.b32  	%r1129, %r1129, %r718;
	ld.global.u32 	%r719, [%rd8+68];
	xor.b32  	%r1128, %r1128, %r719;
	ld.global.u32 	%r720, [%rd8+72];
	xor.b32  	%r1127, %r1127, %r720;
	ld.global.u32 	%r721, [%rd8+76];
	xor.b32  	%r1126, %r1126, %r721;
$L__BB17_51:
	and.b32  	%r723, %r692, 16;
	setp.eq.s32 	%p29, %r723, 0;
	@%p29 bra 	$L__BB17_53;
	ld.global.u32 	%r724, [%rd8+80];
	xor.b32  	%r1130, %r1130, %r724;
	ld.global.u32 	%r725, [%rd8+84];
	xor.b32  	%r1129, %r1129, %r725;
	ld.global.u32 	%r726, [%rd8+88];
	xor.b32  	%r1128, %r1128, %r726;
	ld.global.u32 	%r727, [%rd8+92];
	xor.b32  	%r1127, %r1127, %r727;
	ld.global.u32 	%r728, [%rd8+96];
	xor.b32  	%r1126, %r1126, %r728;
$L__BB17_53:
	and.b32  	%r730, %r692, 32;
	setp.eq.s32 	%p30, %r730, 0;
	@%p30 bra 	$L__BB17_55;
	ld.global.u32 	%r731, [%rd8+100];
	xor.b32  	%r1130, %r1130, %r731;
	ld.global.u32 	%r732, [%rd8+104];
	xor.b32  	%r1129, %r1129, %r732;
	ld.global.u32 	%r733, [%rd8+108];
	xor.b32  	%r1128, %r1128, %r733;
	ld.global.u32 	%r734, [%rd8+112];
	xor.b32  	%r1127, %r1127, %r734;
	ld.global.u32 	%r735, [%rd8+116];
	xor.b32  	%r1126, %r1126, %r735;
$L__BB17_55:
	and.b32  	%r737, %r692, 64;
	setp.eq.s32 	%p31, %r737, 0;
	@%p31 bra 	$L__BB17_57;
	ld.global.u32 	%r738, [%rd8+120];
	xor.b32  	%r1130, %r1130, %r738;
	ld.global.u32 	%r739, [%rd8+124];
	xor.b32  	%r1129, %r1129, %r739;
	ld.global.u32 	%r740, [%rd8+128];
	xor.b32  	%r1128, %r1128, %r740;
	ld.global.u32 	%r741, [%rd8+132];
	xor.b32  	%r1127, %r1127, %r741;
	ld.global.u32 	%r742, [%rd8+136];
	xor.b32  	%r1126, %r1126, %r742;
$L__BB17_57:
	and.b32  	%r744, %r692, 128;
	setp.eq.s32 	%p32, %r744, 0;
	@%p32 bra 	$L__BB17_59;
	ld.global.u32 	%r745, [%rd8+140];
	xor.b32  	%r1130, %r1130, %r745;
	ld.global.u32 	%r746, [%rd8+144];
	xor.b32  	%r1129, %r1129, %r746;
	ld.global.u32 	%r747, [%rd8+148];
	xor.b32  	%r1128, %r1128, %r747;
	ld.global.u32 	%r748, [%rd8+152];
	xor.b32  	%r1127, %r1127, %r748;
	ld.global.u32 	%r749, [%rd8+156];
	xor.b32  	%r1126, %r1126, %r749;
$L__BB17_59:
	and.b32  	%r751, %r692, 256;
	setp.eq.s32 	%p33, %r751, 0;
	@%p33 bra 	$L__BB17_61;
	ld.global.u32 	%r752, [%rd8+160];
	xor.b32  	%r1130, %r1130, %r752;
	ld.global.u32 	%r753, [%rd8+164];
	xor.b32  	%r1129, %r1129, %r753;
	ld.global.u32 	%r754, [%rd8+168];
	xor.b32  	%r1128, %r1128, %r754;
	ld.global.u32 	%r755, [%rd8+172];
	xor.b32  	%r1127, %r1127, %r755;
	ld.global.u32 	%r756, [%rd8+176];
	xor.b32  	%r1126, %r1126, %r756;
$L__BB17_61:
	and.b32  	%r758, %r692, 512;
	setp.eq.s32 	%p34, %r758, 0;
	@%p34 bra 	$L__BB17_63;
	ld.global.u32 	%r759, [%rd8+180];
	xor.b32  	%r1130, %r1130, %r759;
	ld.global.u32 	%r760, [%rd8+184];
	xor.b32  	%r1129, %r1129, %r760;
	ld.global.u32 	%r761, [%rd8+188];
	xor.b32  	%r1128, %r1128, %r761;
	ld.global.u32 	%r762, [%rd8+192];
	xor.b32  	%r1127, %r1127, %r762;
	ld.global.u32 	%r763, [%rd8+196];
	xor.b32  	%r1126, %r1126, %r763;
$L__BB17_63:
	and.b32  	%r765, %r692, 1024;
	setp.eq.s32 	%p35, %r765, 0;
	@%p35 bra 	$L__BB17_65;
	ld.global.u32 	%r766, [%rd8+200];
	xor.b32  	%r1130, %r1130, %r766;
	ld.global.u32 	%r767, [%rd8+204];
	xor.b32  	%r1129, %r1129, %r767;
	ld.global.u32 	%r768, [%rd8+208];
	xor.b32  	%r1128, %r1128, %r768;
	ld.global.u32 	%r769, [%rd8+212];
	xor.b32  	%r1127, %r1127, %r769;
	ld.global.u32 	%r770, [%rd8+216];
	xor.b32  	%r1126, %r1126, %r770;
$L__BB17_65:
	and.b32  	%r772, %r692, 2048;
	setp.eq.s32 	%p36, %r772, 0;
	@%p36 bra 	$L__BB17_67;
	ld.global.u32 	%r773, [%rd8+220];
	xor.b32  	%r1130, %r1130, %r773;
	ld.global.u32 	%r774, [%rd8+224];
	xor.b32  	%r1129, %r1129, %r774;
	ld.global.u32 	%r775, [%rd8+228];
	xor.b32  	%r1128, %r1128, %r775;
	ld.global.u32 	%r776, [%rd8+232];
	xor.b32  	%r1127, %r1127, %r776;
	ld.global.u32 	%r777, [%rd8+236];
	xor.b32  	%r1126, %r1126, %r777;
$L__BB17_67:
	and.b32  	%r779, %r692, 4096;
	setp.eq.s32 	%p37, %r779, 0;
	@%p37 bra 	$L__BB17_69;
	ld.global.u32 	%r780, [%rd8+240];
	xor.b32  	%r1130, %r1130, %r780;
	ld.global.u32 	%r781, [%rd8+244];
	xor.b32  	%r1129, %r1129, %r781;
	ld.global.u32 	%r782, [%rd8+248];
	xor.b32  	%r1128, %r1128, %r782;
	ld.global.u32 	%r783, [%rd8+252];
	xor.b32  	%r1127, %r1127, %r783;
	ld.global.u32 	%r784, [%rd8+256];
	xor.b32  	%r1126, %r1126, %r784;
$L__BB17_69:
	and.b32  	%r786, %r692, 8192;
	setp.eq.s32 	%p38, %r786, 0;
	@%p38 bra 	$L__BB17_71;
	ld.global.u32 	%r787, [%rd8+260];
	xor.b32  	%r1130, %r1130, %r787;
	ld.global.u32 	%r788, [%rd8+264];
	xor.b32  	%r1129, %r1129, %r788;
	ld.global.u32 	%r789, [%rd8+268];
	xor.b32  	%r1128, %r1128, %r789;
	ld.global.u32 	%r790, [%rd8+272];
	xor.b32  	%r1127, %r1127, %r790;
	ld.global.u32 	%r791, [%rd8+276];
	xor.b32  	%r1126, %r1126, %r791;
$L__BB17_71:
	and.b32  	%r793, %r692, 16384;
	setp.eq.s32 	%p39, %r793, 0;
	@%p39 bra 	$L__BB17_73;
	ld.global.u32 	%r794, [%rd8+280];
	xor.b32  	%r1130, %r1130, %r794;
	ld.global.u32 	%r795, [%rd8+284];
	xor.b32  	%r1129, %r1129, %r795;
	ld.global.u32 	%r796, [%rd8+288];
	xor.b32  	%r1128, %r1128, %r796;
	ld.global.u32 	%r797, [%rd8+292];
	xor.b32  	%r1127, %r1127, %r797;
	ld.global.u32 	%r798, [%rd8+296];
	xor.b32  	%r1126, %r1126, %r798;
$L__BB17_73:
	and.b32  	%r800, %r692, 32768;
	setp.eq.s32 	%p40, %r800, 0;
	@%p40 bra 	$L__BB17_75;
	ld.global.u32 	%r801, [%rd8+300];
	xor.b32  	%r1130, %r1130, %r801;
	ld.global.u32 	%r802, [%rd8+304];
	xor.b32  	%r1129, %r1129, %r802;
	ld.global.u32 	%r803, [%rd8+308];
	xor.b32  	%r1128, %r1128, %r803;
	ld.global.u32 	%r804, [%rd8+312];
	xor.b32  	%r1127, %r1127, %r804;
	ld.global.u32 	%r805, [%rd8+316];
	xor.b32  	%r1126, %r1126, %r805;
$L__BB17_75:
	add.s32 	%r1125, %r1125, 16;
	setp.ne.s32 	%p41, %r1125, 32;
	@%p41 bra 	$L__BB17_43;
	mad.lo.s32 	%r806, %r1119, -31, %r186;
	add.s32 	%r1119, %r806, 1;
	setp.ne.s32 	%p42, %r1119, 5;
	@%p42 bra 	$L__BB17_42;
	st.local.u32 	[%rd2+4], %r1130;
	st.local.v2.u32 	[%rd2+8], {%r1129, %r1128};
	st.local.v2.u32 	[%rd2+16], {%r1127, %r1126};
	setp.ne.s64 	%p43, %rd5, 3;
	@%p43 bra 	$L__BB17_115;
	mov.b32 	%r1218, 0;
	mov.u32 	%r1219, %r1218;
	mov.u32 	%r1220, %r1218;
	mov.u32 	%r1221, %r1218;
	mov.u32 	%r1222, %r1218;
	mov.u32 	%r1211, %r1218;
$L__BB17_79:
	mul.wide.u32 	%rd23, %r1211, 4;
	add.s64 	%rd24, %rd2, %rd23;
	ld.local.u32 	%r361, [%rd24+4];
	shl.b32 	%r362, %r1211, 5;
	mov.b32 	%r1217, 0;
$L__BB17_80:
	.pragma "nounroll";
	shr.u32 	%r809, %r361, %r1217;
	and.b32  	%r810, %r809, 1;
	setp.eq.b32 	%p44, %r810, 1;
	not.pred 	%p45, %p44;
	add.s32 	%r811, %r362, %r1217;
	mul.lo.s32 	%r812, %r811, 5;
	mul.wide.u32 	%rd25, %r812, 4;
	add.s64 	%rd9, %rd6, %rd25;
	@%p45 bra 	$L__BB17_82;
	ld.global.u32 	%r813, [%rd9];
	xor.b32  	%r1222, %r1222, %r813;
	ld.global.u32 	%r814, [%rd9+4];
	xor.b32  	%r1221, %r1221, %r814;
	ld.global.u32 	%r815, [%rd9+8];
	xor.b32  	%r1220, %r1220, %r815;
	ld.global.u32 	%r816, [%rd9+12];
	xor.b32  	%r1219, %r1219, %r816;
	ld.global.u32 	%r817, [%rd9+16];
	xor.b32  	%r1218, %r1218, %r817;
$L__BB17_82:
	and.b32  	%r819, %r809, 2;
	setp.eq.s32 	%p46, %r819, 0;
	@%p46 bra 	$L__BB17_84;
	ld.global.u32 	%r820, [%rd9+20];
	xor.b32  	%r1222, %r1222, %r820;
	ld.global.u32 	%r821, [%rd9+24];
	xor.b32  	%r1221, %r1221, %r821;
	ld.global.u32 	%r822, [%rd9+28];
	xor.b32  	%r1220, %r1220, %r822;
	ld.global.u32 	%r823, [%rd9+32];
	xor.b32  	%r1219, %r1219, %r823;
	ld.global.u32 	%r824, [%rd9+36];
	xor.b32  	%r1218, %r1218, %r824;
$L__BB17_84:
	and.b32  	%r826, %r809, 4;
	setp.eq.s32 	%p47, %r826, 0;
	@%p47 bra 	$L__BB17_86;
	ld.global.u32 	%r827, [%rd9+40];
	xor.b32  	%r1222, %r1222, %r827;
	ld.global.u32 	%r828, [%rd9+44];
	xor.b32  	%r1221, %r1221, %r828;
	ld.global.u32 	%r829, [%rd9+48];
	xor.b32  	%r1220, %r1220, %r829;
	ld.global.u32 	%r830, [%rd9+52];
	xor.b32  	%r1219, %r1219, %r830;
	ld.global.u32 	%r831, [%rd9+56];
	xor.b32  	%r1218, %r1218, %r831;
$L__BB17_86:
	and.b32  	%r833, %r809, 8;
	setp.eq.s32 	%p48, %r833, 0;
	@%p48 bra 	$L__BB17_88;
	ld.global.u32 	%r834, [%rd9+60];
	xor.b32  	%r1222, %r1222, %r834;
	ld.global.u32 	%r835, [%rd9+64];
	xor.b32  	%r1221, %r1221, %r835;
	ld.global.u32 	%r836, [%rd9+68];
	xor.b32  	%r1220, %r1220, %r836;
	ld.global.u32 	%r837, [%rd9+72];
	xor.b32  	%r1219, %r1219, %r837;
	ld.global.u32 	%r838, [%rd9+76];
	xor.b32  	%r1218, %r1218, %r838;
$L__BB17_88:
	and.b32  	%r840, %r809, 16;
	setp.eq.s32 	%p49, %r840, 0;
	@%p49 bra 	$L__BB17_90;
	ld.global.u32 	%r841, [%rd9+80];
	xor.b32  	%r1222, %r1222, %r841;
	ld.global.u32 	%r842, [%rd9+84];
	xor.b32  	%r1221, %r1221, %r842;
	ld.global.u32 	%r843, [%rd9+88];
	xor.b32  	%r1220, %r1220, %r843;
	ld.global.u32 	%r844, [%rd9+92];
	xor.b32  	%r1219, %r1219, %r844;
	ld.global.u32 	%r845, [%rd9+96];
	xor.b32  	%r1218, %r1218, %r845;
$L__BB17_90:
	and.b32  	%r847, %r809, 32;
	setp.eq.s32 	%p50, %r847, 0;
	@%p50 bra 	$L__BB17_92;
	ld.global.u32 	%r848, [%rd9+100];
	xor.b32  	%r1222, %r1222, %r848;
	ld.global.u32 	%r849, [%rd9+104];
	xor.b32  	%r1221, %r1221, %r849;
	ld.global.u32 	%r850, [%rd9+108];
	xor.b32  	%r1220, %r1220, %r850;
	ld.global.u32 	%r851, [%rd9+112];
	xor.b32  	%r1219, %r1219, %r851;
	ld.global.u32 	%r852, [%rd9+116];
	xor.b32  	%r1218, %r1218, %r852;
$L__BB17_92:
	and.b32  	%r854, %r809, 64;
	setp.eq.s32 	%p51, %r854, 0;
	@%p51 bra 	$L__BB17_94;
	ld.global.u32 	%r855, [%rd9+120];
	xor.b32  	%r1222, %r1222, %r855;
	ld.global.u32 	%r856, [%rd9+124];
	xor.b32  	%r1221, %r1221, %r856;
	ld.global.u32 	%r857, [%rd9+128];
	xor.b32  	%r1220, %r1220, %r857;
	ld.global.u32 	%r858, [%rd9+132];
	xor.b32  	%r1219, %r1219, %r858;
	ld.global.u32 	%r859, [%rd9+136];
	xor.b32  	%r1218, %r1218, %r859;
$L__BB17_94:
	and.b32  	%r861, %r809, 128;
	setp.eq.s32 	%p52, %r861, 0;
	@%p52 bra 	$L__BB17_96;
	ld.global.u32 	%r862, [%rd9+140];
	xor.b32  	%r1222, %r1222, %r862;
	ld.global.u32 	%r863, [%rd9+144];
	xor.b32  	%r1221, %r1221, %r863;
	ld.global.u32 	%r864, [%rd9+148];
	xor.b32  	%r1220, %r1220, %r864;
	ld.global.u32 	%r865, [%rd9+152];
	xor.b32  	%r1219, %r1219, %r865;
	ld.global.u32 	%r866, [%rd9+156];
	xor.b32  	%r1218, %r1218, %r866;
$L__BB17_96:
	and.b32  	%r868, %r809, 256;
	setp.eq.s32 	%p53, %r868, 0;
	@%p53 bra 	$L__BB17_98;
	ld.global.u32 	%r869, [%rd9+160];
	xor.b32  	%r1222, %r1222, %r869;
	ld.global.u32 	%r870, [%rd9+164];
	xor.b32  	%r1221, %r1221, %r870;
	ld.global.u32 	%r871, [%rd9+168];
	xor.b32  	%r1220, %r1220, %r871;
	ld.global.u32 	%r872, [%rd9+172];
	xor.b32  	%r1219, %r1219, %r872;
	ld.global.u32 	%r873, [%rd9+176];
	xor.b32  	%r1218, %r1218, %r873;
$L__BB17_98:
	and.b32  	%r875, %r809, 512;
	setp.eq.s32 	%p54, %r875, 0;
	@%p54 bra 	$L__BB17_100;
	ld.global.u32 	%r876, [%rd9+180];
	xor.b32  	%r1222, %r1222, %r876;
	ld.global.u32 	%r877, [%rd9+184];
	xor.b32  	%r1221, %r1221, %r877;
	ld.global.u32 	%r878, [%rd9+188];
	xor.b32  	%r1220, %r1220, %r878;
	ld.global.u32 	%r879, [%rd9+192];
	xor.b32  	%r1219, %r1219, %r879;
	ld.global.u32 	%r880, [%rd9+196];
	xor.b32  	%r1218, %r1218, %r880;
$L__BB17_100:
	and.b32  	%r882, %r809, 1024;
	setp.eq.s32 	%p55, %r882, 0;
	@%p55 bra 	$L__BB17_102;
	ld.global.u32 	%r883, [%rd9+200];
	xor.b32  	%r1222, %r1222, %r883;
	ld.global.u32 	%r884, [%rd9+204];
	xor.b32  	%r1221, %r1221, %r884;
	ld.global.u32 	%r885, [%rd9+208];
	xor.b32  	%r1220, %r1220, %r885;
	ld.global.u32 	%r886, [%rd9+212];
	xor.b32  	%r1219, %r1219, %r886;
	ld.global.u32 	%r887, [%rd9+216];
	xor.b32  	%r1218, %r1218, %r887;
$L__BB17_102:
	and.b32  	%r889, %r809, 2048;
	setp.eq.s32 	%p56, %r889, 0;
	@%p56 bra 	$L__BB17_104;
	ld.global.u32 	%r890, [%rd9+220];
	xor.b32  	%r1222, %r1222, %r890;
	ld.global.u32 	%r891, [%rd9+224];
	xor.b32  	%r1221, %r1221, %r891;
	ld.global.u32 	%r892, [%rd9+228];
	xor.b32  	%r1220, %r1220, %r892;
	ld.global.u32 	%r893, [%rd9+232];
	xor.b32  	%r1219, %r1219, %r893;
	ld.global.u32 	%r894, [%rd9+236];
	xor.b32  	%r1218, %r1218, %r894;
$L__BB17_104:
	and.b32  	%r896, %r809, 4096;
	setp.eq.s32 	%p57, %r896, 0;
	@%p57 bra 	$L__BB17_106;
	ld.global.u32 	%r897, [%rd9+240];
	xor.b32  	%r1222, %r1222, %r897;
	ld.global.u32 	%r898, [%rd9+244];
	xor.b32  	%r1221, %r1221, %r898;
	ld.global.u32 	%r899, [%rd9+248];
	xor.b32  	%r1220, %r1220, %r899;
	ld.global.u32 	%r900, [%rd9+252];
	xor.b32  	%r1219, %r1219, %r900;
	ld.global.u32 	%r901, [%rd9+256];
	xor.b32  	%r1218, %r1218, %r901;
$L__BB17_106:
	and.b32  	%r903, %r809, 8192;
	setp.eq.s32 	%p58, %r903, 0;
	@%p58 bra 	$L__BB17_108;
	ld.global.u32 	%r904, [%rd9+260];
	xor.b32  	%r1222, %r1222, %r904;
	ld.global.u32 	%r905, [%rd9+264];
	xor.b32  	%r1221, %r1221, %r905;
	ld.global.u32 	%r906, [%rd9+268];
	xor.b32  	%r1220, %r1220, %r906;
	ld.global.u32 	%r907, [%rd9+272];
	xor.b32  	%r1219, %r1219, %r907;
	ld.global.u32 	%r908, [%rd9+276];
	xor.b32  	%r1218, %r1218, %r908;
$L__BB17_108:
	and.b32  	%r910, %r809, 16384;
	setp.eq.s32 	%p59, %r910, 0;
	@%p59 bra 	$L__BB17_110;
	ld.global.u32 	%r911, [%rd9+280];
	xor.b32  	%r1222, %r1222, %r911;
	ld.global.u32 	%r912, [%rd9+284];
	xor.b32  	%r1221, %r1221, %r912;
	ld.global.u32 	%r913, [%rd9+288];
	xor.b32  	%r1220, %r1220, %r913;
	ld.global.u32 	%r914, [%rd9+292];
	xor.b32  	%r1219, %r1219, %r914;
	ld.global.u32 	%r915, [%rd9+296];
	xor.b32  	%r1218, %r1218, %r915;
$L__BB17_110:
	and.b32  	%r917, %r809, 32768;
	setp.eq.s32 	%p60, %r917, 0;
	@%p60 bra 	$L__BB17_112;
	ld.global.u32 	%r918, [%rd9+300];
	xor.b32  	%r1222, %r1222, %r918;
	ld.global.u32 	%r919, [%rd9+304];
	xor.b32  	%r1221, %r1221, %r919;
	ld.global.u32 	%r920, [%rd9+308];
	xor.b32  	%r1220, %r1220, %r920;
	ld.global.u32 	%r921, [%rd9+312];
	xor.b32  	%r1219, %r1219, %r921;
	ld.global.u32 	%r922, [%rd9+316];
	xor.b32  	%r1218, %r1218, %r922;
$L__BB17_112:
	add.s32 	%r1217, %r1217, 16;
	setp.ne.s32 	%p61, %r1217, 32;
	@%p61 bra 	$L__BB17_80;
	mad.lo.s32 	%r923, %r1211, -31, %r362;
	add.s32 	%r1211, %r923, 1;
	setp.ne.s32 	%p62, %r1211, 5;
	@%p62 bra 	$L__BB17_79;
	st.local.u32 	[%rd2+4], %r1222;
	st.local.v2.u32 	[%rd2+8], {%r1221, %r1220};
	st.local.v2.u32 	[%rd2+16], {%r1219, %r1218};
$L__BB17_115:
	shr.u64 	%rd59, %rd4, 2;
	add.s32 	%r1021, %r1021, 1;
	setp.gt.u64 	%p63, %rd4, 3;
	@%p63 bra 	$L__BB17_3;
$L__BB17_116:
	setp.lt.s32 	%p64, %r561, 1;
	mov.b32 	%r1310, 0;
	mov.u32 	%r1311, %r1310;
	@%p64 bra 	$L__BB17_128;
	and.b32  	%r532, %r561, 7;
	setp.lt.u32 	%p65, %r561, 8;
	mov.b32 	%r1310, 0;
	mov.u32 	%r1306, %r1310;
	@%p65 bra 	$L__BB17_120;
	and.b32  	%r1306, %r561, 2147483640;
	mov.b32 	%r1310, 0;
	mov.u32 	%r1311, %r1310;
	mov.u32 	%r1300, %r1310;
$L__BB17_119:
	.pragma "nounroll";
	xor.b32  	%r927, %r1300, %r1;
	rem.s32 	%r928, %r927, %r560;
	mul.wide.s32 	%rd26, %r928, 8;
	add.s64 	%rd27, %rd1, %rd26;
	ld.global.u32 	%r929, [%rd27];
	ld.global.u32 	%r930, [%rd27+4];
	xor.b32  	%r931, %r1311, %r929;
	xor.b32  	%r932, %r1310, %r930;
	add.s32 	%r933, %r1300, 1;
	xor.b32  	%r934, %r933, %r1;
	rem.s32 	%r935, %r934, %r560;
	mul.wide.s32 	%rd28, %r935, 8;
	add.s64 	%rd29, %rd1, %rd28;
	ld.global.u32 	%r936, [%rd29];
	ld.global.u32 	%r937, [%rd29+4];
	xor.b32  	%r938, %r931, %r936;
	xor.b32  	%r939, %r932, %r937;
	add.s32 	%r940, %r1300, 2;
	xor.b32  	%r941, %r940, %r1;
	rem.s32 	%r942, %r941, %r560;
	mul.wide.s32 	%rd30, %r942, 8;
	add.s64 	%rd31, %rd1, %rd30;
	ld.global.u32 	%r943, [%rd31];
	ld.global.u32 	%r944, [%rd31+4];
	xor.b32  	%r945, %r938, %r943;
	xor.b32  	%r946, %r939, %r944;
	add.s32 	%r947, %r1300, 3;
	xor.b32  	%r948, %r947, %r1;
	rem.s32 	%r949, %r948, %r560;
	mul.wide.s32 	%rd32, %r949, 8;
	add.s64 	%rd33, %rd1, %rd32;
	ld.global.u32 	%r950, [%rd33];
	ld.global.u32 	%r951, [%rd33+4];
	xor.b32  	%r952, %r945, %r950;
	xor.b32  	%r953, %r946, %r951;
	add.s32 	%r954, %r1300, 4;
	xor.b32  	%r955, %r954, %r1;
	rem.s32 	%r956, %r955, %r560;
	mul.wide.s32 	%rd34, %r956, 8;
	add.s64 	%rd35, %rd1, %rd34;
	ld.global.u32 	%r957, [%rd35];
	ld.global.u32 	%r958, [%rd35+4];
	xor.b32  	%r959, %r952, %r957;
	xor.b32  	%r960, %r953, %r958;
	add.s32 	%r961, %r1300, 5;
	xor.b32  	%r962, %r961, %r1;
	rem.s32 	%r963, %r962, %r560;
	mul.wide.s32 	%rd36, %r963, 8;
	add.s64 	%rd37, %rd1, %rd36;
	ld.global.u32 	%r964, [%rd37];
	ld.global.u32 	%r965, [%rd37+4];
	xor.b32  	%r966, %r959, %r964;
	xor.b32  	%r967, %r960, %r965;
	add.s32 	%r968, %r1300, 6;
	xor.b32  	%r969, %r968, %r1;
	rem.s32 	%r970, %r969, %r560;
	mul.wide.s32 	%rd38, %r970, 8;
	add.s64 	%rd39, %rd1, %rd38;
	ld.global.u32 	%r971, [%rd39];
	ld.global.u32 	%r972, [%rd39+4];
	xor.b32  	%r973, %r966, %r971;
	xor.b32  	%r974, %r967, %r972;
	add.s32 	%r975, %r1300, 7;
	xor.b32  	%r976, %r975, %r1;
	rem.s32 	%r977, %r976, %r560;
	mul.wide.s32 	%rd40, %r977, 8;
	add.s64 	%rd41, %rd1, %rd40;
	ld.global.u32 	%r978, [%rd41];
	ld.global.u32 	%r979, [%rd41+4];
	xor.b32  	%r1311, %r973, %r978;
	xor.b32  	%r1310, %r974, %r979;
	add.s32 	%r1300, %r1300, 8;
	setp.ne.s32 	%p66, %r1300, %r1306;
	@%p66 bra 	$L__BB17_119;
$L__BB17_120:
	setp.eq.s32 	%p67, %r532, 0;
	@%p67 bra 	$L__BB17_128;
	and.b32  	%r543, %r561, 3;
	setp.lt.u32 	%p68, %r532, 4;
	@%p68 bra 	$L__BB17_123;
	xor.b32  	%r980, %r1306, %r1;
	rem.s32 	%r981, %r980, %r560;
	mul.wide.s32 	%rd42, %r981, 8;
	add.s64 	%rd43, %rd1, %rd42;
	ld.global.u32 	%r982, [%rd43];
	ld.global.u32 	%r983, [%rd43+4];
	add.s32 	%r984, %r1306, 1;
	xor.b32  	%r985, %r984, %r1;
	rem.s32 	%r986, %r985, %r560;
	mul.wide.s32 	%rd44, %r986, 8;
	add.s64 	%rd45, %rd1, %rd44;
	ld.global.u32 	%r987, [%rd45];
	ld.global.u32 	%r988, [%rd45+4];
	xor.b32  	%r989, %r982, %r987;
	xor.b32  	%r990, %r983, %r988;
	add.s32 	%r991, %r1306, 2;
	xor.b32  	%r992, %r991, %r1;
	rem.s32 	%r993, %r992, %r560;
	mul.wide.s32 	%rd46, %r993, 8;
	add.s64 	%rd47, %rd1, %rd46;
	ld.global.u32 	%r994, [%rd47];
	ld.global.u32 	%r995, [%rd47+4];
	xor.b32  	%r996, %r989, %r994;
	xor.b32  	%r997, %r990, %r995;
	add.s32 	%r998, %r1306, 3;
	xor.b32  	%r999, %r998, %r1;
	rem.s32 	%r1000, %r999, %r560;
	mul.wide.s32 	%rd48, %r1000, 8;
	add.s64 	%rd49, %rd1, %rd48;
	ld.global.u32 	%r1001, [%rd49];
	ld.global.u32 	%r1002, [%rd49+4];
	xor.b32  	%r1003, %r996, %r1001;
	xor.b32  	%r1311, %r1003, %r1311;
	xor.b32  	%r1004, %r997, %r1002;
	xor.b32  	%r1310, %r1004, %r1310;
	add.s32 	%r1306, %r1306, 4;
$L__BB17_123:
	setp.eq.s32 	%p69, %r543, 0;
	@%p69 bra 	$L__BB17_128;
	setp.eq.s32 	%p70, %r543, 1;
	@%p70 bra 	$L__BB17_126;
	xor.b32  	%r1005, %r1306, %r1;
	rem.s32 	%r1006, %r1005, %r560;
	mul.wide.s32 	%rd50, %r1006, 8;
	add.s64 	%rd51, %rd1, %rd50;
	ld.global.u32 	%r1007, [%rd51];
	ld.global.u32 	%r1008, [%rd51+4];
	add.s32 	%r1009, %r1306, 1;
	xor.b32  	%r1010, %r1009, %r1;
	rem.s32 	%r1011, %r1010, %r560;
	mul.wide.s32 	%rd52, %r1011, 8;
	add.s64 	%rd53, %rd1, %rd52;
	ld.global.u32 	%r1012, [%rd53];
	ld.global.u32 	%r1013, [%rd53+4];
	xor.b32  	%r1014, %r1007, %r1012;
	xor.b32  	%r1311, %r1014, %r1311;
	xor.b32  	%r1015, %r1008, %r1013;
	xor.b32  	%r1310, %r1015, %r1310;
	add.s32 	%r1306, %r1306, 2;
$L__BB17_126:
	and.b32  	%r1016, %r561, 1;
	setp.eq.b32 	%p71, %r1016, 1;
	not.pred 	%p72, %p71;
	@%p72 bra 	$L__BB17_128;
	xor.b32  	%r1017, %r1306, %r1;
	rem.s32 	%r1018, %r1017, %r560;
	mul.wide.s32 	%rd54, %r1018, 8;
	add.s64 	%rd55, %rd1, %rd54;
	ld.global.u32 	%r1019, [%rd55];
	ld.global.u32 	%r1020, [%rd55+4];
	xor.b32  	%r1311, %r1311, %r1019;
	xor.b32  	%r1310, %r1310, %r1020;
$L__BB17_128:
	cvta.to.global.u64 	%rd56, %rd11;
	shl.b64 	%rd57, %rd3, 3;
	add.s64 	%rd58, %rd56, %rd57;
	st.global.u32 	[%rd58], %r1311;
	st.global.u32 	[%rd58+4], %r1310;
$L__BB17_129:
	ret;

}
	// .globl	_Z36TestSequentialAccessThroughputKernelILi16EEvPK11MemoryBlockIXT_EEPS1_ii
.visible .entry _Z36TestSequentialAccessThroughputKernelILi16EEvPK11MemoryBlockIXT_EEPS1_ii(
	.param .u64 .ptr .align 1 _Z36TestSequentialAccessThroughputKernelILi16EEvPK11MemoryBlockIXT_EEPS1_ii_param_0,
	.param .u64 .ptr .align 1 _Z36TestSequentialAccessThroughputKernelILi16EEvPK11MemoryBlockIXT_EEPS1_ii_param_1,
	.param .u32 _Z36TestSequentialAccessThroughputKernelILi16EEvPK11MemoryBlockIXT_EEPS1_ii_param_2,
	.param .u32 _Z36TestSequentialAccessThroughputKernelILi16EEvPK11MemoryBlockIXT_EEPS1_ii_param_3
)
{
	.local .align 8 .b8 	__local_depot18[48];
	.reg .b64 	%SP;
	.reg .b64 	%SPL;
	.reg .pred 	%p<73>;
	.reg .b32 	%r<1392>;
	.reg .b64 	%rd<60>;

	mov.u64 	%SPL, __local_depot18;
	ld.param.u64 	%rd12, [_Z36TestSequentialAccessThroughputKernelILi16EEvPK11MemoryBlockIXT_EEPS1_ii_param_0];
	ld.param.u64 	%rd11, [_Z36TestSequentialAccessThroughputKernelILi16EEvPK11MemoryBlockIXT_EEPS1_ii_param_1];
	ld.param.u32 	%r578, [_Z36TestSequentialAccessThroughputKernelILi16EEvPK11MemoryBlockIXT_EEPS1_ii_param_2];
	ld.param.u32 	%r579, [_Z36TestSequentialAccessThroughputKernelILi16EEvPK11MemoryBlockIXT_EEPS1_ii_param_3];
	cvta.to.global.u64 	%rd1, %rd12;
	mov.u32 	%r580, %ctaid.x;
	mov.u32 	%r581, %ntid.x;
	mov.u32 	%r582, %tid.x;
	mad.lo.s32 	%r1, %r580, %r581, %r582;
	setp.ge.s32 	%p1, %r1, %r578;
	@%p1 bra 	$L__BB18_129;
	add.u64 	%rd2, %SPL, 0;
	mov.b32 	%r583, 0;
	st.local.v2.u32 	[%rd2+24], {%r583, %r583};
	st.local.u32 	[%rd2+32], %r583;
	mov.b64 	%rd14, 0;
	st.local.u64 	[%rd2+40], %rd14;
	cvt.s64.s32 	%rd3, %r1;
	mov.b32 	%r584, 1478573778;
	mov.b32 	%r585, 716983765;
	st.local.v2.u32 	[%rd2], {%r585, %r584};
	mov.b32 	%r586, -123459836;
	mov.b32 	%r587, 1163863128;
	st.local.v2.u32 	[%rd2+8], {%r587, %r586};
	mov.b32 	%r588, 1360900310;
	mov.b32 	%r589, -589760388;
	st.local.v2.u32 	[%rd2+16], {%r589, %r588};
	setp.eq.s32 	%p2, %r1, 0;
	@%p2 bra 	$L__BB18_116;
	mov.b32 	%r1091, 0;
	mov.u64 	%rd16, precalc_xorwow_matrix;
	mov.u64 	%rd59, %rd3;
$L__BB18_3:
	mov.u64 	%rd4, %rd59;
	and.b64  	%rd5, %rd4, 3;
	setp.eq.s64 	%p3, %rd5, 0;
	@%p3 bra 	$L__BB18_115;
	mul.wide.u32 	%rd15, %r1091, 3200;
	add.s64 	%rd6, %rd16, %rd15;
	mov.b32 	%r1104, 0;
	mov.u32 	%r1105, %r1104;
	mov.u32 	%r1106, %r1104;
	mov.u32 	%r1107, %r1104;
	mov.u32 	%r1108, %r1104;
	mov.u32 	%r1097, %r1104;
$L__BB18_5:
	mul.wide.u32 	%rd17, %r1097, 4;
	add.s64 	%rd18, %rd2, %rd17;
	ld.local.u32 	%r9, [%rd18+4];
	shl.b32 	%r10, %r1097, 5;
	mov.b32 	%r1103, 0;
$L__BB18_6:
	.pragma "nounroll";
	shr.u32 	%r593, %r9, %r1103;
	and.b32  	%r594, %r593, 1;
	setp.eq.b32 	%p4, %r594, 1;
	not.pred 	%p5, %p4;
	add.s32 	%r595, %r10, %r1103;
	mul.lo.s32 	%r596, %r595, 5;
	mul.wide.u32 	%rd19, %r596, 4;
	add.s64 	%rd7, %rd6, %rd19;
	@%p5 bra 	$L__BB18_8;
	ld.global.u32 	%r597, [%rd7];
	xor.b32  	%r1108, %r1108, %r597;
	ld.global.u32 	%r598, [%rd7+4];
	xor.b32  	%r1107, %r1107, %r598;
	ld.global.u32 	%r599, [%rd7+8];
	xor.b32  	%r1106, %r1106, %r599;
	ld.global.u32 	%r600, [%rd7+12];
	xor.b32  	%r1105, %r1105, %r600;
	ld.global.u32 	%r601, [%rd7+16];
	xor.b32  	%r1104, %r1104, %r601;
$L__BB18_8:
	and.b32  	%r603, %r593, 2;
	setp.eq.s32 	%p6, %r603, 0;
	@%p6 bra 	$L__BB18_10;
	ld.global.u32 	%r604, [%rd7+20];
	xor.b32  	%r1108, %r1108, %r604;
	ld.global.u32 	%r605, [%rd7+24];
	xor.b32  	%r1107, %r1107, %r605;
	ld.global.u32 	%r606, [%rd7+28];
	xor.b32  	%r1106, %r1106, %r606;
	ld.global.u32 	%r607, [%rd7+32];
	xor.b32  	%r1105, %r1105, %r607;
	ld.global.u32 	%r608, [%rd7+36];
	xor.b32  	%r1104, %r1104, %r608;
$L__BB18_10:
	and.b32  	%r610, %r593, 4;
	setp.eq.s32 	%p7, %r610, 0;
	@%p7 bra 	$L__BB18_12;
	ld.global.u32 	%r611, [%rd7+40];
	xor.b32  	%r1108, %r1108, %r611;
	ld.global.u32 	%r612, [%rd7+44];
	xor.b32  	%r1107, %r1107, %r612;
	ld.global.u32 	%r613, [%rd7+48];
	xor.b32  	%r1106, %r1106, %r613;
	ld.global.u32 	%r614, [%rd7+52];
	xor.b32  	%r1105, %r1105, %r614;
	ld.global.u32 	%r615, [%rd7+56];
	xor.b32  	%r1104, %r1104, %r615;
$L__BB18_12:
	and.b32  	%r617, %r593, 8;
	setp.eq.s32 	%p8, %r617, 0;
	@%p8 bra 	$L__BB18_14;
	ld.global.u32 	%r618, [%rd7+60];
	xor.b32  	%r1108, %r1108, %r618;
	ld.global.u32 	%r619, [%rd7+64];
	xor.b32  	%r1107, %r1107, %r619;
	ld.global.u32 	%r620, [%rd7+68];
	xor.b32  	%r1106, %r1106, %r620;
	ld.global.u32 	%r621, [%rd7+72];
	xor.b32  	%r1105, %r1105, %r621;
	ld.global.u32 	%r622, [%rd7+76];
	xor.b32  	%r1104, %r1104, %r622;
$L__BB18_14:
	and.b32  	%r624, %r593, 16;
	setp.eq.s32 	%p9, %r624, 0;
	@%p9 bra 	$L__BB18_16;
	ld.global.u32 	%r625, [%rd7+80];
	xor.b32  	%r1108, %r1108, %r625;
	ld.global.u32 	%r626, [%rd7+84];
	xor.b32  	%r1107, %r1107, %r626;
	ld.global.u32 	%r627, [%rd7+88];
	xor.b32  	%r1106, %r1106, %r627;
	ld.global.u32 	%r628, [%rd7+92];
	xor.b32  	%r1105, %r1105, %r628;
	ld.global.u32 	%r629, [%rd7+96];
	xor.b32  	%r1104, %r1104, %r629;
$L__BB18_16:
	and.b32  	%r631, %r593, 32;
	setp.eq.s32 	%p10, %r631, 0;
	@%p10 bra 	$L__BB18_18;
	ld.global.u32 	%r632, [%rd7+100];
	xor.b32  	%r1108, %r1108, %r632;
	ld.global.u32 	%r633, [%rd7+104];
	xor.b32  	%r1107, %r1107, %r633;
	ld.global.u32 	%r634, [%rd7+108];
	xor.b32  	%r1106, %r1106, %r634;
	ld.global.u32 	%r635, [%rd7+112];
	xor.b32  	%r1105, %r1105, %r635;
	ld.global.u32 	%r636, [%rd7+116];
	xor.b32  	%r1104, %r1104, %r636;
$L__BB18_18:
	and.b32  	%r638, %r593, 64;
	setp.eq.s32 	%p11, %r638, 0;
	@%p11 bra 	$L__BB18_20;
	ld.global.u32 	%r639, [%rd7+120];
	xor.b32  	%r1108, %r1108, %r639;
	ld.global.u32 	%r640, [%rd7+124];
	xor.b32  	%r1107, %r1107, %r640;
	ld.global.u32 	%r641, [%rd7+128];
	xor.b32  	%r1106, %r1106, %r641;
	ld.global.u32 	%r642, [%rd7+132];
	xor.b32  	%r1105, %r1105, %r642;
	ld.global.u32 	%r643, [%rd7+136];
	xor.b32  	%r1104, %r1104, %r643;
$L__BB18_20:
	and.b32  	%r645, %r593, 128;
	setp.eq.s32 	%p12, %r645, 0;
	@%p12 bra 	$L__BB18_22;
	ld.global.u32 	%r646, [%rd7+140];
	xor.b32  	%r1108, %r1108, %r646;
	ld.global.u32 	%r647, [%rd7+144];
	xor.b32  	%r1107, %r1107, %r647;
	ld.global.u32 	%r648, [%rd7+148];
	xor.b32  	%r1106, %r1106, %r648;
	ld.global.u32 	%r649, [%rd7+152];
	xor.b32  	%r1105, %r1105, %r649;
	ld.global.u32 	%r650, [%rd7+156];
	xor.b32  	%r1104, %r1104, %r650;
$L__BB18_22:
	and.b32  	%r652, %r593, 256;
	setp.eq.s32 	%p13, %r652, 0;
	@%p13 bra 	$L__BB18_24;
	ld.global.u32 	%r653, [%rd7+160];
	xor.b32  	%r1108, %r1108, %r653;
	ld.global.u32 	%r654, [%rd7+164];
	xor.b32  	%r1107, %r1107, %r654;
	ld.global.u32 	%r655, [%rd7+168];
	xor.b32  	%r1106, %r1106, %r655;
	ld.global.u32 	%r656, [%rd7+172];
	xor.b32  	%r1105, %r1105, %r656;
	ld.global.u32 	%r657, [%rd7+176];
	xor.b32  	%r1104, %r1104, %r657;
$L__BB18_24:
	and.b32  	%r659, %r593, 512;
	setp.eq.s32 	%p14, %r659, 0;
	@%p14 bra 	$L__BB18_26;
	ld.global.u32 	%r660, [%rd7+180];
	xor.b32  	%r1108, %r1108, %r660;
	ld.global.u32 	%r661, [%rd7+184];
	xor.b32  	%r1107, %r1107, %r661;
	ld.global.u32 	%r662, [%rd7+188];
	xor.b32  	%r1106, %r1106, %r662;
	ld.global.u32 	%r663, [%rd7+192];
	xor.b32  	%r1105, %r1105, %r663;
	ld.global.u32 	%r664, [%rd7+196];
	xor.b32  	%r1104, %r1104, %r664;
$L__BB18_26:
	and.b32  	%r666, %r593, 1024;
	setp.eq.s32 	%p15, %r666, 0;
	@%p15 bra 	$L__BB18_28;
	ld.global.u32 	%r667, [%rd7+200];
	xor.b32  	%r1108, %r1108, %r667;
	ld.global.u32 	%r668, [%rd7+204];
	xor.b32  	%r1107, %r1107, %r668;
	ld.global.u32 	%r669, [%rd7+208];
	xor.b32  	%r1106, %r1106, %r669;
	ld.global.u32 	%r670, [%rd7+212];
	xor.b32  	%r1105, %r1105, %r670;
	ld.global.u32 	%r671, [%rd7+216];
	xor.b32  	%r1104, %r1104, %r671;
$L__BB18_28:
	and.b32  	%r673, %r593, 2048;
	setp.eq.s32 	%p16, %r673, 0;
	@%p16 bra 	$L__BB18_30;
	ld.global.u32 	%r674, [%rd7+220];
	xor.b32  	%r1108, %r1108, %r674;
	ld.global.u32 	%r675, [%rd7+224];
	xor.b32  	%r1107, %r1107, %r675;
	ld.global.u32 	%r676, [%rd7+228];
	xor.b32  	%r1106, %r1106, %r676;
	ld.global.u32 	%r677, [%rd7+232];
	xor.b32  	%r1105, %r1105, %r677;
	ld.global.u32 	%r678, [%rd7+236];
	xor.b32  	%r1104, %r1104, %r678;
$L__BB18_30:
	and.b32  	%r680, %r593, 4096;
	setp.eq.s32 	%p17, %r680, 0;
	@%p17 bra 	$L__BB18_32;
	ld.global.u32 	%r681, [%rd7+240];
	xor.b32  	%r1108, %r1108, %r681;
	ld.global.u32 	%r682, [%rd7+244];
	xor.b32  	%r1107, %r1107, %r682;
	ld.global.u32 	%r683, [%rd7+248];
	xor.b32  	%r1106, %r1106, %r683;
	ld.global.u32 	%r684, [%rd7+252];
	xor.b32  	%r1105, %r1105, %r684;
	ld.global.u32 	%r685, [%rd7+256];
	xor.b32  	%r1104, %r1104, %r685;
$L__BB18_32:
	and.b32  	%r687, %r593, 8192;
	setp.eq.s32 	%p18, %r687, 0;
	@%p18 bra 	$L__BB18_34;
	ld.global.u32 	%r688, [%rd7+260];
	xor.b32  	%r1108, %r1108, %r688;
	ld.global.u32 	%r689, [%rd7+264];
	xor.b32  	%r1107, %r1107, %r689;
	ld.global.u32 	%r690, [%rd7+268];
	xor.b32  	%r1106, %r1106, %r690;
	ld.global.u32 	%r691, [%rd7+272];
	xor.b32  	%r1105, %r1105, %r691;
	ld.global.u32 	%r692, [%rd7+276];
	xor.b32  	%r1104, %r1104, %r692;
$L__BB18_34:
	and.b32  	%r694, %r593, 16384;
	setp.eq.s32 	%p19, %r694, 0;
	@%p19 bra 	$L__BB18_36;
	ld.global.u32 	%r695, [%rd7+280];
	xor.b32  	%r1108, %r1108, %r695;
	ld.global.u32 	%r696, [%rd7+284];
	xor.b32  	%r1107, %r1107, %r696;
	ld.global.u32 	%r697, [%rd7+288];
	xor.b32  	%r1106, %r1106, %r697;
	ld.global.u32 	%r698, [%rd7+292];
	xor.b32  	%r1105, %r1105, %r698;
	ld.global.u32 	%r699, [%rd7+296];
	xor.b32  	%r1104, %r1104, %r699;
$L__BB18_36:
	and.b32  	%r701, %r593, 32768;
	setp.eq.s32 	%p20, %r701, 0;
	@%p20 bra 	$L__BB18_38;
	ld.global.u32 	%r702, [%rd7+300];
	xor.b32  	%r1108, %r1108, %r702;
	ld.global.u32 	%r703, [%rd7+304];
	xor.b32  	%r1107, %r1107, %r703;
	ld.global.u32 	%r704, [%rd7+308];
	xor.b32  	%r1106, %r1106, %r704;
	ld.global.u32 	%r705, [%rd7+312];
	xor.b32  	%r1105, %r1105, %r705;
	ld.global.u32 	%r706, [%rd7+316];
	xor.b32  	%r1104, %r1104, %r706;
$L__BB18_38:
	add.s32 	%r1103, %r1103, 16;
	setp.ne.s32 	%p21, %r1103, 32;
	@%p21 bra 	$L__BB18_6;
	mad.lo.s32 	%r707, %r1097, -31, %r10;
	add.s32 	%r1097, %r707, 1;
	setp.ne.s32 	%p22, %r1097, 5;
	@%p22 bra 	$L__BB18_5;
	st.local.u32 	[%rd2+4], %r1108;
	st.local.v2.u32 	[%rd2+8], {%r1107, %r1106};
	st.local.v2.u32 	[%rd2+16], {%r1105, %r1104};
	setp.eq.s64 	%p23, %rd5, 1;
	@%p23 bra 	$L__BB18_115;
	mov.b32 	%r1196, 0;
	mov.u32 	%r1197, %r1196;
	mov.u32 	%r1198, %r1196;
	mov.u32 	%r1199, %r1196;
	mov.u32 	%r1200, %r1196;
	mov.u32 	%r1189, %r1196;
$L__BB18_42:
	mul.wide.u32 	%rd20, %r1189, 4;
	add.s64 	%rd21, %rd2, %rd20;
	ld.local.u32 	%r185, [%rd21+4];
	shl.b32 	%r186, %r1189, 5;
	mov.b32 	%r1195, 0;
$L__BB18_43:
	.pragma "nounroll";
	shr.u32 	%r710, %r185, %r1195;
	and.b32  	%r711, %r710, 1;
	setp.eq.b32 	%p24, %r711, 1;
	not.pred 	%p25, %p24;
	add.s32 	%r712, %r186, %r1195;
	mul.lo.s32 	%r713, %r712, 5;
	mul.wide.u32 	%rd22, %r713, 4;
	add.s64 	%rd8, %rd6, %rd22;
	@%p25 bra 	$L__BB18_45;
	ld.global.u32 	%r714, [%rd8];
	xor.b32  	%r1200, %r1200, %r714;
	ld.global.u32 	%r715, [%rd8+4];
	xor.b32  	%r1199, %r1199, %r715;
	ld.global.u32 	%r716, [%rd8+8];
	xor.b32  	%r1198, %r1198, %r716;
	ld.global.u32 	%r717, [%rd8+12];
	xor.b32  	%r1197, %r1197, %r717;
	ld.global.u32 	%r718, [%rd8+16];
	xor.b32  	%r1196, %r1196, %r718;
$L__BB18_45:
	and.b32  	%r720, %r710, 2;
	setp.eq.s32 	%p26, %r720, 0;
	@%p26 bra 	$L__BB18_47;
	ld.global.u32 	%r721, [%rd8+20];
	xor.b32  	%r1200, %r1200, %r721;
	ld.global.u32 	%r722, [%rd8+24];
	xor.b32  	%r1199, %r1199, %r722;
	ld.global.u32 	%r723, [%rd8+28];
	xor.b32  	%r1198, %r1198, %r723;
	ld.global.u32 	%r724, [%rd8+32];
	xor.b32  	%r1197, %r1197, %r724;
	ld.global.u32 	%r725, [%rd8+36];
	xor.b32  	%r1196, %r1196, %r725;
$L__BB18_47:
	and.b32  	%r727, %r710, 4;
	setp.eq.s32 	%p27, %r727, 0;
	@%p27 bra 	$L__BB18_49;
	ld.global.u32 	%r728, [%rd8+40];
	xor.b32  	%r1200, %r1200, %r728;
	ld.global.u32 	%r729, [%rd8+44];
	xor.b32  	%r1199, %r1199, %r729;
	ld.global.u32 	%r730, [%rd8+48];
	xor.b32  	%r1198, %r1198, %r730;
	ld.global.u32 	%r731, [%rd8+52];
	xor.b32  	%r1197, %r1197, %r731;
	ld.global.u32 	%r732, [%rd8+56];
	xor.b32  	%r1196, %r1196, %r732;
$L__BB18_49:
	and.b32  	%r734, %r710, 8;
	setp.eq.s32 	%p28, %r734, 0;
	@%p28 bra 	$L__BB18_51;
	ld.global.u32 	%r735, [%rd8+60];
	xor.b32  	%r1200, %r1200, %r735;
	ld.global.u32 	%r736, [%rd8+64];
	xor.b32  	%r1199, %r1199, %r736;
	ld.global.u32 	%r737, [%rd8+68];
	xor.b32  	%r1198, %r1198, %r737;
	ld.global.u32 	%r738, [%rd8+72];
	xor.b32  	%r1197, %r1197, %r738;
	ld.global.u32 	%r739, [%rd8+76];
	xor.b32  	%r1196, %r1196, %r739;
$L__BB18_51:
	and.b32  	%r741, %r710, 16;
	setp.eq.s32 	%p29, %r741, 0;
	@%p29 bra 	$L__BB18_53;
	ld.global.u32 	%r742, [%rd8+80];
	xor.b32  	%r1200, %r1200, %r742;
	ld.global.u32 	%r743, [%rd8+84];
	xor.b32  	%r1199, %r1199, %r743;
	ld.global.u32 	%r744, [%rd8+88];
	xor.b32  	%r1198, %r1198, %r744;
	ld.global.u32 	%r745, [%rd8+92];
	xor.b32  	%r1197, %r1197, %r745;
	ld.global.u32 	%r746, [%rd8+96];
	xor.b32  	%r1196, %r1196, %r746;
$L__BB18_53:
	and.b32  	%r748, %r710, 32;
	setp.eq.s32 	%p30, %r748, 0;
	@%p30 bra 	$L__BB18_55;
	ld.global.u32 	%r749, [%rd8+100];
	xor.b32  	%r1200, %r1200, %r749;
	ld.global.u32 	%r750, [%rd8+104];
	xor.b32  	%r1199, %r1199, %r750;
	ld.global.u32 	%r751, [%rd8+108];
	xor.b32  	%r1198, %r1198, %r751;
	ld.global.u32 	%r752, [%rd8+112];
	xor.b32  	%r1197, %r1197, %r752;
	ld.global.u32 	%r753, [%rd8+116];
	xor.b32  	%r1196, %r1196, %r753;
$L__BB18_55:
	and.b32  	%r755, %r710, 64;
	setp.eq.s32 	%p31, %r755, 0;
	@%p31 bra 	$L__BB18_57;
	ld.global.u32 	%r756, [%rd8+120];
	xor.b32  	%r1200, %r1200, %r756;
	ld.global.u32 	%r757, [%rd8+124];
	xor.b32  	%r1199, %r1199, %r757;
	ld.global.u32 	%r758, [%rd8+128];
	xor.b32  	%r1198, %r1198, %r758;
	ld.global.u32 	%r759, [%rd8+132];
	xor.b32  	%r1197, %r1197, %r759;
	ld.global.u32 	%r760, [%rd8+136];
	xor.b32  	%r1196, %r1196, %r760;
$L__BB18_57:
	and.b32  	%r762, %r710, 128;
	setp.eq.s32 	%p32, %r762, 0;
	@%p32 bra 	$L__BB18_59;
	ld.global.u32 	%r763, [%rd8+140];
	xor.b32  	%r1200, %r1200, %r763;
	ld.global.u32 	%r764, [%rd8+144];
	xor.b32  	%r1199, %r1199, %r764;
	ld.global.u32 	%r765, [%rd8+148];
	xor.b32  	%r1198, %r1198, %r765;
	ld.global.u32 	%r766, [%rd8+152];
	xor.b32  	%r1197, %r1197, %r766;
	ld.global.u32 	%r767, [%rd8+156];
	xor.b32  	%r1196, %r1196, %r767;
$L__BB18_59:
	and.b32  	%r769, %r710, 256;
	setp.eq.s32 	%p33, %r769, 0;
	@%p33 bra 	$L__BB18_61;
	ld.global.u32 	%r770, [%rd8+160];
	xor.b32  	%r1200, %r1200, %r770;
	ld.global.u32 	%r771, [%rd8+164];
	xor.b32  	%r1199, %r1199, %r771;
	ld.global.u32 	%r772, [%rd8+168];
	xor.b32  	%r1198, %r1198, %r772;
	ld.global.u32 	%r773, [%rd8+172];
	xor.b32  	%r1197, %r1197, %r773;
	ld.global.u32 	%r774, [%rd8+176];
	xor.b32  	%r1196, %r1196, %r774;
$L__BB18_61:
	and.b32  	%r776, %r710, 512;
	setp.eq.s32 	%p34, %r776, 0;
	@%p34 bra 	$L__BB18_63;
	ld.global.u32 	%r777, [%rd8+180];
	xor.b32  	%r1200, %r1200, %r777;
	ld.global.u32 	%r778, [%rd8+184];
	xor.b32  	%r1199, %r1199, %r778;
	ld.global.u32 	%r779, [%rd8+188];
	xor.b32  	%r1198, %r1198, %r779;
	ld.global.u32 	%r780, [%rd8+192];
	xor.b32  	%r1197, %r1197, %r780;
	ld.global.u32 	%r781, [%rd8+196];
	xor.b32  	%r1196, %r1196, %r781;
$L__BB18_63:
	and.b32  	%r783, %r710, 1024;
	setp.eq.s32 	%p35, %r783, 0;
	@%p35 bra 	$L__BB18_65;
	ld.global.u32 	%r784, [%rd8+200];
	xor.b32  	%r1200, %r1200, %r784;
	ld.global.u32 	%r785, [%rd8+204];
	xor.b32  	%r1199, %r1199, %r785;
	ld.global.u32 	%r786, [%rd8+208];
	xor.b32  	%r1198, %r1198, %r786;
	ld.global.u32 	%r787, [%rd8+212];
	xor.b32  	%r1197, %r1197, %r787;
	ld.global.u32 	%r788, [%rd8+216];
	xor.b32  	%r1196, %r1196, %r788;
$L__BB18_65:
	and.b32  	%r790, %r710, 2048;
	setp.eq.s32 	%p36, %r790, 0;
	@%p36 bra 	$L__BB18_67;
	ld.global.u32 	%r791, [%rd8+220];
	xor.b32  	%r1200, %r1200, %r791;
	ld.global.u32 	%r792, [%rd8+224];
	xor.b32  	%r1199, %r1199, %r792;
	ld.global.u32 	%r793, [%rd8+228];
	xor.b32  	%r1198, %r1198, %r793;
	ld.global.u32 	%r794, [%rd8+232];
	xor.b32  	%r1197, %r1197, %r794;
	ld.global.u32 	%r795, [%rd8+236];
	xor.b32  	%r1196, %r1196, %r795;
$L__BB18_67:
	and.b32  	%r797, %r710, 4096;
	setp.eq.s32 	%p37, %r797, 0;
	@%p37 bra 	$L__BB18_69;
	ld.global.u32 	%r798, [%rd8+240];
	xor.b32  	%r1200, %r1200, %r798;
	ld.global.u32 	%r799, [%rd8+244];
	xor.b32  	%r1199, %r1199, %r799;
	ld.global.u32 	%r800, [%rd8+248];
	xor.b32  	%r1198, %r1198, %r800;
	ld.global.u32 	%r801, [%rd8+252];
	xor.b32  	%r1197, %r1197, %r801;
	ld.global.u32 	%r802, [%rd8+256];
	xor.b32  	%r1196, %r1196, %r802;
$L__BB18_69:
	and.b32  	%r804, %r710, 8192;
	setp.eq.s32 	%p38, %r804, 0;
	@%p38 bra 	$L__BB18_71;
	ld.global.u32 	%r805, [%rd8+260];
	xor.b32  	%r1200, %r1200, %r805;
	ld.global.u32 	%r806, [%rd8+264];
	xor.b32  	%r1199, %r1199, %r806;
	ld.global.u32 	%r807, [%rd8+268];
	xor.b32  	%r1198, %r1198, %r807;
	ld.global.u32 	%r808, [%rd8+272];
	xor.b32  	%r1197, %r1197, %r808;
	ld.global.u32 	%r809, [%rd8+276];
	xor.b32  	%r1196, %r1196, %r809;
$L__BB18_71:
	and.b32  	%r811, %r710, 16384;
	setp.eq.s32 	%p39, %r811, 0;
	@%p39 bra 	$L__BB18_73;
	ld.global.u32 	%r812, [%rd8+280];
	xor.b32  	%r1200, %r1200, %r812;
	ld.global.u32 	%r813, [%rd8+284];
	xor.b32  	%r1199, %r1199, %r813;
	ld.global.u32 	%r814, [%rd8+288];
	xor.b32  	%r1198, %r1198, %r814;
	ld.global.u32 	%r815, [%rd8+292];
	xor.b32  	%r1197, %r1197, %r815;
	ld.global.u32 	%r816, [%rd8+296];
	xor.b32  	%r1196, %r1196, %r816;
$L__BB18_73:
	and.b32  	%r818, %r710, 32768;
	setp.eq.s32 	%p40, %r818, 0;
	@%p40 bra 	$L__BB18_75;
	ld.global.u32 	%r819, [%rd8+300];
	xor.b32  	%r1200, %r1200, %r819;
	ld.global.u32 	%r820, [%rd8+304];
	xor.b32  	%r1199, %r1199, %r820;
	ld.global.u32 	%r821, [%rd8+308];
	xor.b32  	%r1198, %r1198, %r821;
	ld.global.u32 	%r822, [%rd8+312];
	xor.b32  	%r1197, %r1197, %r822;
	ld.global.u32 	%r823, [%rd8+316];
	xor.b32  	%r1196, %r1196, %r823;
$L__BB18_75:
	add.s32 	%r1195, %r1195, 16;
	setp.ne.s32 	%p41, %r1195, 32;
	@%p41 bra 	$L__BB18_43;
	mad.lo.s32 	%r824, %r1189, -31, %r186;
	add.s32 	%r1189, %r824, 1;
	setp.ne.s32 	%p42, %r1189, 5;
	@%p42 bra 	$L__BB18_42;
	st.local.u32 	[%rd2+4], %r1200;
	st.local.v2.u32 	[%rd2+8], {%r1199, %r1198};
	st.local.v2.u32 	[%rd2+16], {%r1197, %r1196};
	setp.ne.s64 	%p43, %rd5, 3;
	@%p43 bra 	$L__BB18_115;
	mov.b32 	%r1288, 0;
	mov.u32 	%r1289, %r1288;
	mov.u32 	%r1290, %r1288;
	mov.u32 	%r1291, %r1288;
	mov.u32 	%r1292, %r1288;
	mov.u32 	%r1281, %r1288;
$L__BB18_79:
	mul.wide.u32 	%rd23, %r1281, 4;
	add.s64 	%rd24, %rd2, %rd23;
	ld.local.u32 	%r361, [%rd24+4];
	shl.b32 	%r362, %r1281, 5;
	mov.b32 	%r1287, 0;
$L__BB18_80:
	.pragma "nounroll";
	shr.u32 	%r827, %r361, %r1287;
	and.b32  	%r828, %r827, 1;
	setp.eq.b32 	%p44, %r828, 1;
	not.pred 	%p45, %p44;
	add.s32 	%r829, %r362, %r1287;
	mul.lo.s32 	%r830, %r829, 5;
	mul.wide.u32 	%rd25, %r830, 4;
	add.s64 	%rd9, %rd6, %rd25;
	@%p45 bra 	$L__BB18_82;
	ld.global.u32 	%r831, [%rd9];
	xor.b32  	%r1292, %r1292, %r831;
	ld.global.u32 	%r832, [%rd9+4];
	xor.b32  	%r1291, %r1291, %r832;
	ld.global.u32 	%r833, [%rd9+8];
	xor.b32  	%r1290, %r1290, %r833;
	ld.global.u32 	%r834, [%rd9+12];
	xor.b32  	%r1289, %r1289, %r834;
	ld.global.u32 	%r835, [%rd9+16];
	xor.b32  	%r1288, %r1288, %r835;
$L__BB18_82:
	and.b32  	%r837, %r827, 2;
	setp.eq.s32 	%p46, %r837, 0;
	@%p46 bra 	$L__BB18_84;
	ld.global.u32 	%r838, [%rd9+20];
	xor.b32  	%r1292, %r1292, %r838;
	ld.global.u32 	%r839, [%rd9+24];
	xor.b32  	%r1291, %r1291, %r839;
	ld.global.u32 	%r840, [%rd9+28];
	xor.b32  	%r1290, %r1290, %r840;
	ld.global.u32 	%r841, [%rd9+32];
	xor.b32  	%r1289, %r1289, %r841;
	ld.global.u32 	%r842, [%rd9+36];
	xor.b32  	%r1288, %r1288, %r842;
$L__BB18_84:
	and.b32  	%r844, %r827, 4;
	setp.eq.s32 	%p47, %r844, 0;
	@%p47 bra 	$L__BB18_86;
	ld.global.u32 	%r845, [%rd9+40];
	xor.b32  	%r1292, %r1292, %r845;
	ld.global.u32 	%r846, [%rd9+44];
	xor.b32  	%r1291, %r1291, %r846;
	ld.global.u32 	%r847, [%rd9+48];
	xor.b32  	%r1290, %r1290, %r847;
	ld.global.u32 	%r848, [%rd9+52];
	xor.b32  	%r1289, %r1289, %r848;
	ld.global.u32 	%r849, [%rd9+56];
	xor.b32  	%r1288, %r1288, %r849;
$L__BB18_86:
	and.b32  	%r851, %r827, 8;
	setp.eq.s32 	%p48, %r851, 0;
	@%p48 bra 	$L__BB18_88;
	ld.global.u32 	%r852, [%rd9+60];
	xor.b32  	%r1292, %r1292, %r852;
	ld.global.u32 	%r853, [%rd9+64];
	xor.b32  	%r1291, %r1291, %r853;
	ld.global.u32 	%r854, [%rd9+68];
	xor.b32  	%r1290, %r1290, %r854;
	ld.global.u32 	%r855, [%rd9+72];
	xor.b32  	%r1289, %r1289, %r855;
	ld.global.u32 	%r856, [%rd9+76];
	xor.b32  	%r1288, %r1288, %r856;
$L__BB18_88:
	and.b32  	%r858, %r827, 16;
	setp.eq.s32 	%p49, %r858, 0;
	@%p49 bra 	$L__BB18_90;
	ld.global.u32 	%r859, [%rd9+80];
	xor.b32  	%r1292, %r1292, %r859;
	ld.global.u32 	%r860, [%rd9+84];
	xor.b32  	%r1291, %r1291, %r860;
	ld.global.u32 	%r861, [%rd9+88];
	xor.b32  	%r1290, %r1290, %r861;
	ld.global.u32 	%r862, [%rd9+92];
	xor.b32  	%r1289, %r1289, %r862;
	ld.global.u32 	%r863, [%rd9+96];
	xor.b32  	%r1288, %r1288, %r863;
$L__BB18_90:
	and.b32  	%r865, %r827, 32;
	setp.eq.s32 	%p50, %r865, 0;
	@%p50 bra 	$L__BB18_92;
	ld.global.u32 	%r866, [%rd9+100];
	xor.b32  	%r1292, %r1292, %r866;
	ld.global.u32 	%r867, [%rd9+104];
	xor.b32  	%r1291, %r1291, %r867;
	ld.global.u32 	%r868, [%rd9+108];
	xor.b32  	%r1290, %r1290, %r868;
	ld.global.u32 	%r869, [%rd9+112];
	xor.b32  	%r1289, %r1289, %r869;
	ld.global.u32 	%r870, [%rd9+116];
	xor.b32  	%r1288, %r1288, %r870;
$L__BB18_92:
	and.b32  	%r872, %r827, 64;
	setp.eq.s32 	%p51, %r872, 0;
	@%p51 bra 	$L__BB18_94;
	ld.global.u32 	%r873, [%rd9+120];
	xor.b32  	%r1292, %r1292, %r873;
	ld.global.u32 	%r874, [%rd9+124];
	xor.b32  	%r1291, %r1291, %r874;
	ld.global.u32 	%r875, [%rd9+128];
	xor.b32  	%r1290, %r1290, %r875;
	ld.global.u32 	%r876, [%rd9+132];
	xor.b32  	%r1289, %r1289, %r876;
	ld.global.u32 	%r877, [%rd9+136];
	xor.b32  	%r1288, %r1288, %r877;
$L__BB18_94:
	and.b32  	%r879, %r827, 128;
	setp.eq.s32 	%p52, %r879, 0;
	@%p52 bra 	$L__BB18_96;
	ld.global.u32 	%r880, [%rd9+140];
	xor.b32  	%r1292, %r1292, %r880;
	ld.global.u32 	%r881, [%rd9+144];
	xor.b32  	%r1291, %r1291, %r881;
	ld.global.u32 	%r882, [%rd9+148];
	xor.b32  	%r1290, %r1290, %r882;
	ld.global.u32 	%r883, [%rd9+152];
	xor.b32  	%r1289, %r1289, %r883;
	ld.global.u32 	%r884, [%rd9+156];
	xor.b32  	%r1288, %r1288, %r884;
$L__BB18_96:
	and.b32  	%r886, %r827, 256;
	setp.eq.s32 	%p53, %r886, 0;
	@%p53 bra 	$L__BB18_98;
	ld.global.u32 	%r887, [%rd9+160];
	xor.b32  	%r1292, %r1292, %r887;
	ld.global.u32 	%r888, [%rd9+164];
	xor.b32  	%r1291, %r1291, %r888;
	ld.global.u32 	%r889, [%rd9+168];
	xor.b32  	%r1290, %r1290, %r889;
	ld.global.u32 	%r890, [%rd9+172];
	xor.b32  	%r1289, %r1289, %r890;
	ld.global.u32 	%r891, [%rd9+176];
	xor.b32  	%r1288, %r1288, %r891;
$L__BB18_98:
	and.b32  	%r893, %r827, 512;
	setp.eq.s32 	%p54, %r893, 0;
	@%p54 bra 	$L__BB18_100;
	ld.global.u32 	%r894, [%rd9+180];
	xor.b32  	%r1292, %r1292, %r894;
	ld.global.u32 	%r895, [%rd9+184];
	xor.b32  	%r1291, %r1291, %r895;
	ld.global.u32 	%r896, [%rd9+188];
	xor.b32  	%r1290, %r1290, %r896;
	ld.global.u32 	%r897, [%rd9+192];
	xor.b32  	%r1289, %r1289, %r897;
	ld.global.u32 	%r898, [%rd9+196];
	xor.b32  	%r1288, %r1288, %r898;
$L__BB18_100:
	and.b32  	%r900, %r827, 1024;
	setp.eq.s32 	%p55, %r900, 0;
	@%p55 bra 	$L__BB18_102;
	ld.global.u32 	%r901, [%rd9+200];
	xor.b32  	%r1292, %r1292, %r901;
	ld.global.u32 	%r902, [%rd9+204];
	xor.b32  	%r1291, %r1291, %r902;
	ld.global.u32 	%r903, [%rd9+208];
	xor.b32  	%r1290, %r1290, %r903;
	ld.global.u32 	%r904, [%rd9+212];
	xor.b32  	%r1289, %r1289, %r904;
	ld.global.u32 	%r905, [%rd9+216];
	xor.b32  	%r1288, %r1288, %r905;
$L__BB18_102:
	and.b32  	%r907, %r827, 2048;
	setp.eq.s32 	%p56, %r907, 0;
	@%p56 bra 	$L__BB18_104;
	ld.global.u32 	%r908, [%rd9+220];
	xor.b32  	%r1292, %r1292, %r908;
	ld.global.u32 	%r909, [%rd9+224];
	xor.b32  	%r1291, %r1291, %r909;
	ld.global.u32 	%r910, [%rd9+228];
	xor.b32  	%r1290, %r1290, %r910;
	ld.global.u32 	%r911, [%rd9+232];
	xor.b32  	%r1289, %r1289, %r911;
	ld.global.u32 	%r912, [%rd9+236];
	xor.b32  	%r1288, %r1288, %r912;
$L__BB18_104:
	and.b32  	%r914, %r827, 4096;
	setp.eq.s32 	%p57, %r914, 0;
	@%p57 bra 	$L__BB18_106;
	ld.global.u32 	%r915, [%rd9+240];
	xor.b32  	%r1292, %r1292, %r915;
	ld.global.u32 	%r916, [%rd9+244];
	xor.b32  	%r1291, %r1291, %r916;
	ld.global.u32 	%r917, [%rd9+248];
	xor.b32  	%r1290, %r1290, %r917;
	ld.global.u32 	%r918, [%rd9+252];
	xor.b32  	%r1289, %r1289, %r918;
	ld.global.u32 	%r919, [%rd9+256];
	xor.b32  	%r1288, %r1288, %r919;
$L__BB18_106:
	and.b32  	%r921, %r827, 8192;
	setp.eq.s32 	%p58, %r921, 0;
	@%p58 bra 	$L__BB18_108;
	ld.global.u32 	%r922, [%rd9+260];
	xor.b32  	%r1292, %r1292, %r922;
	ld.global.u32 	%r923, [%rd9+264];
	xor.b32  	%r1291, %r1291, %r923;
	ld.global.u32 	%r924, [%rd9+268];
	xor.b32  	%r1290, %r1290, %r924;
	ld.global.u32 	%r925, [%rd9+272];
	xor.b32  	%r1289, %r1289, %r925;
	ld.global.u32 	%r926, [%rd9+276];
	xor.b32  	%r1288, %r1288, %r926;
$L__BB18_108:
	and.b32  	%r928, %r827, 16384;
	setp.eq.s32 	%p59, %r928, 0;
	@%p59 bra 	$L__BB18_110;
	ld.global.u32 	%r929, [%rd9+280];
	xor.b32  	%r1292, %r1292, %r929;
	ld.global.u32 	%r930, [%rd9+284];
	xor.b32  	%r1291, %r1291, %r930;
	ld.global.u32 	%r931, [%rd9+288];
	xor.b32  	%r1290, %r1290, %r931;
	ld.global.u32 	%r932, [%rd9+292];
	xor.b32  	%r1289, %r1289, %r932;
	ld.global.u32 	%r933, [%rd9+296];
	xor.b32  	%r1288, %r1288, %r933;
$L__BB18_110:
	and.b32  	%r935, %r827, 32768;
	setp.eq.s32 	%p60, %r935, 0;
	@%p60 bra 	$L__BB18_112;
	ld.global.u32 	%r936, [%rd9+300];
	xor.b32  	%r1292, %r1292, %r936;
	ld.global.u32 	%r937, [%rd9+304];
	xor.b32  	%r1291, %r1291, %r937;
	ld.global.u32 	%r938, [%rd9+308];
	xor.b32  	%r1290, %r1290, %r938;
	ld.global.u32 	%r939, [%rd9+312];
	xor.b32  	%r1289, %r1289, %r939;
	ld.global.u32 	%r940, [%rd9+316];
	xor.b32  	%r1288, %r1288, %r940;
$L__BB18_112:
	add.s32 	%r1287, %r1287, 16;
	setp.ne.s32 	%p61, %r1287, 32;
	@%p61 bra 	$L__BB18_80;
	mad.lo.s32 	%r941, %r1281, -31, %r362;
	add.s32 	%r1281, %r941, 1;
	setp.ne.s32 	%p62, %r1281, 5;
	@%p62 bra 	$L__BB18_79;
	st.local.u32 	[%rd2+4], %r1292;
	st.local.v2.u32 	[%rd2+8], {%r1291, %r1290};
	st.local.v2.u32 	[%rd2+16], {%r1289, %r1288};
$L__BB18_115:
	shr.u64 	%rd59, %rd4, 2;
	add.s32 	%r1091, %r1091, 1;
	setp.gt.u64 	%p63, %rd4, 3;
	@%p63 bra 	$L__BB18_3;
$L__BB18_116:
	setp.lt.s32 	%p64, %r579, 1;
	mov.b32 	%r1388, 0;
	mov.u32 	%r1389, %r1388;
	mov.u32 	%r1390, %r1388;
	mov.u32 	%r1391, %r1388;
	@%p64 bra 	$L__BB18_128;
	and.b32  	%r532, %r579, 7;
	setp.lt.u32 	%p65, %r579, 8;
	mov.b32 	%r1388, 0;
	mov.u32 	%r1382, %r1388;
	@%p65 bra 	$L__BB18_120;
	and.b32  	%r1382, %r579, 2147483640;
	mov.b32 	%r1388, 0;
	mov.u32 	%r1389, %r1388;
	mov.u32 	%r1390, %r1388;
	mov.u32 	%r1391, %r1388;
	mov.u32 	%r1372, %r1388;
$L__BB18_119:
	.pragma "nounroll";
	xor.b32  	%r945, %r1372, %r1;
	rem.s32 	%r946, %r945, %r578;
	mul.wide.s32 	%rd26, %r946, 16;
	add.s64 	%rd27, %rd1, %rd26;
	ld.global.u32 	%r947, [%rd27];
	ld.global.u32 	%r948, [%rd27+4];
	ld.global.u32 	%r949, [%rd27+8];
	ld.global.u32 	%r950, [%rd27+12];
	xor.b32  	%r951, %r1391, %r947;
	xor.b32  	%r952, %r1390, %r948;
	xor.b32  	%r953, %r1389, %r949;
	xor.b32  	%r954, %r1388, %r950;
	add.s32 	%r955, %r1372, 1;
	xor.b32  	%r956, %r955, %r1;
	rem.s32 	%r957, %r956, %r578;
	mul.wide.s32 	%rd28, %r957, 16;
	add.s64 	%rd29, %rd1, %rd28;
	ld.global.u32 	%r958, [%rd29];
	ld.global.u32 	%r959, [%rd29+4];
	ld.global.u32 	%r960, [%rd29+8];
	ld.global.u32 	%r961, [%rd29+12];
	xor.b32  	%r962, %r951, %r958;
	xor.b32  	%r963, %r952, %r959;
	xor.b32  	%r964, %r953, %r960;
	xor.b32  	%r965, %r954, %r961;
	add.s32 	%r966, %r1372, 2;
	xor.b32  	%r967, %r966, %r1;
	rem.s32 	%r968, %r967, %r578;
	mul.wide.s32 	%rd30, %r968, 16;
	add.s64 	%rd31, %rd1, %rd30;
	ld.global.u32 	%r969, [%rd31];
	ld.global.u32 	%r970, [%rd31+4];
	ld.global.u32 	%r971, [%rd31+8];
	ld.global.u32 	%r972, [%rd31+12];
	xor.b32  	%r973, %r962, %r969;
	xor.b32  	%r974, %r963, %r970;
	xor.b32  	%r975, %r964, %r971;
	xor.b32  	%r976, %r965, %r972;
	add.s32 	%r977, %r1372, 3;
	xor.b32  	%r978, %r977, %r1;
	rem.s32 	%r979, %r978, %r578;
	mul.wide.s32 	%rd32, %r979, 16;
	add.s64 	%rd33, %rd1, %rd32;
	ld.global.u32 	%r980, [%rd33];
	ld.global.u32 	%r981, [%rd33+4];
	ld.global.u32 	%r982, [%rd33+8];
	ld.global.u32 	%r983, [%rd33+12];
	xor.b32  	%r984, %r973, %r980;
	xor.b32  	%r985, %r974, %r981;
	xor.b32  	%r986, %r975, %r982;
	xor.b32  	%r987, %r976, %r983;
	add.s32 	%r988, %r1372, 4;
	xor.b32  	%r989, %r988, %r1;
	rem.s32 	%r990, %r989, %r578;
	mul.wide.s32 	%rd34, %r990, 16;
	add.s64 	%rd35, %rd1, %rd34;
	ld.global.u32 	%r991, [%rd35];
	ld.global.u32 	%r992, [%rd35+4];
	ld.global.u32 	%r993, [%rd35+8];
	ld.global.u32 	%r994, [%rd35+12];
	xor.b32  	%r995, %r984, %r991;
	xor.b32  	%r996, %r985, %r992;
	xor.b32  	%r997, %r986, %r993;
	xor.b32  	%r998, %r987, %r994;
	add.s32 	%r999, %r1372, 5;
	xor.b32  	%r1000, %r999, %r1;
	rem.s32 	%r1001, %r1000, %r578;
	mul.wide.s32 	%rd36, %r1001, 16;
	add.s64 	%rd37, %rd1, %rd36;
	ld.global.u32 	%r1002, [%rd37];
	ld.global.u32 	%r1003, [%rd37+4];
	ld.global.u32 	%r1004, [%rd37+8];
	ld.global.u32 	%r1005, [%rd37+12];
	xor.b32  	%r1006, %r995, %r1002;
	xor.b32  	%r1007, %r996, %r1003;
	xor.b32  	%r1008, %r997, %r1004;
	xor.b32  	%r1009, %r998, %r1005;
	add.s32 	%r1010, %r1372, 6;
	xor.b32  	%r1011, %r1010, %r1;
	rem.s32 	%r1012, %r1011, %r578;
	mul.wide.s32 	%rd38, %r1012, 16;
	add.s64 	%rd39, %rd1, %rd38;
	ld.global.u32 	%r1013, [%rd39];
	ld.global.u32 	%r1014, [%rd39+4];
	ld.global.u32 	%r1015, [%rd39+8];
	ld.global.u32 	%r1016, [%rd39+12];
	xor.b32  	%r1017, %r1006, %r1013;
	xor.b32  	%r1018, %r1007, %r1014;
	xor.b32  	%r1019, %r1008, %r1015;
	xor.b32  	%r1020, %r1009, %r1016;
	add.s32 	%r1021, %r1372, 7;
	xor.b32  	%r1022, %r1021, %r1;
	rem.s32 	%r1023, %r1022, %r578;
	mul.wide.s32 	%rd40, %r1023, 16;
	add.s64 	%rd41, %rd1, %rd40;
	ld.global.u32 	%r1024, [%rd41];
	ld.global.u32 	%r1025, [%rd41+4];
	ld.global.u32 	%r1026, [%rd41+8];
	ld.global.u32 	%r1027, [%rd41+12];
	xor.b32  	%r1391, %r1017, %r1024;
	xor.b32  	%r1390, %r1018, %r1025;
	xor.b32  	%r1389, %r1019, %r1026;
	xor.b32  	%r1388, %r1020, %r1027;
	add.s32 	%r1372, %r1372, 8;
	setp.ne.s32 	%p66, %r1372, %r1382;
	@%p66 bra 	$L__BB18_119;
$L__BB18_120:
	setp.eq.s32 	%p67, %r532, 0;
	@%p67 bra 	$L__BB18_128;
	and.b32  	%r549, %r579, 3;
	setp.lt.u32 	%p68, %r532, 4;
	@%p68 bra 	$L__BB18_123;
	xor.b32  	%r1028, %r1382, %r1;
	rem.s32 	%r1029, %r1028, %r578;
	mul.wide.s32 	%rd42, %r1029, 16;
	add.s64 	%rd43, %rd1, %rd42;
	ld.global.u32 	%r1030, [%rd43];
	ld.global.u32 	%r1031, [%rd43+4];
	ld.global.u32 	%r1032, [%rd43+8];
	ld.global.u32 	%r1033, [%rd43+12];
	add.s32 	%r1034, %r1382, 1;
	xor.b32  	%r1035, %r1034, %r1;
	rem.s32 	%r1036, %r1035, %r578;
	mul.wide.s32 	%rd44, %r1036, 16;
	add.s64 	%rd45, %rd1, %rd44;
	ld.global.u32 	%r1037, [%rd45];
	ld.global.u32 	%r1038, [%rd45+4];
	ld.global.u32 	%r1039, [%rd45+8];
	ld.global.u32 	%r1040, [%rd45+12];
	xor.b32  	%r1041, %r1030, %r1037;
	xor.b32  	%r1042, %r1031, %r1038;
	xor.b32  	%r1043, %r1032, %r1039;
	xor.b32  	%r1044, %r1033, %r1040;
	add.s32 	%r1045, %r1382, 2;
	xor.b32  	%r1046, %r1045, %r1;
	rem.s32 	%r1047, %r1046, %r578;
	mul.wide.s32 	%rd46, %r1047, 16;
	add.s64 	%rd47, %rd1, %rd46;
	ld.global.u32 	%r1048, [%rd47];
	ld.global.u32 	%r1049, [%rd47+4];
	ld.global.u32 	%r1050, [%rd47+8];
	ld.global.u32 	%r1051, [%rd47+12];
	xor.b32  	%r1052, %r1041, %r1048;
	xor.b32  	%r1053, %r1042, %r1049;
	xor.b32  	%r1054, %r1043, %r1050;
	xor.b32  	%r1055, %r1044, %r1051;
	add.s32 	%r1056, %r1382, 3;
	xor.b32  	%r1057, %r1056, %r1;
	rem.s32 	%r1058, %r1057, %r578;
	mul.wide.s32 	%rd48, %r1058, 16;
	add.s64 	%rd49, %rd1, %rd48;
	ld.global.u32 	%r1059, [%rd49];
	ld.global.u32 	%r1060, [%rd49+4];
	ld.global.u32 	%r1061, [%rd49+8];
	ld.global.u32 	%r1062, [%rd49+12];
	xor.b32  	%r1063, %r1052, %r1059;
	xor.b32  	%r1391, %r1063, %r1391;
	xor.b32  	%r1064, %r1053, %r1060;
	xor.b32  	%r1390, %r1064, %r1390;
	xor.b32  	%r1065, %r1054, %r1061;
	xor.b32  	%r1389, %r1065, %r1389;
	xor.b32  	%r1066, %r1055, %r1062;
	xor.b32  	%r1388, %r1066, %r1388;
	add.s32 	%r1382, %r1382, 4;
$L__BB18_123:
	setp.eq.s32 	%p69, %r549, 0;
	@%p69 bra 	$L__BB18_128;
	setp.eq.s32 	%p70, %r549, 1;
	@%p70 bra 	$L__BB18_126;
	xor.b32  	%r1067, %r1382, %r1;
	rem.s32 	%r1068, %r1067, %r578;
	mul.wide.s32 	%rd50, %r1068, 16;
	add.s64 	%rd51, %rd1, %rd50;
	ld.global.u32 	%r1069, [%rd51];
	ld.global.u32 	%r1070, [%rd51+4];
	ld.global.u32 	%r1071, [%rd51+8];
	ld.global.u32 	%r1072, [%rd51+12];
	add.s32 	%r1073, %r1382, 1;
	xor.b32  	%r1074, %r1073, %r1;
	rem.s32 	%r1075, %r1074, %r578;
	mul.wide.s32 	%rd52, %r1075, 16;
	add.s64 	%rd53, %rd1, %rd52;
	ld.global.u32 	%r1076, [%rd53];
	ld.global.u32 	%r1077, [%rd53+4];
	ld.global.u32 	%r1078, [%rd53+8];
	ld.global.u32 	%r1079, [%rd53+12];
	xor.b32  	%r1080, %r1069, %r1076;
	xor.b32  	%r1391, %r1080, %r1391;
	xor.b32  	%r1081, %r1070, %r1077;
	xor.b32  	%r1390, %r1081, %r1390;
	xor.b32  	%r1082, %r1071, %r1078;
	xor.b32  	%r1389, %r1082, %r1389;
	xor.b32  	%r1083, %r1072, %r1079;
	xor.b32  	%r1388, %r1083, %r1388;
	add.s32 	%r1382, %r1382, 2;
$L__BB18_126:
	and.b32  	%r1084, %r579, 1;
	setp.eq.b32 	%p71, %r1084, 1;
	not.pred 	%p72, %p71;
	@%p72 bra 	$L__BB18_128;
	xor.b32  	%r1085, %r1382, %r1;
	rem.s32 	%r1086, %r1085, %r578;
	mul.wide.s32 	%rd54, %r1086, 16;
	add.s64 	%rd55, %rd1, %rd54;
	ld.global.u32 	%r1087, [%rd55];
	ld.global.u32 	%r1088, [%rd55+4];
	ld.global.u32 	%r1089, [%rd55+8];
	ld.global.u32 	%r1090, [%rd55+12];
	xor.b32  	%r1391, %r1391, %r1087;
	xor.b32  	%r1390, %r1390, %r1088;
	xor.b32  	%r1389, %r1389, %r1089;
	xor.b32  	%r1388, %r1388, %r1090;
$L__BB18_128:
	cvta.to.global.u64 	%rd56, %rd11;
	shl.b64 	%rd57, %rd3, 4;
	add.s64 	%rd58, %rd56, %rd57;
	st.global.u32 	[%rd58], %r1391;
	st.global.u32 	[%rd58+4], %r1390;
	st.global.u32 	[%rd58+8], %r1389;
	st.global.u32 	[%rd58+12], %r1388;
$L__BB18_129:
	ret;

}
	// .globl	_Z36TestSequentialAccessThroughputKernelILi32EEvPK11MemoryBlockIXT_EEPS1_ii
.visible .entry _Z36TestSequentialAccessThroughputKernelILi32EEvPK11MemoryBlockIXT_EEPS1_ii(
	.param .u64 .ptr .align 1 _Z36TestSequentialAccessThroughputKernelILi32EEvPK11MemoryBlockIXT_EEPS1_ii_param_0,
	.param .u64 .ptr .align 1 _Z36TestSequentialAccessThroughputKernelILi32EEvPK11MemoryBlockIXT_EEPS1_ii_param_1,
	.param .u32 _Z36TestSequentialAccessThroughputKernelILi32EEvPK11MemoryBlockIXT_EEPS1_ii_param_2,
	.param .u32 _Z36TestSequentialAccessThroughputKernelILi32EEvPK11MemoryBlockIXT_EEPS1_ii_param_3
)
{
	.local .align 8 .b8 	__local_depot19[48];
	.reg .b64 	%SP;
	.reg .b64 	%SPL;
	.reg .pred 	%p<73>;
	.reg .b32 	%r<1556>;
	.reg .b64 	%rd<67>;

	mov.u64 	%SPL, __local_depot19;
	ld.param.u64 	%rd11, [_Z36TestSequentialAccessThroughputKernelILi32EEvPK11MemoryBlockIXT_EEPS1_ii_param_0];
	ld.param.u32 	%r614, [_Z36TestSequentialAccessThroughputKernelILi32EEvPK11MemoryBlockIXT_EEPS1_ii_param_2];
	ld.param.u32 	%r615, [_Z36TestSequentialAccessThroughputKernelILi32EEvPK11MemoryBlockIXT_EEPS1_ii_param_3];
	cvta.to.global.u64 	%rd1, %rd11;
	mov.u32 	%r616, %ctaid.x;
	mov.u32 	%r617, %ntid.x;
	mov.u32 	%r618, %tid.x;
	mad.lo.s32 	%r1, %r616, %r617, %r618;
	setp.ge.s32 	%p1, %r1, %r614;
	@%p1 bra 	$L__BB19_129;
	add.u64 	%rd2, %SPL, 0;
	mov.b32 	%r619, 0;
	st.local.v2.u32 	[%rd2+24], {%r619, %r619};
	st.local.u32 	[%rd2+32], %r619;
	mov.b64 	%rd14, 0;
	st.local.u64 	[%rd2+40], %rd14;
	cvt.s64.s32 	%rd66, %r1;
	mov.b32 	%r620, 1478573778;
	mov.b32 	%r621, 716983765;
	st.local.v2.u32 	[%rd2], {%r621, %r620};
	mov.b32 	%r622, -123459836;
	mov.b32 	%r623, 1163863128;
	st.local.v2.u32 	[%rd2+8], {%r623, %r622};
	mov.b32 	%r624, 1360900310;
	mov.b32 	%r625, -589760388;
	st.local.v2.u32 	[%rd2+16], {%r625, %r624};
	setp.eq.s32 	%p2, %r1, 0;
	@%p2 bra 	$L__BB19_116;
	mov.b32 	%r1235, 0;
	mov.u64 	%rd16, precalc_xorwow_matrix;
$L__BB19_3:
	mov.u64 	%rd4, %rd66;
	and.b64  	%rd5, %rd4, 3;
	setp.eq.s64 	%p3, %rd5, 0;
	@%p3 bra 	$L__BB19_115;
	mul.wide.u32 	%rd15, %r1235, 3200;
	add.s64 	%rd6, %rd16, %rd15;
	mov.b32 	%r1248, 0;
	mov.u32 	%r1249, %r1248;
	mov.u32 	%r1250, %r1248;
	mov.u32 	%r1251, %r1248;
	mov.u32 	%r1252, %r1248;
	mov.u32 	%r1241, %r1248;
$L__BB19_5:
	mul.wide.u32 	%rd17, %r1241, 4;
	add.s64 	%rd18, %rd2, %rd17;
	ld.local.u32 	%r9, [%rd18+4];
	shl.b32 	%r10, %r1241, 5;
	mov.b32 	%r1247, 0;
$L__BB19_6:
	.pragma "nounroll";
	shr.u32 	%r629, %r9, %r1247;
	and.b32  	%r630, %r629, 1;
	setp.eq.b32 	%p4, %r630, 1;
	not.pred 	%p5, %p4;
	add.s32 	%r631, %r10, %r1247;
	mul.lo.s32 	%r632, %r631, 5;
	mul.wide.u32 	%rd19, %r632, 4;
	add.s64 	%rd7, %rd6, %rd19;
	@%p5 bra 	$L__BB19_8;
	ld.global.u32 	%r633, [%rd7];
	xor.b32  	%r1252, %r1252, %r633;
	ld.global.u32 	%r634, [%rd7+4];
	xor.b32  	%r1251, %r1251, %r634;
	ld.global.u32 	%r635, [%rd7+8];
	xor.b32  	%r1250, %r1250, %r635;
	ld.global.u32 	%r636, [%rd7+12];
	xor.b32  	%r1249, %r1249, %r636;
	ld.global.u32 	%r637, [%rd7+16];
	xor.b32  	%r1248, %r1248, %r637;
$L__BB19_8:
	and.b32  	%r639, %r629, 2;
	setp.eq.s32 	%p6, %r639, 0;
	@%p6 bra 	$L__BB19_10;
	ld.global.u32 	%r640, [%rd7+20];
	xor.b32  	%r1252, %r1252, %r640;
	ld.global.u32 	%r641, [%rd7+24];
	xor.b32  	%r1251, %r1251, %r641;
	ld.global.u32 	%r642, [%rd7+28];
	xor.b32  	%r1250, %r1250, %r642;
	ld.global.u32 	%r643, [%rd7+32];
	xor.b32  	%r1249, %r1249, %r643;
	ld.global.u32 	%r644, [%rd7+36];
	xor.b32  	%r1248, %r1248, %r644;
$L__BB19_10:
	and.b32  	%r646, %r629, 4;
	setp.eq.s32 	%p7, %r646, 0;
	@%p7 bra 	$L__BB19_12;
	ld.global.u32 	%r647, [%rd7+40];
	xor.b32  	%r1252, %r1252, %r647;
	ld.global.u32 	%r648, [%rd7+44];
	xor.b32  	%r1251, %r1251, %r648;
	ld.global.u32 	%r649, [%rd7+48];
	xor.b32  	%r1250, %r1250, %r649;
	ld.global.u32 	%r650, [%rd7+52];
	xor.b32  	%r1249, %r1249, %r650;
	ld.global.u32 	%r651, [%rd7+56];
	xor.b32  	%r1248, %r1248, %r651;
$L__BB19_12:
	and.b32  	%r653, %r629, 8;
	setp.eq.s32 	%p8, %r653, 0;
	@%p8 bra 	$L__BB19_14;
	ld.global.u32 	%r654, [%rd7+60];
	xor.b32  	%r1252, %r1252, %r654;
	ld.global.u32 	%r655, [%rd7+64];
	xor.b32  	%r1251, %r1251, %r655;
	ld.global.u32 	%r656, [%rd7+68];
	xor.b32  	%r1250, %r1250, %r656;
	ld.global.u32 	%r657, [%rd7+72];
	xor.b32  	%r1249, %r1249, %r657;
	ld.global.u32 	%r658, [%rd7+76];
	xor.b32  	%r1248, %r1248, %r658;
$L__BB19_14:
	and.b32  	%r660, %r629, 16;
	setp.eq.s32 	%p9, %r660, 0;
	@%p9 bra 	$L__BB19_16;
	ld.global.u32 	%r661, [%rd7+80];
	xor.b32  	%r1252, %r1252, %r661;
	ld.global.u32 	%r662, [%rd7+84];
	xor.b32  	%r1251, %r1251, %r662;
	ld.global.u32 	%r663, [%rd7+88];
	xor.b32  	%r1250, %r1250, %r663;
	ld.global.u32 	%r664, [%rd7+92];
	xor.b32  	%r1249, %r1249, %r664;
	ld.global.u32 	%r665, [%rd7+96];
	xor.b32  	%r1248, %r1248, %r665;
$L__BB19_16:
	and.b32  	%r667, %r629, 32;
	setp.eq.s32 	%p10, %r667, 0;
	@%p10 bra 	$L__BB19_18;
	ld.global.u32 	%r668, [%rd7+100];
	xor.b32  	%r1252, %r1252, %r668;
	ld.global.u32 	%r669, [%rd7+104];
	xor.b32  	%r1251, %r1251, %r669;
	ld.global.u32 	%r670, [%rd7+108];
	xor.b32  	%r1250, %r1250, %r670;
	ld.global.u32 	%r671, [%rd7+112];
	xor.b32  	%r1249, %r1249, %r671;
	ld.global.u32 	%r672, [%rd7+116];
	xor.b32  	%r1248, %r1248, %r672;
$L__BB19_18:
	and.b32  	%r674, %r629, 64;
	setp.eq.s32 	%p11, %r674, 0;
	@%p11 bra 	$L__BB19_20;
	ld.global.u32 	%r675, [%rd7+120];
	xor.b32  	%r1252, %r1252, %r675;
	ld.global.u32 	%r676, [%rd7+124];
	xor.b32  	%r1251, %r1251, %r676;
	ld.global.u32 	%r677, [%rd7+128];
	xor.b32  	%r1250, %r1250, %r677;
	ld.global.u32 	%r678, [%rd7+132];
	xor.b32  	%r1249, %r1249, %r678;
	ld.global.u32 	%r679, [%rd7+136];
	xor.b32  	%r1248, %r1248, %r679;
$L__BB19_20:
	and.b32  	%r681, %r629, 128;
	setp.eq.s32 	%p12, %r681, 0;
	@%p12 bra 	$L__BB19_22;
	ld.global.u32 	%r682, [%rd7+140];
	xor.b32  	%r1252, %r1252, %r682;
	ld.global.u32 	%r683, [%rd7+144];
	xor.b32  	%r1251, %r1251, %r683;
	ld.global.u32 	%r684, [%rd7+148];
	xor.b32  	%r1250, %r1250, %r684;
	ld.global.u32 	%r685, [%rd7+152];
	xor.b32  	%r1249, %r1249, %r685;
	ld.global.u32 	%r686, [%rd7+156];
	xor.b32  	%r1248, %r1248, %r686;
$L__BB19_22:
	and.b32  	%r688, %r629, 256;
	setp.eq.s32 	%p13, %r688, 0;
	@%p13 bra 	$L__BB19_24;
	ld.global.u32 	%r689, [%rd7+160];
	xor.b32  	%r1252, %r1252, %r689;
	ld.global.u32 	%r690, [%rd7+164];
	xor.b32  	%r1251, %r1251, %r690;
	ld.global.u32 	%r691, [%rd7+168];
	xor.b32  	%r1250, %r1250, %r691;
	ld.global.u32 	%r692, [%rd7+172];
	xor.b32  	%r1249, %r1249, %r692;
	ld.global.u32 	%r693, [%rd7+176];
	xor.b32  	%r1248, %r1248, %r693;
$L__BB19_24:
	and.b32  	%r695, %r629, 512;
	setp.eq.s32 	%p14, %r695, 0;
	@%p14 bra 	$L__BB19_26;
	ld.global.u32 	%r696, [%rd7+180];
	xor.b32  	%r1252, %r1252, %r696;
	ld.global.u32 	%r697, [%rd7+184];
	xor.b32  	%r1251, %r1251, %r697;
	ld.global.u32 	%r698, [%rd7+188];
	xor.b32  	%r1250, %r1250, %r698;
	ld.global.u32 	%r699, [%rd7+192];
	xor.b32  	%r1249, %r1249, %r699;
	ld.global.u32 	%r700, [%rd7+196];
	xor.b32  	%r1248, %r1248, %r700;
$L__BB19_26:
	and.b32  	%r702, %r629, 1024;
	setp.eq.s32 	%p15, %r702, 0;
	@%p15 bra 	$L__BB19_28;
	ld.global.u32 	%r703, [%rd7+200];
	xor.b32  	%r1252, %r1252, %r703;
	ld.global.u32 	%r704, [%rd7+204];
	xor.b32  	%r1251, %r1251, %r704;
	ld.global.u32 	%r705, [%rd7+208];
	xor.b32  	%r1250, %r1250, %r705;
	ld.global.u32 	%r706, [%rd7+212];
	xor.b32  	%r1249, %r1249, %r706;
	ld.global.u32 	%r707, [%rd7+216];
	xor.b32  	%r1248, %r1248, %r707;
$L__BB19_28:
	and.b32  	%r709, %r629, 2048;
	setp.eq.s32 	%p16, %r709, 0;
	@%p16 bra 	$L__BB19_30;
	ld.global.u32 	%r710, [%rd7+220];
	xor.b32  	%r1252, %r1252, %r710;
	ld.global.u32 	%r711, [%rd7+224];
	xor.b32  	%r1251, %r1251, %r711;
	ld.global.u32 	%r712, [%rd7+228];
	xor.b32  	%r1250, %r1250, %r712;
	ld.global.u32 	%r713, [%rd7+232];
	xor.b32  	%r1249, %r1249, %r713;
	ld.global.u32 	%r714, [%rd7+236];
	xor.b32  	%r1248, %r1248, %r714;
$L__BB19_30:
	and.b32  	%r716, %r629, 4096;
	setp.eq.s32 	%p17, %r716, 0;
	@%p17 bra 	$L__BB19_32;
	ld.global.u32 	%r717, [%rd7+240];
	xor.b32  	%r1252, %r1252, %r717;
	ld.global.u32 	%r718, [%rd7+244];
	xor.b32  	%r1251, %r1251, %r718;
	ld.global.u32 	%r719, [%rd7+248];
	xor.b32  	%r1250, %r1250, %r719;
	ld.global.u32 	%r720, [%rd7+252];
	xor.b32  	%r1249, %r1249, %r720;
	ld.global.u32 	%r721, [%rd7+256];
	xor.b32  	%r1248, %r1248, %r721;
$L__BB19_32:
	and.b32  	%r723, %r629, 8192;
	setp.eq.s32 	%p18, %r723, 0;
	@%p18 bra 	$L__BB19_34;
	ld.global.u32 	%r724, [%rd7+260];
	xor.b32  	%r1252, %r1252, %r724;
	ld.global.u32 	%r725, [%rd7+264];
	xor.b32  	%r1251, %r1251, %r725;
	ld.global.u32 	%r726, [%rd7+268];
	xor.b32  	%r1250, %r1250, %r726;
	ld.global.u32 	%r727, [%rd7+272];
	xor.b32  	%r1249, %r1249, %r727;
	ld.global.u32 	%r728, [%rd7+276];
	xor.b32  	%r1248, %r1248, %r728;
$L__BB19_34:
	and.b32  	%r730, %r629, 16384;
	setp.eq.s32 	%p19, %r730, 0;
	@%p19 bra 	$L__BB19_36;
	ld.global.u32 	%r731, [%rd7+280];
	xor.b32  	%r1252, %r1252, %r731;
	ld.global.u32 	%r732, [%rd7+284];
	xor.b32  	%r1251, %r1251, %r732;
	ld.global.u32 	%r733, [%rd7+288];
	xor.b32  	%r1250, %r1250, %r733;
	ld.global.u32 	%r734, [%rd7+292];
	xor.b32  	%r1249, %r1249, %r734;
	ld.global.u32 	%r735, [%rd7+296];
	xor.b32  	%r1248, %r1248, %r735;
$L__BB19_36:
	and.b32  	%r737, %r629, 32768;
	setp.eq.s32 	%p20, %r737, 0;
	@%p20 bra 	$L__BB19_38;
	ld.global.u32 	%r738, [%rd7+300];
	xor.b32  	%r1252, %r1252, %r738;
	ld.global.u32 	%r739, [%rd7+304];
	xor.b32  	%r1251, %r1251, %r739;
	ld.global.u32 	%r740, [%rd7+308];
	xor.b32  	%r1250, %r1250, %r740;
	ld.global.u32 	%r741, [%rd7+312];
	xor.b32  	%r1249, %r1249, %r741;
	ld.global.u32 	%r742, [%rd7+316];
	xor.b32  	%r1248, %r1248, %r742;
$L__BB19_38:
	add.s32 	%r1247, %r1247, 16;
	setp.ne.s32 	%p21, %r1247, 32;
	@%p21 bra 	$L__BB19_6;
	mad.lo.s32 	%r743, %r1241, -31, %r10;
	add.s32 	%r1241, %r743, 1;
	setp.ne.s32 	%p22, %r1241, 5;
	@%p22 bra 	$L__BB19_5;
	st.local.u32 	[%rd2+4], %r1252;
	st.local.v2.u32 	[%rd2+8], {%r1251, %r1250};
	st.local.v2.u32 	[%rd2+16], {%r1249, %r1248};
	setp.eq.s64 	%p23, %rd5, 1;
	@%p23 bra 	$L__BB19_115;
	mov.b32 	%r1340, 0;
	mov.u32 	%r1341, %r1340;
	mov.u32 	%r1342, %r1340;
	mov.u32 	%r1343, %r1340;
	mov.u32 	%r1344, %r1340;
	mov.u32 	%r1333, %r1340;
$L__BB19_42:
	mul.wide.u32 	%rd20, %r1333, 4;
	add.s64 	%rd21, %rd2, %rd20;
	ld.local.u32 	%r185, [%rd21+4];
	shl.b32 	%r186, %r1333, 5;
	mov.b32 	%r1339, 0;
$L__BB19_43:
	.pragma "nounroll";
	shr.u32 	%r746, %r185, %r1339;
	and.b32  	%r747, %r746, 1;
	setp.eq.b32 	%p24, %r747, 1;
	not.pred 	%p25, %p24;
	add.s32 	%r748, %r186, %r1339;
	mul.lo.s32 	%r749, %r748, 5;
	mul.wide.u32 	%rd22, %r749, 4;
	add.s64 	%rd8, %rd6, %rd22;
	@%p25 bra 	$L__BB19_45;
	ld.global.u32 	%r750, [%rd8];
	xor.b32  	%r1344, %r1344, %r750;
	ld.global.u32 	%r751, [%rd8+4];
	xor.b32  	%r1343, %r1343, %r751;
	ld.global.u32 	%r752, [%rd8+8];
	xor.b32  	%r1342, %r1342, %r752;
	ld.global.u32 	%r753, [%rd8+12];
	xor.b32  	%r1341, %r1341, %r753;
	ld.global.u32 	%r754, [%rd8+16];
	xor.b32  	%r1340, %r1340, %r754;
$L__BB19_45:
	and.b32  	%r756, %r746, 2;
	setp.eq.s32 	%p26, %r756, 0;
	@%p26 bra 	$L__BB19_47;
	ld.global.u32 	%r757, [%rd8+20];
	xor.b32  	%r1344, %r1344, %r757;
	ld.global.u32 	%r758, [%rd8+24];
	xor.b32  	%r1343, %r1343, %r758;
	ld.global.u32 	%r759, [%rd8+28];
	xor.b32  	%r1342, %r1342, %r759;
	ld.global.u32 	%r760, [%rd8+32];
	xor.b32  	%r1341, %r1341, %r760;
	ld.global.u32 	%r761, [%rd8+36];
	xor.b32  	%r1340, %r1340, %r761;
$L__BB19_47:
	and.b32  	%r763, %r746, 4;
	setp.eq.s32 	%p27, %r763, 0;
	@%p27 bra 	$L__BB19_49;
	ld.global.u32 	%r764, [%rd8+40];
	xor.b32  	%r1344, %r1344, %r764;
	ld.global.u32 	%r765, [%rd8+44];
	xor.b32  	%r1343, %r1343, %r765;
	ld.global.u32 	%r766, [%rd8+48];
	xor.b32  	%r1342, %r1342, %r766;
	ld.global.u32 	%r767, [%rd8+52];
	xor.b32  	%r1341, %r1341, %r767;
	ld.global.u32 	%r768, [%rd8+56];
	xor.b32  	%r1340, %r1340, %r768;
$L__BB19_49:
	and.b32  	%r770, %r746, 8;
	setp.eq.s32 	%p28, %r770, 0;
	@%p28 bra 	$L__BB19_51;
	ld.global.u32 	%r771, [%rd8+60];
	xor.b32  	%r1344, %r1344, %r771;
	ld.global.u32 	%r772, [%rd8+64];
	xor.b32  	%r1343, %r1343, %r772;
	ld.global.u32 	%r773, [%rd8+68];
	xor.b32  	%r1342, %r1342, %r773;
	ld.global.u32 	%r774, [%rd8+72];
	xor.b32  	%r1341, %r1341, %r774;
	ld.global.u32 	%r775, [%rd8+76];
	xor.b32  	%r1340, %r1340, %r775;
$L__BB19_51:
	and.b32  	%r777, %r746, 16;
	setp.eq.s32 	%p29, %r777, 0;
	@%p29 bra 	$L__BB19_53;
	ld.global.u32 	%r778, [%rd8+80];
	xor.b32  	%r1344, %r1344, %r778;
	ld.global.u32 	%r779, [%rd8+84];
	xor.b32  	%r1343, %r1343, %r779;
	ld.global.u32 	%r780, [%rd8+88];
	xor.b32  	%r1342, %r1342, %r780;
	ld.global.u32 	%r781, [%rd8+92];
	xor.b32  	%r1341, %r1341, %r781;
	ld.global.u32 	%r782, [%rd8+96];
	xor.b32  	%r1340, %r1340, %r782;
$L__BB19_53:
	and.b32  	%r784, %r746, 32;
	setp.eq.s32 	%p30, %r784, 0;
	@%p30 bra 	$L__BB19_55;
	ld.global.u32 	%r785, [%rd8+100];
	xor.b32  	%r1344, %r1344, %r785;
	ld.global.u32 	%r786, [%rd8+104];
	xor.b32  	%r1343, %r1343, %r786;
	ld.global.u32 	%r787, [%rd8+108];
	xor.b32  	%r1342, %r1342, %r787;
	ld.global.u32 	%r788, [%rd8+112];
	xor.b32  	%r1341, %r1341, %r788;
	ld.global.u32 	%r789, [%rd8+116];
	xor.b32  	%r1340, %r1340, %r789;
$L__BB19_55:
	and.b32  	%r791, %r746, 64;
	setp.eq.s32 	%p31, %r791, 0;
	@%p31 bra 	$L__BB19_57;
	ld.global.u32 	%r792, [%rd8+120];
	xor.b32  	%r1344, %r1344, %r792;
	ld.global.u32 	%r793, [%rd8+124];
	xor.b32  	%r1343, %r1343, %r793;
	ld.global.u32 	%r794, [%rd8+128];
	xor.b32  	%r1342, %r1342, %r794;
	ld.global.u32 	%r795, [%rd8+132];
	xor.b32  	%r1341, %r1341, %r795;
	ld.global.u32 	%r796, [%rd8+136];
	xor.b32  	%r1340, %r1340, %r796;
$L__BB19_57:
	and.b32  	%r798, %r746, 128;
	setp.eq.s32 	%p32, %r798, 0;
	@%p32 bra 	$L__BB19_59;
	ld.global.u32 	%r799, [%rd8+140];
	xor.b32  	%r1344, %r1344, %r799;
	ld.global.u32 	%r800, [%rd8+144];
	xor.b32  	%r1343, %r1343, %r800;
	ld.global.u32 	%r801, [%rd8+148];
	xor.b32  	%r1342, %r1342, %r801;
	ld.global.u32 	%r802, [%rd8+152];
	xor.b32  	%r1341, %r1341, %r802;
	ld.global.u32 	%r803, [%rd8+156];
	xor.b32  	%r1340, %r1340, %r803;
$L__BB19_59:
	and.b32  	%r805, %r746, 256;
	setp.eq.s32 	%p33, %r805, 0;
	@%p33 bra 	$L__BB19_61;
	ld.global.u32 	%r806, [%rd8+160];
	xor.b32  	%r1344, %r1344, %r806;
	ld.global.u32 	%r807, [%rd8+164];
	xor.b32  	%r1343, %r1343, %r807;
	ld.global.u32 	%r808, [%rd8+168];
	xor.b32  	%r1342, %r1342, %r808;
	ld.global.u32 	%r809, [%rd8+172];
	xor.b32  	%r1341, %r1341, %r809;
	ld.global.u32 	%r810, [%rd8+176];
	xor.b32  	%r1340, %r1340, %r810;
$L__BB19_61:
	and.b32  	%r812, %r746, 512;
	setp.eq.s32 	%p34, %r812, 0;
	@%p34 bra 	$L__BB19_63;
	ld.global.u32 	%r813, [%rd8+180];
	xor.b32  	%r1344, %r1344, %r813;
	ld.global.u32 	%r814, [%rd8+184];
	xor.b32  	%r1343, %r1343, %r814;
	ld.global.u32 	%r815, [%rd8+188];
	xor.b32  	%r1342, %r1342, %r815;
	ld.global.u32 	%r816, [%rd8+192];
	xor.b32  	%r1341, %r1341, %r816;
	ld.global.u32 	%r817, [%rd8+196];
	xor.b32  	%r1340, %r1340, %r817;
$L__BB19_63:
	and.b32  	%r819, %r746, 1024;
	setp.eq.s32 	%p35, %r819, 0;
	@%p35 bra 	$L__BB19_65;
	ld.global.u32 	%r820, [%rd8+200];
	xor.b32  	%r1344, %r1344, %r820;
	ld.global.u32 	%r821, [%rd8+204];
	xor.b32  	%r1343, %r1343, %r821;
	ld.global.u32 	%r822, [%rd8+208];
	xor.b32  	%r1342, %r1342, %r822;
	ld.global.u32 	%r823, [%rd8+212];
	xor.b32  	%r1341, %r1341, %r823;
	ld.global.u32 	%r824, [%rd8+216];
	xor.b32  	%r1340, %r1340, %r824;
$L__BB19_65:
	and.b32  	%r826, %r746, 2048;
	setp.eq.s32 	%p36, %r826, 0;
	@%p36 bra 	$L__BB19_67;
	ld.global.u32 	%r827, [%rd8+220];
	xor.b32  	%r1344, %r1344, %r827;
	ld.global.u32 	%r828, [%rd8+224];
	xor.b32  	%r1343, %r1343, %r828;
	ld.global.u32 	%r829, [%rd8+228];
	xor.b32  	%r1342, %r1342, %r829;
	ld.global.u32 	%r830, [%rd8+232];
	xor.b32  	%r1341, %r1341, %r830;
	ld.global.u32 	%r831, [%rd8+236];
	xor.b32  	%r1340, %r1340, %r831;
$L__BB19_67:
	and.b32  	%r833, %r746, 4096;
	setp.eq.s32 	%p37, %r833, 0;
	@%p37 bra 	$L__BB19_69;
	ld.global.u32 	%r834, [%rd8+240];
	xor.b32  	%r1344, %r1344, %r834;
	ld.global.u32 	%r835, [%rd8+244];
	xor.b32  	%r1343, %r1343, %r835;
	ld.global.u32 	%r836, [%rd8+248];
	xor.b32  	%r1342, %r1342, %r836;
	ld.global.u32 	%r837, [%rd8+252];
	xor.b32  	%r1341, %r1341, %r837;
	ld.global.u32 	%r838, [%rd8+256];
	xor.b32  	%r1340, %r1340, %r838;
$L__BB19_69:
	and.b32  	%r840, %r746, 8192;
	setp.eq.s32 	%p38, %r840, 0;
	@%p38 bra 	$L__BB19_71;
	ld.global.u32 	%r841, [%rd8+260];
	xor.b32  	%r1344, %r1344, %r841;
	ld.global.u32 	%r842, [%rd8+264];
	xor.b32  	%r1343, %r1343, %r842;
	ld.global.u32 	%r843, [%rd8+268];
	xor.b32  	%r1342, %r1342, %r843;
	ld.global.u32 	%r844, [%rd8+272];
	xor.b32  	%r1341, %r1341, %r844;
	ld.global.u32 	%r845, [%rd8+276];
	xor.b32  	%r1340, %r1340, %r845;
$L__BB19_71:
	and.b32  	%r847, %r746, 16384;
	setp.eq.s32 	%p39, %r847, 0;
	@%p39 bra 	$L__BB19_73;
	ld.global.u32 	%r848, [%rd8+280];
	xor.b32  	%r1344, %r1344, %r848;
	ld.global.u32 	%r849, [%rd8+284];
	xor.b32  	%r1343, %r1343, %r849;
	ld.global.u32 	%r850, [%rd8+288];
	xor.b32  	%r1342, %r1342, %r850;
	ld.global.u32 	%r851, [%rd8+292];
	xor.b32  	%r1341, %r1341, %r851;
	ld.global.u32 	%r852, [%rd8+296];
	xor.b32  	%r1340, %r1340, %r852;
$L__BB19_73:
	and.b32  	%r854, %r746, 32768;
	setp.eq.s32 	%p40, %r854, 0;
	@%p40 bra 	$L__BB19_75;
	ld.global.u32 	%r855, [%rd8+300];
	xor.b32  	%r1344, %r1344, %r855;
	ld.global.u32 	%r856, [%rd8+304];
	xor.b32  	%r1343, %r1343, %r856;
	ld.global.u32 	%r857, [%rd8+308];
	xor.b32  	%r1342, %r1342, %r857;
	ld.global.u32 	%r858, [%rd8+312];
	xor.b32  	%r1341, %r1341, %r858;
	ld.global.u32 	%r859, [%rd8+316];
	xor.b32  	%r1340, %r1340, %r859;
$L__BB19_75:
	add.s32 	%r1339, %r1339, 16;
	setp.ne.s32 	%p41, %r1339, 32;
	@%p41 bra 	$L__BB19_43;
	mad.lo.s32 	%r860, %r1333, -31, %r186;
	add.s32 	%r1333, %r860, 1;
	setp.ne.s32 	%p42, %r1333, 5;
	@%p42 bra 	$L__BB19_42;
	st.local.u32 	[%rd2+4], %r1344;
	st.local.v2.u32 	[%rd2+8], {%r1343, %r1342};
	st.local.v2.u32 	[%rd2+16], {%r1341, %r1340};
	setp.ne.s64 	%p43, %rd5, 3;
	@%p43 bra 	$L__BB19_115;
	mov.b32 	%r1432, 0;
	mov.u32 	%r1433, %r1432;
	mov.u32 	%r1434, %r1432;
	mov.u32 	%r1435, %r1432;
	mov.u32 	%r1436, %r1432;
	mov.u32 	%r1425, %r1432;
$L__BB19_79:
	mul.wide.u32 	%rd23, %r1425, 4;
	add.s64 	%rd24, %rd2, %rd23;
	ld.local.u32 	%r361, [%rd24+4];
	shl.b32 	%r362, %r1425, 5;
	mov.b32 	%r1431, 0;
$L__BB19_80:
	.pragma "nounroll";
	shr.u32 	%r863, %r361, %r1431;
	and.b32  	%r864, %r863, 1;
	setp.eq.b32 	%p44, %r864, 1;
	not.pred 	%p45, %p44;
	add.s32 	%r865, %r362, %r1431;
	mul.lo.s32 	%r866, %r865, 5;
	mul.wide.u32 	%rd25, %r866, 4;
	add.s64 	%rd9, %rd6, %rd25;
	@%p45 bra 	$L__BB19_82;
	ld.global.u32 	%r867, [%rd9];
	xor.b32  	%r1436, %r1436, %r867;
	ld.global.u32 	%r868, [%rd9+4];
	xor.b32  	%r1435, %r1435, %r868;
	ld.global.u32 	%r869, [%rd9+8];
	xor.b32  	%r1434, %r1434, %r869;
	ld.global.u32 	%r870, [%rd9+12];
	xor.b32  	%r1433, %r1433, %r870;
	ld.global.u32 	%r871, [%rd9+16];
	xor.b32  	%r1432, %r1432, %r871;
$L__BB19_82:
	and.b32  	%r873, %r863, 2;
	setp.eq.s32 	%p46, %r873, 0;
	@%p46 bra 	$L__BB19_84;
	ld.global.u32 	%r874, [%rd9+20];
	xor.b32  	%r1436, %r1436, %r874;
	ld.global.u32 	%r875, [%rd9+24];
	xor.b32  	%r1435, %r1435, %r875;
	ld.global.u32 	%r876, [%rd9+28];
	xor.b32  	%r1434, %r1434, %r876;
	ld.global.u32 	%r877, [%rd9+32];
	xor.b32  	%r1433, %r1433, %r877;
	ld.global.u32 	%r878, [%rd9+36];
	xor.b32  	%r1432, %r1432, %r878;
$L__BB19_84:
	and.b32  	%r880, %r863, 4;
	setp.eq.s32 	%p47, %r880, 0;
	@%p47 bra 	$L__BB19_86;
	ld.global.u32 	%r881, [%rd9+40];
	xor.b32  	%r1436, %r1436, %r881;
	ld.global.u32 	%r882, [%rd9+44];
	xor.b32  	%r1435, %r1435, %r882;
	ld.global.u32 	%r883, [%rd9+48];
	xor.b32  	%r1434, %r1434, %r883;
	ld.global.u32 	%r884, [%rd9+52];
	xor.b32  	%r1433, %r1433, %r884;
	ld.global.u32 	%r885, [%rd9+56];
	xor.b32  	%r1432, %r1432, %r885;
$L__BB19_86:
	and.b32  	%r887, %r863, 8;
	setp.eq.s32 	%p48, %r887, 0;
	@%p48 bra 	$L__BB19_88;
	ld.global.u32 	%r888, [%rd9+60];
	xor.b32  	%r1436, %r1436, %r888;
	ld.global.u32 	%r889, [%rd9+64];
	xor.b32  	%r1435, %r1435, %r889;
	ld.global.u32 	%r890, [%rd9+68];
	xor.b32  	%r1434, %r1434, %r890;
	ld.global.u32 	%r891, [%rd9+72];
	xor.b32  	%r1433, %r1433, %r891;
	ld.global.u32 	%r892, [%rd9+76];
	xor.b32  	%r1432, %r1432, %r892;
$L__BB19_88:
	and.b32  	%r894, %r863, 16;
	setp.eq.s32 	%p49, %r894, 0;
	@%p49 bra 	$L__BB19_90;
	ld.global.u32 	%r895, [%rd9+80];
	xor.b32  	%r1436, %r1436, %r895;
	ld.global.u32 	%r896, [%rd9+84];
	xor.b32  	%r1435, %r1435, %r896;
	ld.global.u32 	%r897, [%rd9+88];
	xor.b32  	%r1434, %r1434, %r897;
	ld.global.u32 	%r898, [%rd9+92];
	xor.b32  	%r1433, %r1433, %r898;
	ld.global.u32 	%r899, [%rd9+96];
	xor.b32  	%r1432, %r1432, %r899;
$L__BB19_90:
	and.b32  	%r901, %r863, 32;
	setp.eq.s32 	%p50, %r901, 0;
	@%p50 bra 	$L__BB19_92;
	ld.global.u32 	%r902, [%rd9+100];
	xor.b32  	%r1436, %r1436, %r902;
	ld.global.u32 	%r903, [%rd9+104];
	xor.b32  	%r1435, %r1435, %r903;
	ld.global.u32 	%r904, [%rd9+108];
	xor.b32  	%r1434, %r1434, %r904;
	ld.global.u32 	%r905, [%rd9+112];
	xor.b32  	%r1433, %r1433, %r905;
	ld.global.u32 	%r906, [%rd9+116];
	xor.b32  	%r1432, %r1432, %r906;
$L__BB19_92:
	and.b32  	%r908, %r863, 64;
	setp.eq.s32 	%p51, %r908, 0;
	@%p51 bra 	$L__BB19_94;
	ld.global.u32 	%r909, [%rd9+120];
	xor.b32  	%r1436, %r1436, %r909;
	ld.global.u32 	%r910, [%rd9+124];
	xor.b32  	%r1435, %r1435, %r910;
	ld.global.u32 	%r911, [%rd9+128];
	xor.b32  	%r1434, %r1434, %r911;
	ld.global.u32 	%r912, [%rd9+132];
	xor.b32  	%r1433, %r1433, %r912;
	ld.global.u32 	%r913, [%rd9+136];
	xor.b32  	%r1432, %r1432, %r913;
$L__BB19_94:
	and.b32  	%r915, %r863, 128;
	setp.eq.s32 	%p52, %r915, 0;
	@%p52 bra 	$L__BB19_96;
	ld.global.u32 	%r916, [%rd9+140];
	xor.b32  	%r1436, %r1436, %r916;
	ld.global.u32 	%r917, [%rd9+144];
	xor.b32  	%r1435, %r1435, %r917;
	ld.global.u32 	%r918, [%rd9+148];
	xor.b32  	%r1434, %r1434, %r918;
	ld.global.u32 	%r919, [%rd9+152];
	xor.b32  	%r1433, %r1433, %r919;
	ld.global.u32 	%r920, [%rd9+156];
	xor.b32  	%r1432, %r1432, %r920;
$L__BB19_96:
	and.b32  	%r922, %r863, 256;
	setp.eq.s32 	%p53, %r922, 0;
	@%p53 bra 	$L__BB19_98;
	ld.global.u32 	%r923, [%rd9+160];
	xor.b32  	%r1436, %r1436, %r923;
	ld.global.u32 	%r924, [%rd9+164];
	xor.b32  	%r1435, %r1435, %r924;
	ld.global.u32 	%r925, [%rd9+168];
	xor.b32  	%r1434, %r1434, %r925;
	ld.global.u32 	%r926, [%rd9+172];
	xor.b32  	%r1433, %r1433, %r926;
	ld.global.u32 	%r927, [%rd9+176];
	xor.b32  	%r1432, %r1432, %r927;
$L__BB19_98:
	and.b32  	%r929, %r863, 512;
	setp.eq.s32 	%p54, %r929, 0;
	@%p54 bra 	$L__BB19_100;
	ld.global.u32 	%r930, [%rd9+180];
	xor.b32  	%r1436, %r1436, %r930;
	ld.global.u32 	%r931, [%rd9+184];
	xor.b32  	%r1435, %r1435, %r931;
	ld.global.u32 	%r932, [%rd9+188];
	xor.b32  	%r1434, %r1434, %r932;
	ld.global.u32 	%r933, [%rd9+192];
	xor.b32  	%r1433, %r1433, %r933;
	ld.global.u32 	%r934, [%rd9+196];
	xor.b32  	%r1432, %r1432, %r934;
$L__BB19_100:
	and.b32  	%r936, %r863, 1024;
	setp.eq.s32 	%p55, %r936, 0;
	@%p55 bra 	$L__BB19_102;
	ld.global.u32 	%r937, [%rd9+200];
	xor.b32  	%r1436, %r1436, %r937;
	ld.global.u32 	%r938, [%rd9+204];
	xor.b32  	%r1435, %r1435, %r938;
	ld.global.u32 	%r939, [%rd9+208];
	xor.b32  	%r1434, %r1434, %r939;
	ld.global.u32 	%r940, [%rd9+212];
	xor.b32  	%r1433, %r1433, %r940;
	ld.global.u32 	%r941, [%rd9+216];
	xor.b32  	%r1432, %r1432, %r941;
$L__BB19_102:
	and.b32  	%r943, %r863, 2048;
	setp.eq.s32 	%p56, %r943, 0;
	@%p56 bra 	$L__BB19_104;
	ld.global.u32 	%r944, [%rd9+220];
	xor.b32  	%r1436, %r1436, %r944;
	ld.global.u32 	%r945, [%rd9+224];
	xor.b32  	%r1435, %r1435, %r945;
	ld.global.u32 	%r946, [%rd9+228];
	xor.b32  	%r1434, %r1434, %r946;
	ld.global.u32 	%r947, [%rd9+232];
	xor.b32  	%r1433, %r1433, %r947;
	ld.global.u32 	%r948, [%rd9+236];
	xor.b32  	%r1432, %r1432, %r948;
$L__BB19_104:
	and.b32  	%r950, %r863, 4096;
	setp.eq.s32 	%p57, %r950, 0;
	@%p57 bra 	$L__BB19_106;
	ld.global.u32 	%r951, [%rd9+240];
	xor.b32  	%r1436, %r1436, %r951;
	ld.global.u32 	%r952, [%rd9+244];
	xor.b32  	%r1435, %r1435, %r952;
	ld.global.u32 	%r953, [%rd9+248];
	xor.b32  	%r1434, %r1434, %r953;
	ld.global.u32 	%r954, [%rd9+252];
	xor.b32  	%r1433, %r1433, %r954;
	ld.global.u32 	%r955, [%rd9+256];
	xor.b32  	%r1432, %r1432, %r955;
$L__BB19_106:
	and.b32  	%r957, %r863, 8192;
	setp.eq.s32 	%p58, %r957, 0;
	@%p58 bra 	$L__BB19_108;
	ld.global.u32 	%r958, [%rd9+260];
	xor.b32  	%r1436, %r1436, %r958;
	ld.global.u32 	%r959, [%rd9+264];
	xor.b32  	%r1435, %r1435, %r959;
	ld.global.u32 	%r960, [%rd9+268];
	xor.b32  	%r1434, %r1434, %r960;
	ld.global.u32 	%r961, [%rd9+272];
	xor.b32  	%r1433, %r1433, %r961;
	ld.global.u32 	%r962, [%rd9+276];
	xor.b32  	%r1432, %r1432, %r962;
$L__BB19_108:
	and.b32  	%r964, %r863, 16384;
	setp.eq.s32 	%p59, %r964, 0;
	@%p59 bra 	$L__BB19_110;
	ld.global.u32 	%r965, [%rd9+280];
	xor.b32  	%r1436, %r1436, %r965;
	ld.global.u32 	%r966, [%rd9+284];
	xor.b32  	%r1435, %r1435, %r966;
	ld.global.u32 	%r967, [%rd9+288];
	xor.b32  	%r1434, %r1434, %r967;
	ld.global.u32 	%r968, [%rd9+292];
	xor.b32  	%r1433, %r1433, %r968;
	ld.global.u32 	%r969, [%rd9+296];
	xor.b32  	%r1432, %r1432, %r969;
$L__BB19_110:
	and.b32  	%r971, %r863, 32768;
	setp.eq.s32 	%p60, %r971, 0;
	@%p60 bra 	$L__BB19_112;
	ld.global.u32 	%r972, [%rd9+300];
	xor.b32  	%r1436, %r1436, %r972;
	ld.global.u32 	%r973, [%rd9+304];
	xor.b32  	%r1435, %r1435, %r973;
	ld.global.u32 	%r974, [%rd9+308];
	xor.b32  	%r1434, %r1434, %r974;
	ld.global.u32 	%r975, [%rd9+312];
	xor.b32  	%r1433, %r1433, %r975;
	ld.global.u32 	%r976, [%rd9+316];
	xor.b32  	%r1432, %r1432, %r976;
$L__BB19_112:
	add.s32 	%r1431, %r1431, 16;
	setp.ne.s32 	%p61, %r1431, 32;
	@%p61 bra 	$L__BB19_80;
	mad.lo.s32 	%r977, %r1425, -31, %r362;
	add.s32 	%r1425, %r977, 1;
	setp.ne.s32 	%p62, %r1425, 5;
	@%p62 bra 	$L__BB19_79;
	st.local.u32 	[%rd2+4], %r1436;
	st.local.v2.u32 	[%rd2+8], {%r1435, %r1434};
	st.local.v2.u32 	[%rd2+16], {%r1433, %r1432};
$L__BB19_115:
	shr.u64 	%rd66, %rd4, 2;
	add.s32 	%r1235, %r1235, 1;
	setp.gt.u64 	%p63, %rd4, 3;
	@%p63 bra 	$L__BB19_3;
$L__BB19_116:
	setp.lt.s32 	%p64, %r615, 1;
	mov.b32 	%r1548, 0;
	mov.u32 	%r1549, %r1548;
	mov.u32 	%r1550, %r1548;
	mov.u32 	%r1551, %r1548;
	mov.u32 	%r1552, %r1548;
	mov.u32 	%r1553, %r1548;
	mov.u32 	%r1554, %r1548;
	mov.u32 	%r1555, %r1548;
	@%p64 bra 	$L__BB19_128;
	and.b32  	%r532, %r615, 7;
	setp.lt.u32 	%p65, %r615, 8;
	mov.b32 	%r1548, 0;
	mov.u32 	%r1538, %r1548;
	@%p65 bra 	$L__BB19_120;
	and.b32  	%r1538, %r615, 2147483640;
	mov.b32 	%r1548, 0;
	mov.u32 	%r1549, %r1548;
	mov.u32 	%r1550, %r1548;
	mov.u32 	%r1551, %r1548;
	mov.u32 	%r1552, %r1548;
	mov.u32 	%r1553, %r1548;
	mov.u32 	%r1554, %r1548;
	mov.u32 	%r1555, %r1548;
	mov.u32 	%r1520, %r1548;
$L__BB19_119:
	.pragma "nounroll";
	xor.b32  	%r981, %r1520, %r1;
	rem.s32 	%r982, %r981, %r614;
	mul.wide.s32 	%rd26, %r982, 32;
	add.s64 	%rd27, %rd1, %rd26;
	ld.global.u32 	%r983, [%rd27];
	ld.global.u32 	%r984, [%rd27+4];
	ld.global.u32 	%r985, [%rd27+8];
	ld.global.u32 	%r986, [%rd27+12];
	ld.global.u32 	%r987, [%rd27+16];
	ld.global.u32 	%r988, [%rd27+20];
	ld.global.u32 	%r989, [%rd27+24];
	ld.global.u32 	%r990, [%rd27+28];
	xor.b32  	%r991, %r1555, %r983;
	xor.b32  	%r992, %r1554, %r984;
	xor.b32  	%r993, %r1553, %r985;
	xor.b32  	%r994, %r1552, %r986;
	xor.b32  	%r995, %r1551, %r987;
	xor.b32  	%r996, %r1550, %r988;
	xor.b32  	%r997, %r1549, %r989;
	xor.b32  	%r998, %r1548, %r990;
	add.s32 	%r999, %r1520, 1;
	xor.b32  	%r1000, %r999, %r1;
	rem.s32 	%r1001, %r1000, %r614;
	mul.wide.s32 	%rd28, %r1001, 32;
	add.s64 	%rd29, %rd1, %rd28;
	ld.global.u32 	%r1002, [%rd29];
	ld.global.u32 	%r1003, [%rd29+4];
	ld.global.u32 	%r1004, [%rd29+8];
	ld.global.u32 	%r1005, [%rd29+12];
	ld.global.u32 	%r1006, [%rd29+16];
	ld.global.u32 	%r1007, [%rd29+20];
	ld.global.u32 	%r1008, [%rd29+24];
	ld.global.u32 	%r1009, [%rd29+28];
	xor.b32  	%r1010, %r991, %r1002;
	xor.b32  	%r1011, %r992, %r1003;
	xor.b32  	%r1012, %r993, %r1004;
	xor.b32  	%r1013, %r994, %r1005;
	xor.b32  	%r1014, %r995, %r1006;
	xor.b32  	%r1015, %r996, %r1007;
	xor.b32  	%r1016, %r997, %r1008;
	xor.b32  	%r1017, %r998, %r1009;
	add.s32 	%r1018, %r1520, 2;
	xor.b32  	%r1019, %r1018, %r1;
	rem.s32 	%r1020, %r1019, %r614;
	mul.wide.s32 	%rd30, %r1020, 32;
	add.s64 	%rd31, %rd1, %rd30;
	ld.global.u32 	%r1021, [%rd31];
	ld.global.u32 	%r1022, [%rd31+4];
	ld.global.u32 	%r1023, [%rd31+8];
	ld.global.u32 	%r1024, [%rd31+12];
	ld.global.u32 	%r1025, [%rd31+16];
	ld.global.u32 	%r1026, [%rd31+20];
	ld.global.u32 	%r1027, [%rd31+24];
	ld.global.u32 	%r1028, [%rd31+28];
	xor.b32  	%r1029, %r1010, %r1021;
	xor.b32  	%r1030, %r1011, %r1022;
	xor.b32  	%r1031, %r1012, %r1023;
	xor.b32  	%r1032, %r1013, %r1024;
	xor.b32  	%r1033, %r1014, %r1025;
	xor.b32  	%r1034, %r1015, %r1026;
	xor.b32  	%r1035, %r1016, %r1027;
	xor.b32  	%r1036, %r1017, %r1028;
	add.s32 	%r1037, %r1520, 3;
	xor.b32  	%r1038, %r1037, %r1;
	rem.s32 	%r1039, %r1038, %r614;
	mul.wide.s32 	%rd32, %r1039, 32;
	add.s64 	%rd33, %rd1, %rd32;
	ld.global.u32 	%r1040, [%rd33];
	ld.global.u32 	%r1041, [%rd33+4];
	ld.global.u32 	%r1042, [%rd33+8];
	ld.global.u32 	%r1043, [%rd33+12];
	ld.global.u32 	%r1044, [%rd33+16];
	ld.global.u32 	%r1045, [%rd33+20];
	ld.global.u32 	%r1046, [%rd33+24];
	ld.global.u32 	%r1047, [%rd33+28];
	xor.b32  	%r1048, %r1029, %r1040;
	xor.b32  	%r1049, %r1030, %r1041;
	xor.b32  	%r1050, %r1031, %r1042;
	xor.b32  	%r1051, %r1032, %r1043;
	xor.b32  	%r1052, %r1033, %r1044;
	xor.b32  	%r1053, %r1034, %r1045;
	xor.b32  	%r1054, %r1035, %r1046;
	xor.b32  	%r1055, %r1036, %r1047;
	add.s32 	%r1056, %r1520, 4;
	xor.b32  	%r1057, %r1056, %r1;
	rem.s32 	%r1058, %r1057, %r614;
	mul.wide.s32 	%rd34, %r1058, 32;
	add.s64 	%rd35, %rd1, %rd34;
	ld.global.u32 	%r1059, [%rd35];
	ld.global.u32 	%r1060, [%rd35+4];
	ld.global.u32 	%r1061, [%rd35+8];
	ld.global.u32 	%r1062, [%rd35+12];
	ld.global.u32 	%r1063, [%rd35+16];
	ld.global.u32 	%r1064, [%rd35+20];
	ld.global.u32 	%r1065, [%rd35+24];
	ld.global.u32 	%r1066, [%rd35+28];
	xor.b32  	%r1067, %r1048, %r1059;
	xor.b32  	%r1068, %r1049, %r1060;
	xor.b32  	%r1069, %r1050, %r1061;
	xor.b32  	%r1070, %r1051, %r1062;
	xor.b32  	%r1071, %r1052, %r1063;
	xor.b32  	%r1072, %r1053, %r1064;
	xor.b32  	%r1073, %r1054, %r1065;
	xor.b32  	%r1074, %r1055, %r1066;
	add.s32 	%r1075, %r1520, 5;
	xor.b32  	%r1076, %r1075, %r1;
	rem.s32 	%r1077, %r1076, %r614;
	mul.wide.s32 	%rd36, %r1077, 32;
	add.s64 	%rd37, %rd1, %rd36;
	ld.global.u32 	%r1078, [%rd37];
	ld.global.u32 	%r1079, [%rd37+4];
	ld.global.u32 	%r1080, [%rd37+8];
	ld.global.u32 	%r1081, [%rd37+12];
	ld.global.u32 	%r1082, [%rd37+16];
	ld.global.u32 	%r1083, [%rd37+20];
	ld.global.u32 	%r1084, [%rd37+24];
	ld.global.u32 	%r1085, [%rd37+28];
	xor.b32  	%r1086, %r1067, %r1078;
	xor.b32  	%r1087, %r1068, %r1079;
	xor.b32  	%r1088, %r1069, %r1080;
	xor.b32  	%r1089, %r1070, %r1081;
	xor.b32  	%r1090, %r1071, %r1082;
	xor.b32  	%r1091, %r1072, %r1083;
	xor.b32  	%r1092, %r1073, %r1084;
	xor.b32  	%r1093, %r1074, %r1085;
	add.s32 	%r1094, %r1520, 6;
	xor.b32  	%r1095, %r1094, %r1;
	rem.s32 	%r1096, %r1095, %r614;
	mul.wide.s32 	%rd38, %r1096, 32;
	add.s64 	%rd39, %rd1, %rd38;
	ld.global.u32 	%r1097, [%rd39];
	ld.global.u32 	%r1098, [%rd39+4];
	ld.global.u32 	%r1099, [%rd39+8];
	ld.global.u32 	%r1100, [%rd39+12];
	ld.global.u32 	%r1101, [%rd39+16];
	ld.global.u32 	%r1102, [%rd39+20];
	ld.global.u32 	%r1103, [%rd39+24];
	ld.global.u32 	%r1104, [%rd39+28];
	xor.b32  	%r1105, %r1086, %r1097;
	xor.b32  	%r1106, %r1087, %r1098;
	xor.b32  	%r1107, %r1088, %r1099;
	xor.b32  	%r1108, %r1089, %r1100;
	xor.b32  	%r1109, %r1090, %r1101;
	xor.b32  	%r1110, %r1091, %r1102;
	xor.b32  	%r1111, %r1092, %r1103;
	xor.b32  	%r1112, %r1093, %r1104;
	add.s32 	%r1113, %r1520, 7;
	xor.b32  	%r1114, %r1113, %r1;
	rem.s32 	%r1115, %r1114, %r614;
	mul.wide.s32 	%rd40, %r1115, 32;
	add.s64 	%rd41, %rd1, %rd40;
	ld.global.u32 	%r1116, [%rd41];
	ld.global.u32 	%r1117, [%rd41+4];
	ld.global.u32 	%r1118, [%rd41+8];
	ld.global.u32 	%r1119, [%rd41+12];
	ld.global.u32 	%r1120, [%rd41+16];
	ld.global.u32 	%r1121, [%rd41+20];
	ld.global.u32 	%r1122, [%rd41+24];
	ld.global.u32 	%r1123, [%rd41+28];
	xor.b32  	%r1555, %r1105, %r1116;
	xor.b32  	%r1554, %r1106, %r1117;
	xor.b32  	%r1553, %r1107, %r1118;
	xor.b32  	%r1552, %r1108, %r1119;
	xor.b32  	%r1551, %r1109, %r1120;
	xor.b32  	%r1550, %r1110, %r1121;
	xor.b32  	%r1549, %r1111, %r1122;
	xor.b32  	%r1548, %r1112, %r1123;
	add.s32 	%r1520, %r1520, 8;
	setp.ne.s32 	%p66, %r1520, %r1538;
	@%p66 bra 	$L__BB19_119;
$L__BB19_120:
	setp.eq.s32 	%p67, %r532, 0;
	@%p67 bra 	$L__BB19_128;
	setp.lt.u32 	%p68, %r532, 4;
	@%p68 bra 	$L__BB19_123;
	ld.param.u64 	%rd62, [_Z36TestSequentialAccessThroughputKernelILi32EEvPK11MemoryBlockIXT_EEPS1_ii_param_0];
	xor.b32  	%r1124, %r1538, %r1;
	rem.s32 	%r1125, %r1124, %r614;
	cvta.to.global.u64 	%rd42, %rd62;
	mul.wide.s32 	%rd43, %r1125, 32;
	add.s64 	%rd44, %rd42, %rd43;
	ld.global.u32 	%r1126, [%rd44];
	ld.global.u32 	%r1127, [%rd44+4];
	ld.global.u32 	%r1128, [%rd44+8];
	ld.global.u32 	%r1129, [%rd44+12];
	ld.global.u32 	%r1130, [%rd44+16];
	ld.global.u32 	%r1131, [%rd44+20];
	ld.global.u32 	%r1132, [%rd44+24];
	ld.global.u32 	%r1133, [%rd44+28];
	add.s32 	%r1134, %r1538, 1;
	xor.b32  	%r1135, %r1134, %r1;
	rem.s32 	%r1136, %r1135, %r614;
	mul.wide.s32 	%rd45, %r1136, 32;
	add.s64 	%rd46, %rd42, %rd45;
	ld.global.u32 	%r1137, [%rd46];
	ld.global.u32 	%r1138, [%rd46+4];
	ld.global.u32 	%r1139, [%rd46+8];
	ld.global.u32 	%r1140, [%rd46+12];
	ld.global.u32 	%r1141, [%rd46+16];
	ld.global.u32 	%r1142, [%rd46+20];
	ld.global.u32 	%r1143, [%rd46+24];
	ld.global.u32 	%r1144, [%rd46+28];
	xor.b32  	%r1145, %r1126, %r1137;
	xor.b32  	%r1146, %r1127, %r1138;
	xor.b32  	%r1147, %r1128, %r1139;
	xor.b32  	%r1148, %r1129, %r1140;
	xor.b32  	%r1149, %r1130, %r1141;
	xor.b32  	%r1150, %r1131, %r1142;
	xor.b32  	%r1151, %r1132, %r1143;
	xor.b32  	%r1152, %r1133, %r1144;
	add.s32 	%r1153, %r1538, 2;
	xor.b32  	%r1154, %r1153, %r1;
	rem.s32 	%r1155, %r1154, %r614;
	mul.wide.s32 	%rd47, %r1155, 32;
	add.s64 	%rd48, %rd42, %rd47;
	ld.global.u32 	%r1156, [%rd48];
	ld.global.u32 	%r1157, [%rd48+4];
	ld.global.u32 	%r1158, [%rd48+8];
	ld.global.u32 	%r1159, [%rd48+12];
	ld.global.u32 	%r1160, [%rd48+16];
	ld.global.u32 	%r1161, [%rd48+20];
	ld.global.u32 	%r1162, [%rd48+24];
	ld.global.u32 	%r1163, [%rd48+28];
	xor.b32  	%r1164, %r1145, %r1156;
	xor.b32  	%r1165, %r1146, %r1157;
	xor.b32  	%r1166, %r1147, %r1158;
	xor.b32  	%r1167, %r1148, %r1159;
	xor.b32  	%r1168, %r1149, %r1160;
	xor.b32  	%r1169, %r1150, %r1161;
	xor.b32  	%r1170, %r1151, %r1162;
	xor.b32  	%r1171, %r1152, %r1163;
	add.s32 	%r1172, %r1538, 3;
	xor.b32  	%r1173, %r1172, %r1;
	rem.s32 	%r1174, %r1173, %r614;
	mul.wide.s32 	%rd49, %r1174, 32;
	add.s64 	%rd50, %rd42, %rd49;
	ld.global.u32 	%r1175, [%rd50];
	ld.global.u32 	%r1176, [%rd50+4];
	ld.global.u32 	%r1177, [%rd50+8];
	ld.global.u32 	%r1178, [%rd50+12];
	ld.global.u32 	%r1179, [%rd50+16];
	ld.global.u32 	%r1180, [%rd50+20];
	ld.global.u32 	%r1181, [%rd50+24];
	ld.global.u32 	%r1182, [%rd50+28];
	xor.b32  	%r1183, %r1164, %r1175;
	xor.b32  	%r1555, %r1183, %r1555;
	xor.b32  	%r1184, %r1165, %r1176;
	xor.b32  	%r1554, %r1184, %r1554;
	xor.b32  	%r1185, %r1166, %r1177;
	xor.b32  	%r1553, %r1185, %r1553;
	xor.b32  	%r1186, %r1167, %r1178;
	xor.b32  	%r1552, %r1186, %r1552;
	xor.b32  	%r1187, %r1168, %r1179;
	xor.b32  	%r1551, %r1187, %r1551;
	xor.b32  	%r1188, %r1169, %r1180;
	xor.b32  	%r1550, %r1188, %r1550;
	xor.b32  	%r1189, %r1170, %r1181;
	xor.b32  	%r1549, %r1189, %r1549;
	xor.b32  	%r1190, %r1171, %r1182;
	xor.b32  	%r1548, %r1190, %r1548;
	add.s32 	%r1538, %r1538, 4;
$L__BB19_123:
	and.b32  	%r579, %r615, 3;
	setp.eq.s32 	%p69, %r579, 0;
	@%p69 bra 	$L__BB19_128;
	setp.eq.s32 	%p70, %r579, 1;
	@%p70 bra 	$L__BB19_126;
	ld.param.u64 	%rd63, [_Z36TestSequentialAccessThroughputKernelILi32EEvPK11MemoryBlockIXT_EEPS1_ii_param_0];
	xor.b32  	%r1191, %r1538, %r1;
	rem.s32 	%r1192, %r1191, %r614;
	cvta.to.global.u64 	%rd51, %rd63;
	mul.wide.s32 	%rd52, %r1192, 32;
	add.s64 	%rd53, %rd51, %rd52;
	ld.global.u32 	%r1193, [%rd53];
	ld.global.u32 	%r1194, [%rd53+4];
	ld.global.u32 	%r1195, [%rd53+8];
	ld.global.u32 	%r1196, [%rd53+12];
	ld.global.u32 	%r1197, [%rd53+16];
	ld.global.u32 	%r1198, [%rd53+20];
	ld.global.u32 	%r1199, [%rd53+24];
	ld.global.u32 	%r1200, [%rd53+28];
	add.s32 	%r1201, %r1538, 1;
	xor.b32  	%r1202, %r1201, %r1;
	rem.s32 	%r1203, %r1202, %r614;
	mul.wide.s32 	%rd54, %r1203, 32;
	add.s64 	%rd55, %rd51, %rd54;
	ld.global.u32 	%r1204, [%rd55];
	ld.global.u32 	%r1205, [%rd55+4];
	ld.global.u32 	%r1206, [%rd55+8];
	ld.global.u32 	%r1207, [%rd55+12];
	ld.global.u32 	%r1208, [%rd55+16];
	ld.global.u32 	%r1209, [%rd55+20];
	ld.global.u32 	%r1210, [%rd55+24];
	ld.global.u32 	%r1211, [%rd55+28];
	xor.b32  	%r1212, %r1193, %r1204;
	xor.b32  	%r1555, %r1212, %r1555;
	xor.b32  	%r1213, %r1194, %r1205;
	xor.b32  	%r1554, %r1213, %r1554;
	xor.b32  	%r1214, %r1195, %r1206;
	xor.b32  	%r1553, %r1214, %r1553;
	xor.b32  	%r1215, %r1196, %r1207;
	xor.b32  	%r1552, %r1215, %r1552;
	xor.b32  	%r1216, %r1197, %r1208;
	xor.b32  	%r1551, %r1216, %r1551;
	xor.b32  	%r1217, %r1198, %r1209;
	xor.b32  	%r1550, %r1217, %r1550;
	xor.b32  	%r1218, %r1199, %r1210;
	xor.b32  	%r1549, %r1218, %r1549;
	xor.b32  	%r1219, %r1200, %r1211;
	xor.b32  	%r1548, %r1219, %r1548;
	add.s32 	%r1538, %r1538, 2;
$L__BB19_126:
	and.b32  	%r1220, %r615, 1;
	setp.eq.b32 	%p71, %r1220, 1;
	not.pred 	%p72, %p71;
	@%p72 bra 	$L__BB19_128;
	ld.param.u64 	%rd64, [_Z36TestSequentialAccessThroughputKernelILi32EEvPK11MemoryBlockIXT_EEPS1_ii_param_0];
	xor.b32  	%r1221, %r1538, %r1;
	rem.s32 	%r1222, %r1221, %r614;
	cvta.to.global.u64 	%rd56, %rd64;
	mul.wide.s32 	%rd57, %r1222, 32;
	add.s64 	%rd58, %rd56, %rd57;
	ld.global.u32 	%r1223, [%rd58];
	ld.global.u32 	%r1224, [%rd58+4];
	ld.global.u32 	%r1225, [%rd58+8];
	ld.global.u32 	%r1226, [%rd58+12];
	ld.global.u32 	%r1227, [%rd58+16];
	ld.global.u32 	%r1228, [%rd58+20];
	ld.global.u32 	%r1229, [%rd58+24];
	ld.global.u32 	%r1230, [%rd58+28];
	xor.b32  	%r1555, %r1555, %r1223;
	xor.b32  	%r1554, %r1554, %r1224;
	xor.b32  	%r1553, %r1553, %r1225;
	xor.b32  	%r1552, %r1552, %r1226;
	xor.b32  	%r1551, %r1551, %r1227;
	xor.b32  	%r1550, %r1550, %r1228;
	xor.b32  	%r1549, %r1549, %r1229;
	xor.b32  	%r1548, %r1548, %r1230;
$L__BB19_128:
	ld.param.u64 	%rd65, [_Z36TestSequentialAccessThroughputKernelILi32EEvPK11MemoryBlockIXT_EEPS1_ii_param_1];
	cvta.to.global.u64 	%rd59, %rd65;
	mov.u32 	%r1231, %ctaid.x;
	mov.u32 	%r1232, %ntid.x;
	mov.u32 	%r1233, %tid.x;
	mad.lo.s32 	%r1234, %r1231, %r1232, %r1233;
	mul.wide.s32 	%rd60, %r1234, 32;
	add.s64 	%rd61, %rd59, %rd60;
	st.global.u32 	[%rd61], %r1555;
	st.global.u32 	[%rd61+4], %r1554;
	st.global.u32 	[%rd61+8], %r1553;
	st.global.u32 	[%rd61+12], %r1552;
	st.global.u32 	[%rd61+16], %r1551;
	st.global.u32 	[%rd61+20], %r1550;
	st.global.u32 	[%rd61+24], %r1549;
	st.global.u32 	[%rd61+28], %r1548;
$L__BB19_129:
	ret;

}
	// .globl	_Z36TestSequentialAccessThroughputKernelILi64EEvPK11MemoryBlockIXT_EEPS1_ii
.visible .entry _Z36TestSequentialAccessThroughputKernelILi64EEvPK11MemoryBlockIXT_EEPS1_ii(
	.param .u64 .ptr .align 1 _Z36TestSequentialAccessThroughputKernelILi64EEvPK11MemoryBlockIXT_EEPS1_ii_param_0,
	.param .u64 .ptr .align 1 _Z36TestSequentialAccessThroughputKernelILi64EEvPK11MemoryBlockIXT_EEPS1_ii_param_1,
	.param .u32 _Z36TestSequentialAccessThroughputKernelILi64EEvPK11MemoryBlockIXT_EEPS1_ii_param_2,
	.param .u32 _Z36TestSequentialAccessThroughputKernelILi64EEvPK11MemoryBlockIXT_EEPS1_ii_param_3
)
{
	.local .align 8 .b8 	__local_depot20[48];
	.reg .b64 	%SP;
	.reg .b64 	%SPL;
	.reg .pred 	%p<71>;
	.reg .b32 	%r<1576>;
	.reg .b64 	%rd<49>;

	mov.u64 	%SPL, __local_depot20;
	ld.param.u64 	%rd11, [_Z36TestSequentialAccessThroughputKernelILi64EEvPK11MemoryBlockIXT_EEPS1_ii_param_0];
	ld.param.u32 	%r651, [_Z36TestSequentialAccessThroughputKernelILi64EEvPK11MemoryBlockIXT_EEPS1_ii_param_2];
	cvta.to.global.u64 	%rd1, %rd11;
	mov.u32 	%r653, %ctaid.x;
	mov.u32 	%r654, %ntid.x;
	mov.u32 	%r655, %tid.x;
	mad.lo.s32 	%r1, %r653, %r654, %r655;
	setp.ge.s32 	%p1, %r1, %r651;
	@%p1 bra 	$L__BB20_126;
	add.u64 	%rd2, %SPL, 0;
	mov.b32 	%r656, 0;
	st.local.v2.u32 	[%rd2+24], {%r656, %r656};
	st.local.u32 	[%rd2+32], %r656;
	mov.b64 	%rd14, 0;
	st.local.u64 	[%rd2+40], %rd14;
	cvt.s64.s32 	%rd48, %r1;
	mov.b32 	%r657, 1478573778;
	mov.b32 	%r658, 716983765;
	st.local.v2.u32 	[%rd2], {%r658, %r657};
	mov.b32 	%r659, -123459836;
	mov.b32 	%r660, 1163863128;
	st.local.v2.u32 	[%rd2+8], {%r660, %r659};
	mov.b32 	%r661, 1360900310;
	mov.b32 	%r662, -589760388;
	st.local.v2.u32 	[%rd2+16], {%r662, %r661};
	setp.eq.s32 	%p2, %r1, 0;
	@%p2 bra 	$L__BB20_116;
	mov.b32 	%r1232, 0;
	mov.u64 	%rd16, precalc_xorwow_matrix;
$L__BB20_3:
	mov.u64 	%rd4, %rd48;
	and.b64  	%rd5, %rd4, 3;
	setp.eq.s64 	%p3, %rd5, 0;
	@%p3 bra 	$L__BB20_115;
	mul.wide.u32 	%rd15, %r1232, 3200;
	add.s64 	%rd6, %rd16, %rd15;
	mov.b32 	%r1245, 0;
	mov.u32 	%r1246, %r1245;
	mov.u32 	%r1247, %r1245;
	mov.u32 	%r1248, %r1245;
	mov.u32 	%r1249, %r1245;
	mov.u32 	%r1238, %r1245;
$L__BB20_5:
	mul.wide.u32 	%rd17, %r1238, 4;
	add.s64 	%rd18, %rd2, %rd17;
	ld.local.u32 	%r9, [%rd18+4];
	shl.b32 	%r10, %r1238, 5;
	mov.b32 	%r1244, 0;
$L__BB20_6:
	.pragma "nounroll";
	shr.u32 	%r666, %r9, %r1244;
	and.b32  	%r667, %r666, 1;
	setp.eq.b32 	%p4, %r667, 1;
	not.pred 	%p5, %p4;
	add.s32 	%r668, %r10, %r1244;
	mul.lo.s32 	%r669, %r668, 5;
	mul.wide.u32 	%rd19, %r669, 4;
	add.s64 	%rd7, %rd6, %rd19;
	@%p5 bra 	$L__BB20_8;
	ld.global.u32 	%r670, [%rd7];
	xor.b32  	%r1249, %r1249, %r670;
	ld.global.u32 	%r671, [%rd7+4];
	xor.b32  	%r1248, %r1248, %r671;
	ld.global.u32 	%r672, [%rd7+8];
	xor.b32  	%r1247, %r1247, %r672;
	ld.global.u32 	%r673, [%rd7+12];
	xor.b32  	%r1246, %r1246, %r673;
	ld.global.u32 	%r674, [%rd7+16];
	xor.b32  	%r1245, %r1245, %r674;
$L__BB20_8:
	and.b32  	%r676, %r666, 2;
	setp.eq.s32 	%p6, %r676, 0;
	@%p6 bra 	$L__BB20_10;
	ld.global.u32 	%r677, [%rd7+20];
	xor.b32  	%r1249, %r1249, %r677;
	ld.global.u32 	%r678, [%rd7+24];
	xor.b32  	%r1248, %r1248, %r678;
	ld.global.u32 	%r679, [%rd7+28];
	xor.b32  	%r1247, %r1247, %r679;
	ld.global.u32 	%r680, [%rd7+32];
	xor.b32  	%r1246, %r1246, %r680;
	ld.global.u32 	%r681, [%rd7+36];
	xor.b32  	%r1245, %r1245, %r681;
$L__BB20_10:
	and.b32  	%r683, %r666, 4;
	setp.eq.s32 	%p7, %r683, 0;
	@%p7 bra 	$L__BB20_12;
	ld.global.u32 	%r684, [%rd7+40];
	xor.b32  	%r1249, %r1249, %r684;
	ld.global.u32 	%r685, [%rd7+44];
	xor.b32  	%r1248, %r1248, %r685;
	ld.global.u32 	%r686, [%rd7+48];
	xor.b32  	%r1247, %r1247, %r686;
	ld.global.u32 	%r687, [%rd7+52];
	xor.b32  	%r1246, %r1246, %r687;
	ld.global.u32 	%r688, [%rd7+56];
	xor.b32  	%r1245, %r1245, %r688;
$L__BB20_12:
	and.b32  	%r690, %r666, 8;
	setp.eq.s32 	%p8, %r690, 0;
	@%p8 bra 	$L__BB20_14;
	ld.global.u32 	%r691, [%rd7+60];
	xor.b32  	%r1249, %r1249, %r691;
	ld.global.u32 	%r692, [%rd7+64];
	xor.b32  	%r1248, %r1248, %r692;
	ld.global.u32 	%r693, [%rd7+68];
	xor.b32  	%r1247, %r1247, %r693;
	ld.global.u32 	%r694, [%rd7+72];
	xor.b32  	%r1246, %r1246, %r694;
	ld.global.u32 	%r695, [%rd7+76];
	xor.b32  	%r1245, %r1245, %r695;
$L__BB20_14:
	and.b32  	%r697, %r666, 16;
	setp.eq.s32 	%p9, %r697, 0;
	@%p9 bra 	$L__BB20_16;
	ld.global.u32 	%r698, [%rd7+80];
	xor.b32  	%r1249, %r1249, %r698;
	ld.global.u32 	%r699, [%rd7+84];
	xor.b32  	%r1248, %r1248, %r699;
	ld.global.u32 	%r700, [%rd7+88];
	xor.b32  	%r1247, %r1247, %r700;
	ld.global.u32 	%r701, [%rd7+92];
	xor.b32  	%r1246, %r1246, %r701;
	ld.global.u32 	%r702, [%rd7+96];
	xor.b32  	%r1245, %r1245, %r702;
$L__BB20_16:
	and.b32  	%r704, %r666, 32;
	setp.eq.s32 	%p10, %r704, 0;
	@%p10 bra 	$L__BB20_18;
	ld.global.u32 	%r705, [%rd7+100];
	xor.b32  	%r1249, %r1249, %r705;
	ld.global.u32 	%r706, [%rd7+104];
	xor.b32  	%r1248, %r1248, %r706;
	ld.global.u32 	%r707, [%rd7+108];
	xor.b32  	%r1247, %r1247, %r707;
	ld.global.u32 	%r708, [%rd7+112];
	xor.b32  	%r1246, %r1246, %r708;
	ld.global.u32 	%r709, [%rd7+116];
	xor.b32  	%r1245, %r1245, %r709;
$L__BB20_18:
	and.b32  	%r711, %r666, 64;
	setp.eq.s32 	%p11, %r711, 0;
	@%p11 bra 	$L__BB20_20;
	ld.global.u32 	%r712, [%rd7+120];
	xor.b32  	%r1249, %r1249, %r712;
	ld.global.u32 	%r713, [%rd7+124];
	xor.b32  	%r1248, %r1248, %r713;
	ld.global.u32 	%r714, [%rd7+128];
	xor.b32  	%r1247, %r1247, %r714;
	ld.global.u32 	%r715, [%rd7+132];
	xor.b32  	%r1246, %r1246, %r715;
	ld.global.u32 	%r716, [%rd7+136];
	xor.b32  	%r1245, %r1245, %r716;
$L__BB20_20:
	and.b32  	%r718, %r666, 128;
	setp.eq.s32 	%p12, %r718, 0;
	@%p12 bra 	$L__BB20_22;
	ld.global.u32 	%r719, [%rd7+140];
	xor.b32  	%r1249, %r1249, %r719;
	ld.global.u32 	%r720, [%rd7+144];
	xor.b32  	%r1248, %r1248, %r720;
	ld.global.u32 	%r721, [%rd7+148];
	xor.b32  	%r1247, %r1247, %r721;
	ld.global.u32 	%r722, [%rd7+152];
	xor.b32  	%r1246, %r1246, %r722;
	ld.global.u32 	%r723, [%rd7+156];
	xor.b32  	%r1245, %r1245, %r723;
$L__BB20_22:
	and.b32  	%r725, %r666, 256;
	setp.eq.s32 	%p13, %r725, 0;
	@%p13 bra 	$L__BB20_24;
	ld.global.u32 	%r726, [%rd7+160];
	xor.b32  	%r1249, %r1249, %r726;
	ld.global.u32 	%r727, [%rd7+164];
	xor.b32  	%r1248, %r1248, %r727;
	ld.global.u32 	%r728, [%rd7+168];
	xor.b32  	%r1247, %r1247, %r728;
	ld.global.u32 	%r729, [%rd7+172];
	xor.b32  	%r1246, %r1246, %r729;
	ld.global.u32 	%r730, [%rd7+176];
	xor.b32  	%r1245, %r1245, %r730;
$L__BB20_24:
	and.b32  	%r732, %r666, 512;
	setp.eq.s32 	%p14, %r732, 0;
	@%p14 bra 	$L__BB20_26;
	ld.global.u32 	%r733, [%rd7+180];
	xor.b32  	%r1249, %r1249, %r733;
	ld.global.u32 	%r734, [%rd7+184];
	xor.b32  	%r1248, %r1248, %r734;
	ld.global.u32 	%r735, [%rd7+188];
	xor.b32  	%r1247, %r1247, %r735;
	ld.global.u32 	%r736, [%rd7+192];
	xor.b32  	%r1246, %r1246, %r736;
	ld.global.u32 	%r737, [%rd7+196];
	xor.b32  	%r1245, %r1245, %r737;
$L__BB20_26:
	and.b32  	%r739, %r666, 1024;
	setp.eq.s32 	%p15, %r739, 0;
	@%p15 bra 	$L__BB20_28;
	ld.global.u32 	%r740, [%rd7+200];
	xor.b32  	%r1249, %r1249, %r740;
	ld.global.u32 	%r741, [%rd7+204];
	xor.b32  	%r1248, %r1248, %r741;
	ld.global.u32 	%r742, [%rd7+208];
	xor.b32  	%r1247, %r1247, %r742;
	ld.global.u32 	%r743, [%rd7+212];
	xor.b32  	%r1246, %r1246, %r743;
	ld.global.u32 	%r744, [%rd7+216];
	xor.b32  	%r1245, %r1245, %r744;
$L__BB20_28:
	and.b32  	%r746, %r666, 2048;
	setp.eq.s32 	%p16, %r746, 0;
	@%p16 bra 	$L__BB20_30;
	ld.global.u32 	%r747, [%rd7+220];
	xor.b32  	%r1249, %r1249, %r747;
	ld.global.u32 	%r748, [%rd7+224];
	xor.b32  	%r1248, %r1248, %r748;
	ld.global.u32 	%r749, [%rd7+228];
	xor.b32  	%r1247, %r1247, %r749;
	ld.global.u32 	%r750, [%rd7+232];
	xor.b32  	%r1246, %r1246, %r750;
	ld.global.u32 	%r751, [%rd7+236];
	xor.b32  	%r1245, %r1245, %r751;
$L__BB20_30:
	and.b32  	%r753, %r666, 4096;
	setp.eq.s32 	%p17, %r753, 0;
	@%p17 bra 	$L__BB20_32;
	ld.global.u32 	%r754, [%rd7+240];
	xor.b32  	%r1249, %r1249, %r754;
	ld.global.u32 	%r755, [%rd7+244];
	xor.b32  	%r1248, %r1248, %r755;
	ld.global.u32 	%r756, [%rd7+248];
	xor.b32  	%r1247, %r1247, %r756;
	ld.global.u32 	%r757, [%rd7+252];
	xor.b32  	%r1246, %r1246, %r757;
	ld.global.u32 	%r758, [%rd7+256];
	xor.b32  	%r1245, %r1245, %r758;
$L__BB20_32:
	and.b32  	%r760, %r666, 8192;
	setp.eq.s32 	%p18, %r760, 0;
	@%p18 bra 	$L__BB20_34;
	ld.global.u32 	%r761, [%rd7+260];
	xor.b32  	%r1249, %r1249, %r761;
	ld.global.u32 	%r762, [%rd7+264];
	xor.b32  	%r1248, %r1248, %r762;
	ld.global.u32 	%r763, [%rd7+268];
	xor.b32  	%r1247, %r1247, %r763;
	ld.global.u32 	%r764, [%rd7+272];
	xor.b32  	%r1246, %r1246, %r764;
	ld.global.u32 	%r765, [%rd7+276];
	xor.b32  	%r1245, %r1245, %r765;
$L__BB20_34:
	and.b32  	%r767, %r666, 16384;
	setp.eq.s32 	%p19, %r767, 0;
	@%p19 bra 	$L__BB20_36;
	ld.global.u32 	%r768, [%rd7+280];
	xor.b32  	%r1249, %r1249, %r768;
	ld.global.u32 	%r769, [%rd7+284];
	xor.b32  	%r1248, %r1248, %r769;
	ld.global.u32 	%r770, [%rd7+288];
	xor.b32  	%r1247, %r1247, %r770;
	ld.global.u32 	%r771, [%rd7+292];
	xor.b32  	%r1246, %r1246, %r771;
	ld.global.u32 	%r772, [%rd7+296];
	xor.b32  	%r1245, %r1245, %r772;
$L__BB20_36:
	and.b32  	%r774, %r666, 32768;
	setp.eq.s32 	%p20, %r774, 0;
	@%p20 bra 	$L__BB20_38;
	ld.global.u32 	%r775, [%rd7+300];
	xor.b32  	%r1249, %r1249, %r775;
	ld.global.u32 	%r776, [%rd7+304];
	xor.b32  	%r1248, %r1248, %r776;
	ld.global.u32 	%r777, [%rd7+308];
	xor.b32  	%r1247, %r1247, %r777;
	ld.global.u32 	%r778, [%rd7+312];
	xor.b32  	%r1246, %r1246, %r778;
	ld.global.u32 	%r779, [%rd7+316];
	xor.b32  	%r1245, %r1245, %r779;
$L__BB20_38:
	add.s32 	%r1244, %r1244, 16;
	setp.ne.s32 	%p21, %r1244, 32;
	@%p21 bra 	$L__BB20_6;
	mad.lo.s32 	%r780, %r1238, -31, %r10;
	add.s32 	%r1238, %r780, 1;
	setp.ne.s32 	%p22, %r1238, 5;
	@%p22 bra 	$L__BB20_5;
	st.local.u32 	[%rd2+4], %r1249;
	st.local.v2.u32 	[%rd2+8], {%r1248, %r1247};
	st.local.v2.u32 	[%rd2+16], {%r1246, %r1245};
	setp.eq.s64 	%p23, %rd5, 1;
	@%p23 bra 	$L__BB20_115;
	mov.b32 	%r1337, 0;
	mov.u32 	%r1338, %r1337;
	mov.u32 	%r1339, %r1337;
	mov.u32 	%r1340, %r1337;
	mov.u32 	%r1341, %r1337;
	mov.u32 	%r1330, %r1337;
$L__BB20_42:
	mul.wide.u32 	%rd20, %r1330, 4;
	add.s64 	%rd21, %rd2, %rd20;
	ld.local.u32 	%r185, [%rd21+4];
	shl.b32 	%r186, %r1330, 5;
	mov.b32 	%r1336, 0;
$L__BB20_43:
	.pragma "nounroll";
	shr.u32 	%r783, %r185, %r1336;
	and.b32  	%r784, %r783, 1;
	setp.eq.b32 	%p24, %r784, 1;
	not.pred 	%p25, %p24;
	add.s32 	%r785, %r186, %r1336;
	mul.lo.s32 	%r786, %r785, 5;
	mul.wide.u32 	%rd22, %r786, 4;
	add.s64 	%rd8, %rd6, %rd22;
	@%p25 bra 	$L__BB20_45;
	ld.global.u32 	%r787, [%rd8];
	xor.b32  	%r1341, %r1341, %r787;
	ld.global.u32 	%r788, [%rd8+4];
	xor.b32  	%r1340, %r1340, %r788;
	ld.global.u32 	%r789, [%rd8+8];
	xor.b32  	%r1339, %r1339, %r789;
	ld.global.u32 	%r790, [%rd8+12];
	xor.b32  	%r1338, %r1338, %r790;
	ld.global.u32 	%r791, [%rd8+16];
	xor.b32  	%r1337, %r1337, %r791;
$L__BB20_45:
	and.b32  	%r793, %r783, 2;
	setp.eq.s32 	%p26, %r793, 0;
	@%p26 bra 	$L__BB20_47;
	ld.global.u32 	%r794, [%rd8+20];
	xor.b32  	%r1341, %r1341, %r794;
	ld.global.u32 	%r795, [%rd8+24];
	xor.b32  	%r1340, %r1340, %r795;
	ld.global.u32 	%r796, [%rd8+28];
	xor.b32  	%r1339, %r1339, %r796;
	ld.global.u32 	%r797, [%rd8+32];
	xor.b32  	%r1338, %r1338, %r797;
	ld.global.u32 	%r798, [%rd8+36];
	xor.b32  	%r1337, %r1337, %r798;
$L__BB20_47:
	and.b32  	%r800, %r783, 4;
	setp.eq.s32 	%p27, %r800, 0;
	@%p27 bra 	$L__BB20_49;
	ld.global.u32 	%r801, [%rd8+40];
	xor.b32  	%r1341, %r1341, %r801;
	ld.global.u32 	%r802, [%rd8+44];
	xor.b32  	%r1340, %r1340, %r802;
	ld.global.u32 	%r803, [%rd8+48];
	xor.b32  	%r1339, %r1339, %r803;
	ld.global.u32 	%r804, [%rd8+52];
	xor.b32  	%r1338, %r1338, %r804;
	ld.global.u32 	%r805, [%rd8+56];
	xor.b32  	%r1337, %r1337, %r805;
$L__BB20_49:
	and.b32  	%r807, %r783, 8;
	setp.eq.s32 	%p28, %r807, 0;
	@%p28 bra 	$L__BB20_51;
	ld.global.u32 	%r808, [%rd8+60];
	xor.b32  	%r1341, %r1341, %r808;
	ld.global.u32 	%r809, [%rd8+64];
	xor.b32  	%r1340, %r1340, %r809;
	ld.global.u32 	%r810, [%rd8+68];
	xor.b32  	%r1339, %r1339, %r810;
	ld.global.u32 	%r811, [%rd8+72];
	xor.b32  	%r1338, %r1338, %r811;
	ld.global.u32 	%r812, [%rd8+76];
	xor.b32  	%r1337, %r1337, %r812;
$L__BB20_51:
	and.b32  	%r814, %r783, 16;
	setp.eq.s32 	%p29, %r814, 0;
	@%p29 bra 	$L__BB20_53;
	ld.global.u32 	%r815, [%rd8+80];
	xor.b32  	%r1341, %r1341, %r815;
	ld.global.u32 	%r816, [%rd8+84];
	xor.b32  	%r1340, %r1340, %r816;
	ld.global.u32 	%r817, [%rd8+88];
	xor.b32  	%r1339, %r1339, %r817;
	ld.global.u32 	%r818, [%rd8+92];
	xor.b32  	%r1338, %r1338, %r818;
	ld.global.u32 	%r819, [%rd8+96];
	xor.b32  	%r1337, %r1337, %r819;
$L__BB20_53:
	and.b32  	%r821, %r783, 32;
	setp.eq.s32 	%p30, %r821, 0;
	@%p30 bra 	$L__BB20_55;
	ld.global.u32 	%r822, [%rd8+100];
	xor.b32  	%r1341, %r1341, %r822;
	ld.global.u32 	%r823, [%rd8+104];
	xor.b32  	%r1340, %r1340, %r823;
	ld.global.u32 	%r824, [%rd8+108];
	xor.b32  	%r1339, %r1339, %r824;
	ld.global.u32 	%r825, [%rd8+112];
	xor.b32  	%r1338, %r1338, %r825;
	ld.global.u32 	%r826, [%rd8+116];
	xor.b32  	%r1337, %r1337, %r826;
$L__BB20_55:
	and.b32  	%r828, %r783, 64;
	setp.eq.s32 	%p31, %r828, 0;
	@%p31 bra 	$L__BB20_57;
	ld.global.u32 	%r829, [%rd8+120];
	xor.b32  	%r1341, %r1341, %r829;
	ld.global.u32 	%r830, [%rd8+124];
	xor.b32  	%r1340, %r1340, %r830;
	ld.global.u32 	%r831, [%rd8+128];
	xor.b32  	%r1339, %r1339, %r831;
	ld.global.u32 	%r832, [%rd8+132];
	xor.b32  	%r1338, %r1338, %r832;
	ld.global.u32 	%r833, [%rd8+136];
	xor.b32  	%r1337, %r1337, %r833;
$L__BB20_57:
	and.b32  	%r835, %r783, 128;
	setp.eq.s32 	%p32, %r835, 0;
	@%p32 bra 	$L__BB20_59;
	ld.global.u32 	%r836, [%rd8+140];
	xor.b32  	%r1341, %r1341, %r836;
	ld.global.u32 	%r837, [%rd8+144];
	xor.b32  	%r1340, %r1340, %r837;
	ld.global.u32 	%r838, [%rd8+148];
	xor.b32  	%r1339, %r1339, %r838;
	ld.global.u32 	%r839, [%rd8+152];
	xor.b32  	%r1338, %r1338, %r839;
	ld.global.u32 	%r840, [%rd8+156];
	xor.b32  	%r1337, %r1337, %r840;
$L__BB20_59:
	and.b32  	%r842, %r783, 256;
	setp.eq.s32 	%p33, %r842, 0;
	@%p33 bra 	$L__BB20_61;
	ld.global.u32 	%r843, [%rd8+160];
	xor.b32  	%r1341, %r1341, %r843;
	ld.global.u32 	%r844, [%rd8+164];
	xor.b32  	%r1340, %r1340, %r844;
	ld.global.u32 	%r845, [%rd8+168];
	xor.b32  	%r1339, %r1339, %r845;
	ld.global.u32 	%r846, [%rd8+172];
	xor.b32  	%r1338, %r1338, %r846;
	ld.global.u32 	%r847, [%rd8+176];
	xor.b32  	%r1337, %r1337, %r847;
$L__BB20_61:
	and.b32  	%r849, %r783, 512;
	setp.eq.s32 	%p34, %r849, 0;
	@%p34 bra 	$L__BB20_63;
	ld.global.u32 	%r850, [%rd8+180];
	xor.b32  	%r1341, %r1341, %r850;
	ld.global.u32 	%r851, [%rd8+184];
	xor.b32  	%r1340, %r1340, %r851;
	ld.global.u32 	%r852, [%rd8+188];
	xor.b32  	%r1339, %r1339, %r852;
	ld.global.u32 	%r853, [%rd8+192];
	xor.b32  	%r1338, %r1338, %r853;
	ld.global.u32 	%r854, [%rd8+196];
	xor.b32  	%r1337, %r1337, %r854;
$L__BB20_63:
	and.b32  	%r856, %r783, 1024;
	setp.eq.s32 	%p35, %r856, 0;
	@%p35 bra 	$L__BB20_65;
	ld.global.u32 	%r857, [%rd8+200];
	xor.b32  	%r1341, %r1341, %r857;
	ld.global.u32 	%r858, [%rd8+204];
	xor.b32  	%r1340, %r1340, %r858;
	ld.global.u32 	%r859, [%rd8+208];
	xor.b32  	%r1339, %r1339, %r859;
	ld.global.u32 	%r860, [%rd8+212];
	xor.b32  	%r1338, %r1338, %r860;
	ld.global.u32 	%r861, [%rd8+216];
	xor.b32  	%r1337, %r1337, %r861;
$L__BB20_65:
	and.b32  	%r863, %r783, 2048;
	setp.eq.s32 	%p36, %r863, 0;
	@%p36 bra 	$L__BB20_67;
	ld.global.u32 	%r864, [%rd8+220];
	xor.b32  	%r1341, %r1341, %r864;
	ld.global.u32 	%r865, [%rd8+224];
	xor.b32  	%r1340, %r1340, %r865;
	ld.global.u32 	%r866, [%rd8+228];
	xor.b32  	%r1339, %r1339, %r866;
	ld.global.u32 	%r867, [%rd8+232];
	xor.b32  	%r1338, %r1338, %r867;
	ld.global.u32 	%r868, [%rd8+236];
	xor.b32  	%r1337, %r1337, %r868;
$L__BB20_67:
	and.b32  	%r870, %r783, 4096;
	setp.eq.s32 	%p37, %r870, 0;
	@%p37 bra 	$L__BB20_69;
	ld.global.u32 	%r871, [%rd8+240];
	xor.b32  	%r1341, %r1341, %r871;
	ld.global.u32 	%r872, [%rd8+244];
	xor.b32  	%r1340, %r1340, %r872;
	ld.global.u32 	%r873, [%rd8+248];
	xor.b32  	%r1339, %r1339, %r873;
	ld.global.u32 	%r874, [%rd8+252];
	xor.b32  	%r1338, %r1338, %r874;
	ld.global.u32 	%r875, [%rd8+256];
	xor.b32  	%r1337, %r1337, %r875;
$L__BB20_69:
	and.b32  	%r877, %r783, 8192;
	setp.eq.s32 	%p38, %r877, 0;
	@%p38 bra 	$L__BB20_71;
	ld.global.u32 	%r878, [%rd8+260];
	xor.b32  	%r1341, %r1341, %r878;
	ld.global.u32 	%r879, [%rd8+264];
	xor.b32  	%r1340, %r1340, %r879;
	ld.global.u32 	%r880, [%rd8+268];
	xor.b32  	%r1339, %r1339, %r880;
	ld.global.u32 	%r881, [%rd8+272];
	xor.b32  	%r1338, %r1338, %r881;
	ld.global.u32 	%r882, [%rd8+276];
	xor.b32  	%r1337, %r1337, %r882;
$L__BB20_71:
	and.b32  	%r884, %r783, 16384;
	setp.eq.s32 	%p39, %r884, 0;
	@%p39 bra 	$L__BB20_73;
	ld.global.u32 	%r885, [%rd8+280];
	xor.b32  	%r1341, %r1341, %r885;
	ld.global.u32 	%r886, [%rd8+284];
	xor.b32  	%r1340, %r1340, %r886;
	ld.global.u32 	%r887, [%rd8+288];
	xor.b32  	%r1339, %r1339, %r887;
	ld.global.u32 	%r888, [%rd8+292];
	xor.b32  	%r1338, %r1338, %r888;
	ld.global.u32 	%r889, [%rd8+296];
	xor.b32  	%r1337, %r1337, %r889;
$L__BB20_73:
	and.b32  	%r891, %r783, 32768;
	setp.eq.s32 	%p40, %r891, 0;
	@%p40 bra 	$L__BB20_75;
	ld.global.u32 	%r892, [%rd8+300];
	xor.b32  	%r1341, %r1341, %r892;
	ld.global.u32 	%r893, [%rd8+304];
	xor.b32  	%r1340, %r1340, %r893;
	ld.global.u32 	%r894, [%rd8+308];
	xor.b32  	%r1339, %r1339, %r894;
	ld.global.u32 	%r895, [%rd8+312];
	xor.b32  	%r1338, %r1338, %r895;
	ld.global.u32 	%r896, [%rd8+316];
	xor.b32  	%r1337, %r1337, %r896;
$L__BB20_75:
	add.s32 	%r1336, %r1336, 16;
	setp.ne.s32 	%p41, %r1336, 32;
	@%p41 bra 	$L__BB20_43;
	mad.lo.s32 	%r897, %r1330, -31, %r186;
	add.s32 	%r1330, %r897, 1;
	setp.ne.s32 	%p42, %r1330, 5;
	@%p42 bra 	$L__BB20_42;
	st.local.u32 	[%rd2+4], %r1341;
	st.local.v2.u32 	[%rd2+8], {%r1340, %r1339};
	st.local.v2.u32 	[%rd2+16], {%r1338, %r1337};
	setp.ne.s64 	%p43, %rd5, 3;
	@%p43 bra 	$L__BB20_115;
	mov.b32 	%r1429, 0;
	mov.u32 	%r1430, %r1429;
	mov.u32 	%r1431, %r1429;
	mov.u32 	%r1432, %r1429;
	mov.u32 	%r1433, %r1429;
	mov.u32 	%r1422, %r1429;
$L__BB20_79:
	mul.wide.u32 	%rd23, %r1422, 4;
	add.s64 	%rd24, %rd2, %rd23;
	ld.local.u32 	%r361, [%rd24+4];
	shl.b32 	%r362, %r1422, 5;
	mov.b32 	%r1428, 0;
$L__BB20_80:
	.pragma "nounroll";
	shr.u32 	%r900, %r361, %r1428;
	and.b32  	%r901, %r900, 1;
	setp.eq.b32 	%p44, %r901, 1;
	not.pred 	%p45, %p44;
	add.s32 	%r902, %r362, %r1428;
	mul.lo.s32 	%r903, %r902, 5;
	mul.wide.u32 	%rd25, %r903, 4;
	add.s64 	%rd9, %rd6, %rd25;
	@%p45 bra 	$L__BB20_82;
	ld.global.u32 	%r904, [%rd9];
	xor.b32  	%r1433, %r1433, %r904;
	ld.global.u32 	%r905, [%rd9+4];
	xor.b32  	%r1432, %r1432, %r905;
	ld.global.u32 	%r906, [%rd9+8];
	xor.b32  	%r1431, %r1431, %r906;
	ld.global.u32 	%r907, [%rd9+12];
	xor.b32  	%r1430, %r1430, %r907;
	ld.global.u32 	%r908, [%rd9+16];
	xor.b32  	%r1429, %r1429, %r908;
$L__BB20_82:
	and.b32  	%r910, %r900, 2;
	setp.eq.s32 	%p46, %r910, 0;
	@%p46 bra 	$L__BB20_84;
	ld.global.u32 	%r911, [%rd9+20];
	xor.b32  	%r1433, %r1433, %r911;
	ld.global.u32 	%r912, [%rd9+24];
	xor.b32  	%r1432, %r1432, %r912;
	ld.global.u32 	%r913, [%rd9+28];
	xor.b32  	%r1431, %r1431, %r913;
	ld.global.u32 	%r914, [%rd9+32];
	xor.b32  	%r1430, %r1430, %r914;
	ld.global.u32 	%r915, [%rd9+36];
	xor.b32  	%r1429, %r1429, %r915;
$L__BB20_84:
	and.b32  	%r917, %r900, 4;
	setp.eq.s32 	%p47, %r917, 0;
	@%p47 bra 	$L__BB20_86;
	ld.global.u32 	%r918, [%rd9+40];
	xor.b32  	%r1433, %r1433, %r918;
	ld.global.u32 	%r919, [%rd9+44];
	xor.b32  	%r1432, %r1432, %r919;
	ld.global.u32 	%r920, [%rd9+48];
	xor.b32  	%r1431, %r1431, %r920;
	ld.global.u32 	%r921, [%rd9+52];
	xor.b32  	%r1430, %r1430, %r921;
	ld.global.u32 	%r922, [%rd9+56];
	xor.b32  	%r1429, %r1429, %r922;
$L__BB20_86:
	and.b32  	%r924, %r900, 8;
	setp.eq.s32 	%p48, %r924, 0;
	@%p48 bra 	$L__BB20_88;
	ld.global.u32 	%r925, [%rd9+60];
	xor.b32  	%r1433, %r1433, %r925;
	ld.global.u32 	%r926, [%rd9+64];
	xor.b32  	%r1432, %r1432, %r926;
	ld.global.u32 	%r927, [%rd9+68];
	xor.b32  	%r1431, %r1431, %r927;
	ld.global.u32 	%r928, [%rd9+72];
	xor.b32  	%r1430, %r1430, %r928;
	ld.global.u32 	%r929, [%rd9+76];
	xor.b32  	%r1429, %r1429, %r929;
$L__BB20_88:
	and.b32  	%r931, %r900, 16;
	setp.eq.s32 	%p49, %r931, 0;
	@%p49 bra 	$L__BB20_90;
	ld.global.u32 	%r932, [%rd9+80];
	xor.b32  	%r1433, %r1433, %r932;
	ld.global.u32 	%r933, [%rd9+84];
	xor.b32  	%r1432, %r1432, %r933;
	ld.global.u32 	%r934, [%rd9+88];
	xor.b32  	%r1431, %r1431, %r934;
	ld.global.u32 	%r935, [%rd9+92];
	xor.b32  	%r1430, %r1430, %r935;
	ld.global.u32 	%r936, [%rd9+96];
	xor.b32  	%r1429, %r1429, %r936;
$L__BB20_90:
	and.b32  	%r938, %r900, 32;
	setp.eq.s32 	%p50, %r938, 0;
	@%p50 bra 	$L__BB20_92;
	ld.global.u32 	%r939, [%rd9+100];
	xor.b32  	%r1433, %r1433, %r939;
	ld.global.u32 	%r940, [%rd9+104];
	xor.b32  	%r1432, %r1432, %r940;
	ld.global.u32 	%r941, [%rd9+108];
	xor.b32  	%r1431, %r1431, %r941;
	ld.global.u32 	%r942, [%rd9+112];
	xor.b32  	%r1430, %r1430, %r942;
	ld.global.u32 	%r943, [%rd9+116];
	xor.b32  	%r1429, %r1429, %r943;
$L__BB20_92:
	and.b32  	%r945, %r900, 64;
	setp.eq.s32 	%p51, %r945, 0;
	@%p51 bra 	$L__BB20_94;
	ld.global.u32 	%r946, [%rd9+120];
	xor.b32  	%r1433, %r1433, %r946;
	ld.global.u32 	%r947, [%rd9+124];
	xor.b32  	%r1432, %r1432, %r947;
	ld.global.u32 	%r948, [%rd9+128];
	xor.b32  	%r1431, %r1431, %r948;
	ld.global.u32 	%r949, [%rd9+132];
	xor.b32  	%r1430, %r1430, %r949;
	ld.global.u32 	%r950, [%rd9+136];
	xor.b32  	%r1429, %r1429, %r950;
$L__BB20_94:
	and.b32  	%r952, %r900, 128;
	setp.eq.s32 	%p52, %r952, 0;
	@%p52 bra 	$L__BB20_96;
	ld.global.u32 	%r953, [%rd9+140];
	xor.b32  	%r1433, %r1433, %r953;
	ld.global.u32 	%r954, [%rd9+144];
	xor.b32  	%r1432, %r1432, %r954;
	ld.global.u32 	%r955, [%rd9+148];
	xor.b32  	%r1431, %r1431, %r955;
	ld.global.u32 	%r956, [%rd9+152];
	xor.b32  	%r1430, %r1430, %r956;
	ld.global.u32 	%r957, [%rd9+156];
	xor.b32  	%r1429, %r1429, %r957;
$L__BB20_96:
	and.b32  	%r959, %r900, 256;
	setp.eq.s32 	%p53, %r959, 0;
	@%p53 bra 	$L__BB20_98;
	ld.global.u32 	%r960, [%rd9+160];
	xor.b32  	%r1433, %r1433, %r960;
	ld.global.u32 	%r961, [%rd9+164];
	xor.b32  	%r1432, %r1432, %r961;
	ld.global.u32 	%r962, [%rd9+168];
	xor.b32  	%r1431, %r1431, %r962;
	ld.global.u32 	%r963, [%rd9+172];
	xor.b32  	%r1430, %r1430, %r963;
	ld.global.u32 	%r964, [%rd9+176];
	xor.b32  	%r1429, %r1429, %r964;
$L__BB20_98:
	and.b32  	%r966, %r900, 512;
	setp.eq.s32 	%p54, %r966, 0;
	@%p54 bra 	$L__BB20_100;
	ld.global.u32 	%r967, [%rd9+180];
	xor.b32  	%r1433, %r1433, %r967;
	ld.global.u32 	%r968, [%rd9+184];
	xor.b32  	%r1432, %r1432, %r968;
	ld.global.u32 	%r969, [%rd9+188];
	xor.b32  	%r1431, %r1431, %r969;
	ld.global.u32 	%r970, [%rd9+192];
	xor.b32  	%r1430, %r1430, %r970;
	ld.global.u32 	%r971, [%rd9+196];
	xor.b32  	%r1429, %r1429, %r971;
$L__BB20_100:
	and.b32  	%r973, %r900, 1024;
	setp.eq.s32 	%p55, %r973, 0;
	@%p55 bra 	$L__BB20_102;
	ld.global.u32 	%r974, [%rd9+200];
	xor.b32  	%r1433, %r1433, %r974;
	ld.global.u32 	%r975, [%rd9+204];
	xor.b32  	%r1432, %r1432, %r975;
	ld.global.u32 	%r976, [%rd9+208];
	xor.b32  	%r1431, %r1431, %r976;
	ld.global.u32 	%r977, [%rd9+212];
	xor.b32  	%r1430, %r1430, %r977;
	ld.global.u32 	%r978, [%rd9+216];
	xor.b32  	%r1429, %r1429, %r978;
$L__BB20_102:
	and.b32  	%r980, %r900, 2048;
	setp.eq.s32 	%p56, %r980, 0;
	@%p56 bra 	$L__BB20_104;
	ld.global.u32 	%r981, [%rd9+220];
	xor.b32  	%r1433, %r1433, %r981;
	ld.global.u32 	%r982, [%rd9+224];
	xor.b32  	%r1432, %r1432, %r982;
	ld.global.u32 	%r983, [%rd9+228];
	xor.b32  	%r1431, %r1431, %r983;
	ld.global.u32 	%r984, [%rd9+232];
	xor.b32  	%r1430, %r1430, %r984;
	ld.global.u32 	%r985, [%rd9+236];
	xor.b32  	%r1429, %r1429, %r985;
$L__BB20_104:
	and.b32  	%r987, %r900, 4096;
	setp.eq.s32 	%p57, %r987, 0;
	@%p57 bra 	$L__BB20_106;
	ld.global.u32 	%r988, [%rd9+240];
	xor.b32  	%r1433, %r1433, %r988;
	ld.global.u32 	%r989, [%rd9+244];
	xor.b32  	%r1432, %r1432, %r989;
	ld.global.u32 	%r990, [%rd9+248];
	xor.b32  	%r1431, %r1431, %r990;
	ld.global.u32 	%r991, [%rd9+252];
	xor.b32  	%r1430, %r1430, %r991;
	ld.global.u32 	%r992, [%rd9+256];
	xor.b32  	%r1429, %r1429, %r992;
$L__BB20_106:
	and.b32  	%r994, %r900, 8192;
	setp.eq.s32 	%p58, %r994, 0;
	@%p58 bra 	$L__BB20_108;
	ld.global.u32 	%r995, [%rd9+260];
	xor.b32  	%r1433, %r1433, %r995;
	ld.global.u32 	%r996, [%rd9+264];
	xor.b32  	%r1432, %r1432, %r996;
	ld.global.u32 	%r997, [%rd9+268];
	xor.b32  	%r1431, %r1431, %r997;
	ld.global.u32 	%r998, [%rd9+272];
	xor.b32  	%r1430, %r1430, %r998;
	ld.global.u32 	%r999, [%rd9+276];
	xor.b32  	%r1429, %r1429, %r999;
$L__BB20_108:
	and.b32  	%r1001, %r900, 16384;
	setp.eq.s32 	%p59, %r1001, 0;
	@%p59 bra 	$L__BB20_110;
	ld.global.u32 	%r1002, [%rd9+280];
	xor.b32  	%r1433, %r1433, %r1002;
	ld.global.u32 	%r1003, [%rd9+284];
	xor.b32  	%r1432, %r1432, %r1003;
	ld.global.u32 	%r1004, [%rd9+288];
	xor.b32  	%r1431, %r1431, %r1004;
	ld.global.u32 	%r1005, [%rd9+292];
	xor.b32  	%r1430, %r1430, %r1005;
	ld.global.u32 	%r1006, [%rd9+296];
	xor.b32  	%r1429, %r1429, %r1006;
$L__BB20_110:
	and.b32  	%r1008, %r900, 32768;
	setp.eq.s32 	%p60, %r1008, 0;
	@%p60 bra 	$L__BB20_112;
	ld.global.u32 	%r1009, [%rd9+300];
	xor.b32  	%r1433, %r1433, %r1009;
	ld.global.u32 	%r1010, [%rd9+304];
	xor.b32  	%r1432, %r1432, %r1010;
	ld.global.u32 	%r1011, [%rd9+308];
	xor.b32  	%r1431, %r1431, %r1011;
	ld.global.u32 	%r1012, [%rd9+312];
	xor.b32  	%r1430, %r1430, %r1012;
	ld.global.u32 	%r1013, [%rd9+316];
	xor.b32  	%r1429, %r1429, %r1013;
$L__BB20_112:
	add.s32 	%r1428, %r1428, 16;
	setp.ne.s32 	%p61, %r1428, 32;
	@%p61 bra 	$L__BB20_80;
	mad.lo.s32 	%r1014, %r1422, -31, %r362;
	add.s32 	%r1422, %r1014, 1;
	setp.ne.s32 	%p62, %r1422, 5;
	@%p62 bra 	$L__BB20_79;
	st.local.u32 	[%rd2+4], %r1433;
	st.local.v2.u32 	[%rd2+8], {%r1432, %r1431};
	st.local.v2.u32 	[%rd2+16], {%r1430, %r1429};
$L__BB20_115:
	shr.u64 	%rd48, %rd4, 2;
	add.s32 	%r1232, %r1232, 1;
	setp.gt.u64 	%p63, %rd4, 3;
	@%p63 bra 	$L__BB20_3;
$L__BB20_116:
	ld.param.u32 	%r1228, [_Z36TestSequentialAccessThroughputKernelILi64EEvPK11MemoryBlockIXT_EEPS1_ii_param_3];
	setp.lt.s32 	%p64, %r1228, 1;
	mov.b32 	%r1560, 0;
	mov.u32 	%r1561, %r1560;
	mov.u32 	%r1562, %r1560;
	mov.u32 	%r1563, %r1560;
	mov.u32 	%r1564, %r1560;
	mov.u32 	%r1565, %r1560;
	mov.u32 	%r1566, %r1560;
	mov.u32 	%r1567, %r1560;
	mov.u32 	%r1568, %r1560;
	mov.u32 	%r1569, %r1560;
	mov.u32 	%r1570, %r1560;
	mov.u32 	%r1571, %r1560;
	mov.u32 	%r1572, %r1560;
	mov.u32 	%r1573, %r1560;
	mov.u32 	%r1574, %r1560;
	mov.u32 	%r1575, %r1560;
	@%p64 bra 	$L__BB20_125;
	ld.param.u32 	%r1229, [_Z36TestSequentialAccessThroughputKernelILi64EEvPK11MemoryBlockIXT_EEPS1_ii_param_3];
	and.b32  	%r532, %r1229, 3;
	setp.lt.u32 	%p65, %r1229, 4;
	mov.b32 	%r1560, 0;
	mov.u32 	%r1559, %r1560;
	@%p65 bra 	$L__BB20_120;
	ld.param.u32 	%r1230, [_Z36TestSequentialAccessThroughputKernelILi64EEvPK11MemoryBlockIXT_EEPS1_ii_param_3];
	and.b32  	%r1559, %r1230, 2147483644;
	mov.b32 	%r1560, 0;
	ld.param.u32 	%r1225, [_Z36TestSequentialAccessThroughputKernelILi64EEvPK11MemoryBlockIXT_EEPS1_ii_param_2];
	mov.u32 	%r1561, %r1560;
	mov.u32 	%r1562, %r1560;
	mov.u32 	%r1563, %r1560;
	mov.u32 	%r1564, %r1560;
	mov.u32 	%r1565, %r1560;
	mov.u32 	%r1566, %r1560;
	mov.u32 	%r1567, %r1560;
	mov.u32 	%r1568, %r1560;
	mov.u32 	%r1569, %r1560;
	mov.u32 	%r1570, %r1560;
	mov.u32 	%r1571, %r1560;
	mov.u32 	%r1572, %r1560;
	mov.u32 	%r1573, %r1560;
	mov.u32 	%r1574, %r1560;
	mov.u32 	%r1575, %r1560;
	mov.u32 	%r1525, %r1560;
$L__BB20_119:
	.pragma "nounroll";
	xor.b32  	%r1018, %r1525, %r1;
	rem.s32 	%r1019, %r1018, %r1225;
	mul.wide.s32 	%rd26, %r1019, 64;
	add.s64 	%rd27, %rd1, %rd26;
	ld.global.u32 	%r1020, [%rd27];
	ld.global.u32 	%r1021, [%rd27+4];
	ld.global.u32 	%r1022, [%rd27+8];
	ld.global.u32 	%r1023, [%rd27+12];
	ld.global.u32 	%r1024, [%rd27+16];
	ld.global.u32 	%r1025, [%rd27+20];
	ld.global.u32 	%r1026, [%rd27+24];
	ld.global.u32 	%r1027, [%rd27+28];
	ld.global.u32 	%r1028, [%rd27+32];
	ld.global.u32 	%r1029, [%rd27+36];
	ld.global.u32 	%r1030, [%rd27+40];
	ld.global.u32 	%r1031, [%rd27+44];
	ld.global.u32 	%r1032, [%rd27+48];
	ld.global.u32 	%r1033, [%rd27+52];
	ld.global.u32 	%r1034, [%rd27+56];
	ld.global.u32 	%r1035, [%rd27+60];
	xor.b32  	%r1036, %r1575, %r1020;
	xor.b32  	%r1037, %r1574, %r1021;
	xor.b32  	%r1038, %r1573, %r1022;
	xor.b32  	%r1039, %r1572, %r1023;
	xor.b32  	%r1040, %r1571, %r1024;
	xor.b32  	%r1041, %r1570, %r1025;
	xor.b32  	%r1042, %r1569, %r1026;
	xor.b32  	%r1043, %r1568, %r1027;
	xor.b32  	%r1044, %r1567, %r1028;
	xor.b32  	%r1045, %r1566, %r1029;
	xor.b32  	%r1046, %r1565, %r1030;
	xor.b32  	%r1047, %r1564, %r1031;
	xor.b32  	%r1048, %r1563, %r1032;
	xor.b32  	%r1049, %r1562, %r1033;
	xor.b32  	%r1050, %r1561, %r1034;
	xor.b32  	%r1051, %r1560, %r1035;
	add.s32 	%r1052, %r1525, 1;
	xor.b32  	%r1053, %r1052, %r1;
	rem.s32 	%r1054, %r1053, %r1225;
	mul.wide.s32 	%rd28, %r1054, 64;
	add.s64 	%rd29, %rd1, %rd28;
	ld.global.u32 	%r1055, [%rd29];
	ld.global.u32 	%r1056, [%rd29+4];
	ld.global.u32 	%r1057, [%rd29+8];
	ld.global.u32 	%r1058, [%rd29+12];
	ld.global.u32 	%r1059, [%rd29+16];
	ld.global.u32 	%r1060, [%rd29+20];
	ld.global.u32 	%r1061, [%rd29+24];
	ld.global.u32 	%r1062, [%rd29+28];
	ld.global.u32 	%r1063, [%rd29+32];
	ld.global.u32 	%r1064, [%rd29+36];
	ld.global.u32 	%r1065, [%rd29+40];
	ld.global.u32 	%r1066, [%rd29+44];
	ld.global.u32 	%r1067, [%rd29+48];
	ld.global.u32 	%r1068, [%rd29+52];
	ld.global.u32 	%r1069, [%rd29+56];
	ld.global.u32 	%r1070, [%rd29+60];
	xor.b32  	%r1071, %r1036, %r1055;
	xor.b32  	%r1072, %r1037, %r1056;
	xor.b32  	%r1073, %r1038, %r1057;
	xor.b32  	%r1074, %r1039, %r1058;
	xor.b32  	%r1075, %r1040, %r1059;
	xor.b32  	%r1076, %r1041, %r1060;
	xor.b32  	%r1077, %r1042, %r1061;
	xor.b32  	%r1078, %r1043, %r1062;
	xor.b32  	%r1079, %r1044, %r1063;
	xor.b32  	%r1080, %r1045, %r1064;
	xor.b32  	%r1081, %r1046, %r1065;
	xor.b32  	%r1082, %r1047, %r1066;
	xor.b32  	%r1083, %r1048, %r1067;
	xor.b32  	%r1084, %r1049, %r1068;
	xor.b32  	%r1085, %r1050, %r1069;
	xor.b32  	%r1086, %r1051, %r1070;
	add.s32 	%r1087, %r1525, 2;
	xor.b32  	%r1088, %r1087, %r1;
	rem.s32 	%r1089, %r1088, %r1225;
	mul.wide.s32 	%rd30, %r1089, 64;
	add.s64 	%rd31, %rd1, %rd30;
	ld.global.u32 	%r1090, [%rd31];
	ld.global.u32 	%r1091, [%rd31+4];
	ld.global.u32 	%r1092, [%rd31+8];
	ld.global.u32 	%r1093, [%rd31+12];
	ld.global.u32 	%r1094, [%rd31+16];
	ld.global.u32 	%r1095, [%rd31+20];
	ld.global.u32 	%r1096, [%rd31+24];
	ld.global.u32 	%r1097, [%rd31+28];
	ld.global.u32 	%r1098, [%rd31+32];
	ld.global.u32 	%r1099, [%rd31+36];
	ld.global.u32 	%r1100, [%rd31+40];
	ld.global.u32 	%r1101, [%rd31+44];
	ld.global.u32 	%r1102, [%rd31+48];
	ld.global.u32 	%r1103, [%rd31+52];
	ld.global.u32 	%r1104, [%rd31+56];
	ld.global.u32 	%r1105, [%rd31+60];
	xor.b32  	%r1106, %r1071, %r1090;
	xor.b32  	%r1107, %r1072, %r1091;
	xor.b32  	%r1108, %r1073, %r1092;
	xor.b32  	%r1109, %r1074, %r1093;
	xor.b32  	%r1110, %r1075, %r1094;
	xor.b32  	%r1111, %r1076, %r1095;
	xor.b32  	%r1112, %r1077, %r1096;
	xor.b32  	%r1113, %r1078, %r1097;
	xor.b32  	%r1114, %r1079, %r1098;
	xor.b32  	%r1115, %r1080, %r1099;
	xor.b32  	%r1116, %r1081, %r1100;
	xor.b32  	%r1117, %r1082, %r1101;
	xor.b32  	%r1118, %r1083, %r1102;
	xor.b32  	%r1119, %r1084, %r1103;
	xor.b32  	%r1120, %r1085, %r1104;
	xor.b32  	%r1121, %r1086, %r1105;
	add.s32 	%r1122, %r1525, 3;
	xor.b32  	%r1123, %r1122, %r1;
	rem.s32 	%r1124, %r1123, %r1225;
	mul.wide.s32 	%rd32, %r1124, 64;
	add.s64 	%rd33, %rd1, %rd32;
	ld.global.u32 	%r1125, [%rd33];
	ld.global.u32 	%r1126, [%rd33+4];
	ld.global.u32 	%r1127, [%rd33+8];
	ld.global.u32 	%r1128, [%rd33+12];
	ld.global.u32 	%r1129, [%rd33+16];
	ld.global.u32 	%r1130, [%rd33+20];
	ld.global.u32 	%r1131, [%rd33+24];
	ld.global.u32 	%r1132, [%rd33+28];
	ld.global.u32 	%r1133, [%rd33+32];
	ld.global.u32 	%r1134, [%rd33+36];
	ld.global.u32 	%r1135, [%rd33+40];
	ld.global.u32 	%r1136, [%rd33+44];
	ld.global.u32 	%r1137, [%rd33+48];
	ld.global.u32 	%r1138, [%rd33+52];
	ld.global.u32 	%r1139, [%rd33+56];
	ld.global.u32 	%r1140, [%rd33+60];
	xor.b32  	%r1575, %r1106, %r1125;
	xor.b32  	%r1574, %r1107, %r1126;
	xor.b32  	%r1573, %r1108, %r1127;
	xor.b32  	%r1572, %r1109, %r1128;
	xor.b32  	%r1571, %r1110, %r1129;
	xor.b32  	%r1570, %r1111, %r1130;
	xor.b32  	%r1569, %r1112, %r1131;
	xor.b32  	%r1568, %r1113, %r1132;
	xor.b32  	%r1567, %r1114, %r1133;
	xor.b32  	%r1566, %r1115, %r1134;
	xor.b32  	%r1565, %r1116, %r1135;
	xor.b32  	%r1564, %r1117, %r1136;
	xor.b32  	%r1563, %r1118, %r1137;
	xor.b32  	%r1562, %r1119, %r1138;
	xor.b32  	%r1561, %r1120, %r1139;
	xor.b32  	%r1560, %r1121, %r1140;
	add.s32 	%r1525, %r1525, 4;
	setp.ne.s32 	%p66, %r1525, %r1559;
	@%p66 bra 	$L__BB20_119;
$L__BB20_120:
	setp.eq.s32 	%p67, %r532, 0;
	@%p67 bra 	$L__BB20_125;
	setp.eq.s32 	%p68, %r532, 1;
	@%p68 bra 	$L__BB20_123;
	ld.param.u32 	%r1226, [_Z36TestSequentialAccessThroughputKernelILi64EEvPK11MemoryBlockIXT_EEPS1_ii_param_2];
	ld.param.u64 	%rd45, [_Z36TestSequentialAccessThroughputKernelILi64EEvPK11MemoryBlockIXT_EEPS1_ii_param_0];
	mov.u32 	%r1141, %ctaid.x;
	mov.u32 	%r1142, %ntid.x;
	mov.u32 	%r1143, %tid.x;
	mad.lo.s32 	%r1144, %r1141, %r1142, %r1143;
	xor.b32  	%r1145, %r1559, %r1144;
	rem.s32 	%r1146, %r1145, %r1226;
	cvta.to.global.u64 	%rd34, %rd45;
	mul.wide.s32 	%rd35, %r1146, 64;
	add.s64 	%rd36, %rd34, %rd35;
	ld.global.u32 	%r1147, [%rd36];
	ld.global.u32 	%r1148, [%rd36+4];
	ld.global.u32 	%r1149, [%rd36+8];
	ld.global.u32 	%r1150, [%rd36+12];
	ld.global.u32 	%r1151, [%rd36+16];
	ld.global.u32 	%r1152, [%rd36+20];
	ld.global.u32 	%r1153, [%rd36+24];
	ld.global.u32 	%r1154, [%rd36+28];
	ld.global.u32 	%r1155, [%rd36+32];
	ld.global.u32 	%r1156, [%rd36+36];
	ld.global.u32 	%r1157, [%rd36+40];
	ld.global.u32 	%r1158, [%rd36+44];
	ld.global.u32 	%r1159, [%rd36+48];
	ld.global.u32 	%r1160, [%rd36+52];
	ld.global.u32 	%r1161, [%rd36+56];
	ld.global.u32 	%r1162, [%rd36+60];
	add.s32 	%r1163, %r1559, 1;
	xor.b32  	%r1164, %r1163, %r1144;
	rem.s32 	%r1165, %r1164, %r1226;
	mul.wide.s32 	%rd37, %r1165, 64;
	add.s64 	%rd38, %rd34, %rd37;
	ld.global.u32 	%r1166, [%rd38];
	ld.global.u32 	%r1167, [%rd38+4];
	ld.global.u32 	%r1168, [%rd38+8];
	ld.global.u32 	%r1169, [%rd38+12];
	ld.global.u32 	%r1170, [%rd38+16];
	ld.global.u32 	%r1171, [%rd38+20];
	ld.global.u32 	%r1172, [%rd38+24];
	ld.global.u32 	%r1173, [%rd38+28];
	ld.global.u32 	%r1174, [%rd38+32];
	ld.global.u32 	%r1175, [%rd38+36];
	ld.global.u32 	%r1176, [%rd38+40];
	ld.global.u32 	%r1177, [%rd38+44];
	ld.global.u32 	%r1178, [%rd38+48];
	ld.global.u32 	%r1179, [%rd38+52];
	ld.global.u32 	%r1180, [%rd38+56];
	ld.global.u32 	%r1181, [%rd38+60];
	xor.b32  	%r1182, %r1147, %r1166;
	xor.b32  	%r1575, %r1182, %r1575;
	xor.b32  	%r1183, %r1148, %r1167;
	xor.b32  	%r1574, %r1183, %r1574;
	xor.b32  	%r1184, %r1149, %r1168;
	xor.b32  	%r1573, %r1184, %r1573;
	xor.b32  	%r1185, %r1150, %r1169;
	xor.b32  	%r1572, %r1185, %r1572;
	xor.b32  	%r1186, %r1151, %r1170;
	xor.b32  	%r1571, %r1186, %r1571;
	xor.b32  	%r1187, %r1152, %r1171;
	xor.b32  	%r1570, %r1187, %r1570;
	xor.b32  	%r1188, %r1153, %r1172;
	xor.b32  	%r1569, %r1188, %r1569;
	xor.b32  	%r1189, %r1154, %r1173;
	xor.b32  	%r1568, %r1189, %r1568;
	xor.b32  	%r1190, %r1155, %r1174;
	xor.b32  	%r1567, %r1190, %r1567;
	xor.b32  	%r1191, %r1156, %r1175;
	xor.b32  	%r1566, %r1191, %r1566;
	xor.b32  	%r1192, %r1157, %r1176;
	xor.b32  	%r1565, %r1192, %r1565;
	xor.b32  	%r1193, %r1158, %r1177;
	xor.b32  	%r1564, %r1193, %r1564;
	xor.b32  	%r1194, %r1159, %r1178;
	xor.b32  	%r1563, %r1194, %r1563;
	xor.b32  	%r1195, %r1160, %r1179;
	xor.b32  	%r1562, %r1195, %r1562;
	xor.b32  	%r1196, %r1161, %r1180;
	xor.b32  	%r1561, %r1196, %r1561;
	xor.b32  	%r1197, %r1162, %r1181;
	xor.b32  	%r1560, %r1197, %r1560;
	add.s32 	%r1559, %r1559, 2;
$L__BB20_123:
	ld.param.u32 	%r1231, [_Z36TestSequentialAccessThroughputKernelILi64EEvPK11MemoryBlockIXT_EEPS1_ii_param_3];
	and.b32  	%r1198, %r1231, 1;
	setp.eq.b32 	%p69, %r1198, 1;
	not.pred 	%p70, %p69;
	@%p70 bra 	$L__BB20_125;
	ld.param.u32 	%r1227, [_Z36TestSequentialAccessThroughputKernelILi64EEvPK11MemoryBlockIXT_EEPS1_ii_param_2];
	ld.param.u64 	%rd46, [_Z36TestSequentialAccessThroughputKernelILi64EEvPK11MemoryBlockIXT_EEPS1_ii_param_0];
	mov.u32 	%r1199, %ctaid.x;
	mov.u32 	%r1200, %ntid.x;
	mov.u32 	%r1201, %tid.x;
	mad.lo.s32 	%r1202, %r1199, %r1200, %r1201;
	xor.b32  	%r1203, %r1559, %r1202;
	rem.s32 	%r1204, %r1203, %r1227;
	cvta.to.global.u64 	%rd39, %rd46;
	mul.wide.s32 	%rd40, %r1204, 64;
	add.s64 	%rd41, %rd39, %rd40;
	ld.global.u32 	%r1205, [%rd41];
	ld.global.u32 	%r1206, [%rd41+4];
	ld.global.u32 	%r1207, [%rd41+8];
	ld.global.u32 	%r1208, [%rd41+12];
	ld.global.u32 	%r1209, [%rd41+16];
	ld.global.u32 	%r1210, [%rd41+20];
	ld.global.u32 	%r1211, [%rd41+24];
	ld.global.u32 	%r1212, [%rd41+28];
	ld.global.u32 	%r1213, [%rd41+32];
	ld.global.u32 	%r1214, [%rd41+36];
	ld.global.u32 	%r1215, [%rd41+40];
	ld.global.u32 	%r1216, [%rd41+44];
	ld.global.u32 	%r1217, [%rd41+48];
	ld.global.u32 	%r1218, [%rd41+52];
	ld.global.u32 	%r1219, [%rd41+56];
	ld.global.u32 	%r1220, [%rd41+60];
	xor.b32  	%r1575, %r1575, %r1205;
	xor.b32  	%r1574, %r1574, %r1206;
	xor.b32  	%r1573, %r1573, %r1207;
	xor.b32  	%r1572, %r1572, %r1208;
	xor.b32  	%r1571, %r1571, %r1209;
	xor.b32  	%r1570, %r1570, %r1210;
	xor.b32  	%r1569, %r1569, %r1211;
	xor.b32  	%r1568, %r1568, %r1212;
	xor.b32  	%r1567, %r1567, %r1213;
	xor.b32  	%r1566, %r1566, %r1214;
	xor.b32  	%r1565, %r1565, %r1215;
	xor.b32  	%r1564, %r1564, %r1216;
	xor.b32  	%r1563, %r1563, %r1217;
	xor.b32  	%r1562, %r1562, %r1218;
	xor.b32  	%r1561, %r1561, %r1219;
	xor.b32  	%r1560, %r1560, %r1220;
$L__BB20_125:
	ld.param.u64 	%rd47, [_Z36TestSequentialAccessThroughputKernelILi64EEvPK11MemoryBlockIXT_EEPS1_ii_param_1];
	cvta.to.global.u64 	%rd42, %rd47;
	mov.u32 	%r1221, %ctaid.x;
	mov.u32 	%r1222, %ntid.x;
	mov.u32 	%r1223, %tid.x;
	mad.lo.s32 	%r1224, %r1221, %r1222, %r1223;
	mul.wide.s32 	%rd43, %r1224, 64;
	add.s64 	%rd44, %rd42, %rd43;
	st.global.u32 	[%rd44], %r1575;
	st.global.u32 	[%rd44+4], %r1574;
	st.global.u32 	[%rd44+8], %r1573;
	st.global.u32 	[%rd44+12], %r1572;
	st.global.u32 	[%rd44+16], %r1571;
	st.global.u32 	[%rd44+20], %r1570;
	st.global.u32 	[%rd44+24], %r1569;
	st.global.u32 	[%rd44+28], %r1568;
	st.global.u32 	[%rd44+32], %r1567;
	st.global.u32 	[%rd44+36], %r1566;
	st.global.u32 	[%rd44+40], %r1565;
	st.global.u32 	[%rd44+44], %r1564;
	st.global.u32 	[%rd44+48], %r1563;
	st.global.u32 	[%rd44+52], %r1562;
	st.global.u32 	[%rd44+56], %r1561;
	st.global.u32 	[%rd44+60], %r1560;
$L__BB20_126:
	ret;

}
	// .globl	_Z36TestSequentialAccessThroughputKernelILi128EEvPK11MemoryBlockIXT_EEPS1_ii
.visible .entry _Z36TestSequentialAccessThroughputKernelILi128EEvPK11MemoryBlockIXT_EEPS1_ii(
	.param .u64 .ptr .align 1 _Z36TestSequentialAccessThroughputKernelILi128EEvPK11MemoryBlockIXT_EEPS1_ii_param_0,
	.param .u64 .ptr .align 1 _Z36TestSequentialAccessThroughputKernelILi128EEvPK11MemoryBlockIXT_EEPS1_ii_param_1,
	.param .u32 _Z36TestSequentialAccessThroughputKernelILi128EEvPK11MemoryBlockIXT_EEPS1_ii_param_2,
	.param .u32 _Z36TestSequentialAccessThroughputKernelILi128EEvPK11MemoryBlockIXT_EEPS1_ii_param_3
)
{
	.local .align 8 .b8 	__local_depot21[48];
	.reg .b64 	%SP;
	.reg .b64 	%SPL;
	.reg .pred 	%p<71>;
	.reg .b32 	%r<1928>;
	.reg .b64 	%rd<50>;

	mov.u64 	%SPL, __local_depot21;
	ld.param.u32 	%r763, [_Z36TestSequentialAccessThroughputKernelILi128EEvPK11MemoryBlockIXT_EEPS1_ii_param_2];
	mov.u32 	%r765, %ctaid.x;
	mov.u32 	%r766, %ntid.x;
	mov.u32 	%r767, %tid.x;
	mad.lo.s32 	%r1, %r765, %r766, %r767;
	setp.ge.s32 	%p1, %r1, %r763;
	@%p1 bra 	$L__BB21_126;
	add.u64 	%rd1, %SPL, 0;
	mov.b32 	%r768, 0;
	st.local.v2.u32 	[%rd1+24], {%r768, %r768};
	st.local.u32 	[%rd1+32], %r768;
	mov.b64 	%rd13, 0;
	st.local.u64 	[%rd1+40], %rd13;
	cvt.s64.s32 	%rd49, %r1;
	mov.b32 	%r769, 1478573778;
	mov.b32 	%r770, 716983765;
	st.local.v2.u32 	[%rd1], {%r770, %r769};
	mov.b32 	%r771, -123459836;
	mov.b32 	%r772, 1163863128;
	st.local.v2.u32 	[%rd1+8], {%r772, %r771};
	mov.b32 	%r773, 1360900310;
	mov.b32 	%r774, -589760388;
	st.local.v2.u32 	[%rd1+16], {%r774, %r773};
	setp.eq.s32 	%p2, %r1, 0;
	@%p2 bra 	$L__BB21_116;
	mov.b32 	%r1520, 0;
	mov.u64 	%rd15, precalc_xorwow_matrix;
$L__BB21_3:
	mov.u64 	%rd3, %rd49;
	and.b64  	%rd4, %rd3, 3;
	setp.eq.s64 	%p3, %rd4, 0;
	@%p3 bra 	$L__BB21_115;
	mul.wide.u32 	%rd14, %r1520, 3200;
	add.s64 	%rd5, %rd15, %rd14;
	mov.b32 	%r1533, 0;
	mov.u32 	%r1534, %r1533;
	mov.u32 	%r1535, %r1533;
	mov.u32 	%r1536, %r1533;
	mov.u32 	%r1537, %r1533;
	mov.u32 	%r1526, %r1533;
$L__BB21_5:
	mul.wide.u32 	%rd16, %r1526, 4;
	add.s64 	%rd17, %rd1, %rd16;
	ld.local.u32 	%r9, [%rd17+4];
	shl.b32 	%r10, %r1526, 5;
	mov.b32 	%r1532, 0;
$L__BB21_6:
	.pragma "nounroll";
	shr.u32 	%r778, %r9, %r1532;
	and.b32  	%r779, %r778, 1;
	setp.eq.b32 	%p4, %r779, 1;
	not.pred 	%p5, %p4;
	add.s32 	%r780, %r10, %r1532;
	mul.lo.s32 	%r781, %r780, 5;
	mul.wide.u32 	%rd18, %r781, 4;
	add.s64 	%rd6, %rd5, %rd18;
	@%p5 bra 	$L__BB21_8;
	ld.global.u32 	%r782, [%rd6];
	xor.b32  	%r1537, %r1537, %r782;
	ld.global.u32 	%r783, [%rd6+4];
	xor.b32  	%r1536, %r1536, %r783;
	ld.global.u32 	%r784, [%rd6+8];
	xor.b32  	%r1535, %r1535, %r784;
	ld.global.u32 	%r785, [%rd6+12];
	xor.b32  	%r1534, %r1534, %r785;
	ld.global.u32 	%r786, [%rd6+16];
	xor.b32  	%r1533, %r1533, %r786;
$L__BB21_8:
	and.b32  	%r788, %r778, 2;
	setp.eq.s32 	%p6, %r788, 0;
	@%p6 bra 	$L__BB21_10;
	ld.global.u32 	%r789, [%rd6+20];
	xor.b32  	%r1537, %r1537, %r789;
	ld.global.u32 	%r790, [%rd6+24];
	xor.b32  	%r1536, %r1536, %r790;
	ld.global.u32 	%r791, [%rd6+28];
	xor.b32  	%r1535, %r1535, %r791;
	ld.global.u32 	%r792, [%rd6+32];
	xor.b32  	%r1534, %r1534, %r792;
	ld.global.u32 	%r793, [%rd6+36];
	xor.b32  	%r1533, %r1533, %r793;
$L__BB21_10:
	and.b32  	%r795, %r778, 4;
	setp.eq.s32 	%p7, %r795, 0;
	@%p7 bra 	$L__BB21_12;
	ld.global.u32 	%r796, [%rd6+40];
	xor.b32  	%r1537, %r1537, %r796;
	ld.global.u32 	%r797, [%rd6+44];
	xor.b32  	%r1536, %r1536, %r797;
	ld.global.u32 	%r798, [%rd6+48];
	xor.b32  	%r1535, %r1535, %r798;
	ld.global.u32 	%r799, [%rd6+52];
	xor.b32  	%r1534, %r1534, %r799;
	ld.global.u32 	%r800, [%rd6+56];
	xor.b32  	%r1533, %r1533, %r800;
$L__BB21_12:
	and.b32  	%r802, %r778, 8;
	setp.eq.s32 	%p8, %r802, 0;
	@%p8 bra 	$L__BB21_14;
	ld.global.u32 	%r803, [%rd6+60];
	xor.b32  	%r1537, %r1537, %r803;
	ld.global.u32 	%r804, [%rd6+64];
	xor.b32  	%r1536, %r1536, %r804;
	ld.global.u32 	%r805, [%rd6+68];
	xor.b32  	%r1535, %r1535, %r805;
	ld.global.u32 	%r806, [%rd6+72];
	xor.b32  	%r1534, %r1534, %r806;
	ld.global.u32 	%r807, [%rd6+76];
	xor.b32  	%r1533, %r1533, %r807;
$L__BB21_14:
	and.b32  	%r809, %r778, 16;
	setp.eq.s32 	%p9, %r809, 0;
	@%p9 bra 	$L__BB21_16;
	ld.global.u32 	%r810, [%rd6+80];
	xor.b32  	%r1537, %r1537, %r810;
	ld.global.u32 	%r811, [%rd6+84];
	xor.b32  	%r1536, %r1536, %r811;
	ld.global.u32 	%r812, [%rd6+88];
	xor.b32  	%r1535, %r1535, %r812;
	ld.global.u32 	%r813, [%rd6+92];
	xor.b32  	%r1534, %r1534, %r813;
	ld.global.u32 	%r814, [%rd6+96];
	xor.b32  	%r1533, %r1533, %r814;
$L__BB21_16:
	and.b32  	%r816, %r778, 32;
	setp.eq.s32 	%p10, %r816, 0;
	@%p10 bra 	$L__BB21_18;
	ld.global.u32 	%r817, [%rd6+100];
	xor.b32  	%r1537, %r1537, %r817;
	ld.global.u32 	%r818, [%rd6+104];
	xor.b32  	%r1536, %r1536, %r818;
	ld.global.u32 	%r819, [%rd6+108];
	xor.b32  	%r1535, %r1535, %r819;
	ld.global.u32 	%r820, [%rd6+112];
	xor.b32  	%r1534, %r1534, %r820;
	ld.global.u32 	%r821, [%rd6+116];
	xor.b32  	%r1533, %r1533, %r821;
$L__BB21_18:
	and.b32  	%r823, %r778, 64;
	setp.eq.s32 	%p11, %r823, 0;
	@%p11 bra 	$L__BB21_20;
	ld.global.u32 	%r824, [%rd6+120];
	xor.b32  	%r1537, %r1537, %r824;
	ld.global.u32 	%r825, [%rd6+124];
	xor.b32  	%r1536, %r1536, %r825;
	ld.global.u32 	%r826, [%rd6+128];
	xor.b32  	%r1535, %r1535, %r826;
	ld.global.u32 	%r827, [%rd6+132];
	xor.b32  	%r1534, %r1534, %r827;
	ld.global.u32 	%r828, [%rd6+136];
	xor.b32  	%r1533, %r1533, %r828;
$L__BB21_20:
	and.b32  	%r830, %r778, 128;
	setp.eq.s32 	%p12, %r830, 0;
	@%p12 bra 	$L__BB21_22;
	ld.global.u32 	%r831, [%rd6+140];
	xor.b32  	%r1537, %r1537, %r831;
	ld.global.u32 	%r832, [%rd6+144];
	xor.b32  	%r1536, %r1536, %r832;
	ld.global.u32 	%r833, [%rd6+148];
	xor.b32  	%r1535, %r1535, %r833;
	ld.global.u32 	%r834, [%rd6+152];
	xor.b32  	%r1534, %r1534, %r834;
	ld.global.u32 	%r835, [%rd6+156];
	xor.b32  	%r1533, %r1533, %r835;
$L__BB21_22:
	and.b32  	%r837, %r778, 256;
	setp.eq.s32 	%p13, %r837, 0;
	@%p13 bra 	$L__BB21_24;
	ld.global.u32 	%r838, [%rd6+160];
	xor.b32  	%r1537, %r1537, %r838;
	ld.global.u32 	%r839, [%rd6+164];
	xor.b32  	%r1536, %r1536, %r839;
	ld.global.u32 	%r840, [%rd6+168];
	xor.b32  	%r1535, %r1535, %r840;
	ld.global.u32 	%r841, [%rd6+172];
	xor.b32  	%r1534, %r1534, %r841;
	ld.global.u32 	%r842, [%rd6+176];
	xor.b32  	%r1533, %r1533, %r842;
$L__BB21_24:
	and.b32  	%r844, %r778, 512;
	setp.eq.s32 	%p14, %r844, 0;
	@%p14 bra 	$L__BB21_26;
	ld.global.u32 	%r845, [%rd6+180];
	xor.b32  	%r1537, %r1537, %r845;
	ld.global.u32 	%r846, [%rd6+184];
	xor.b32  	%r1536, %r1536, %r846;
	ld.global.u32 	%r847, [%rd6+188];
	xor.b32  	%r1535, %r1535, %r847;
	ld.global.u32 	%r848, [%rd6+192];
	xor.b32  	%r1534, %r1534, %r848;
	ld.global.u32 	%r849, [%rd6+196];
	xor.b32  	%r1533, %r1533, %r849;
$L__BB21_26:
	and.b32  	%r851, %r778, 1024;
	setp.eq.s32 	%p15, %r851, 0;
	@%p15 bra 	$L__BB21_28;
	ld.global.u32 	%r852, [%rd6+200];
	xor.b32  	%r1537, %r1537, %r852;
	ld.global.u32 	%r853, [%rd6+204];
	xor.b32  	%r1536, %r1536, %r853;
	ld.global.u32 	%r854, [%rd6+208];
	xor.b32  	%r1535, %r1535, %r854;
	ld.global.u32 	%r855, [%rd6+212];
	xor.b32  	%r1534, %r1534, %r855;
	ld.global.u32 	%r856, [%rd6+216];
	xor.b32  	%r1533, %r1533, %r856;
$L__BB21_28:
	and.b32  	%r858, %r778, 2048;
	setp.eq.s32 	%p16, %r858, 0;
	@%p16 bra 	$L__BB21_30;
	ld.global.u32 	%r859, [%rd6+220];
	xor.b32  	%r1537, %r1537, %r859;
	ld.global.u32 	%r860, [%rd6+224];
	xor.b32  	%r1536, %r1536, %r860;
	ld.global.u32 	%r861, [%rd6+228];
	xor.b32  	%r1535, %r1535, %r861;
	ld.global.u32 	%r862, [%rd6+232];
	xor.b32  	%r1534, %r1534, %r862;
	ld.global.u32 	%r863, [%rd6+236];
	xor.b32  	%r1533, %r1533, %r863;
$L__BB21_30:
	and.b32  	%r865, %r778, 4096;
	setp.eq.s32 	%p17, %r865, 0;
	@%p17 bra 	$L__BB21_32;
	ld.global.u32 	%r866, [%rd6+240];
	xor.b32  	%r1537, %r1537, %r866;
	ld.global.u32 	%r867, [%rd6+244];
	xor.b32  	%r1536, %r1536, %r867;
	ld.global.u32 	%r868, [%rd6+248];
	xor.b32  	%r1535, %r1535, %r868;
	ld.global.u32 	%r869, [%rd6+252];
	xor.b32  	%r1534, %r1534, %r869;
	ld.global.u32 	%r870, [%rd6+256];
	xor.b32  	%r1533, %r1533, %r870;
$L__BB21_32:
	and.b32  	%r872, %r778, 8192;
	setp.eq.s32 	%p18, %r872, 0;
	@%p18 bra 	$L__BB21_34;
	ld.global.u32 	%r873, [%rd6+260];
	xor.b32  	%r1537, %r1537, %r873;
	ld.global.u32 	%r874, [%rd6+264];
	xor.b32  	%r1536, %r1536, %r874;
	ld.global.u32 	%r875, [%rd6+268];
	xor.b32  	%r1535, %r1535, %r875;
	ld.global.u32 	%r876, [%rd6+272];
	xor.b32  	%r1534, %r1534, %r876;
	ld.global.u32 	%r877, [%rd6+276];
	xor.b32  	%r1533, %r1533, %r877;
$L__BB21_34:
	and.b32  	%r879, %r778, 16384;
	setp.eq.s32 	%p19, %r879, 0;
	@%p19 bra 	$L__BB21_36;
	ld.global.u32 	%r880, [%rd6+280];
	xor.b32  	%r1537, %r1537, %r880;
	ld.global.u32 	%r881, [%rd6+284];
	xor.b32  	%r1536, %r1536, %r881;
	ld.global.u32 	%r882, [%rd6+288];
	xor.b32  	%r1535, %r1535, %r882;
	ld.global.u32 	%r883, [%rd6+292];
	xor.b32  	%r1534, %r1534, %r883;
	ld.global.u32 	%r884, [%rd6+296];
	xor.b32  	%r1533, %r1533, %r884;
$L__BB21_36:
	and.b32  	%r886, %r778, 32768;
	setp.eq.s32 	%p20, %r886, 0;
	@%p20 bra 	$L__BB21_38;
	ld.global.u32 	%r887, [%rd6+300];
	xor.b32  	%r1537, %r1537, %r887;
	ld.global.u32 	%r888, [%rd6+304];
	xor.b32  	%r1536, %r1536, %r888;
	ld.global.u32 	%r889, [%rd6+308];
	xor.b32  	%r1535, %r1535, %r889;
	ld.global.u32 	%r890, [%rd6+312];
	xor.b32  	%r1534, %r1534, %r890;
	ld.global.u32 	%r891, [%rd6+316];
	xor.b32  	%r1533, %r1533, %r891;
$L__BB21_38:
	add.s32 	%r1532, %r1532, 16;
	setp.ne.s32 	%p21, %r1532, 32;
	@%p21 bra 	$L__BB21_6;
	mad.lo.s32 	%r892, %r1526, -31, %r10;
	add.s32 	%r1526, %r892, 1;
	setp.ne.s32 	%p22, %r1526, 5;
	@%p22 bra 	$L__BB21_5;
	st.local.u32 	[%rd1+4], %r1537;
	st.local.v2.u32 	[%rd1+8], {%r1536, %r1535};
	st.local.v2.u32 	[%rd1+16], {%r1534, %r1533};
	setp.eq.s64 	%p23, %rd4, 1;
	@%p23 bra 	$L__BB21_115;
	mov.b32 	%r1625, 0;
	mov.u32 	%r1626, %r1625;
	mov.u32 	%r1627, %r1625;
	mov.u32 	%r1628, %r1625;
	mov.u32 	%r1629, %r1625;
	mov.u32 	%r1618, %r1625;
$L__BB21_42:
	mul.wide.u32 	%rd19, %r1618, 4;
	add.s64 	%rd20, %rd1, %rd19;
	ld.local.u32 	%r185, [%rd20+4];
	shl.b32 	%r186, %r1618, 5;
	mov.b32 	%r1624, 0;
$L__BB21_43:
	.pragma "nounroll";
	shr.u32 	%r895, %r185, %r1624;
	and.b32  	%r896, %r895, 1;
	setp.eq.b32 	%p24, %r896, 1;
	not.pred 	%p25, %p24;
	add.s32 	%r897, %r186, %r1624;
	mul.lo.s32 	%r898, %r897, 5;
	mul.wide.u32 	%rd21, %r898, 4;
	add.s64 	%rd7, %rd5, %rd21;
	@%p25 bra 	$L__BB21_45;
	ld.global.u32 	%r899, [%rd7];
	xor.b32  	%r1629, %r1629, %r899;
	ld.global.u32 	%r900, [%rd7+4];
	xor.b32  	%r1628, %r1628, %r900;
	ld.global.u32 	%r901, [%rd7+8];
	xor.b32  	%r1627, %r1627, %r901;
	ld.global.u32 	%r902, [%rd7+12];
	xor.b32  	%r1626, %r1626, %r902;
	ld.global.u32 	%r903, [%rd7+16];
	xor.b32  	%r1625, %r1625, %r903;
$L__BB21_45:
	and.b32  	%r905, %r895, 2;
	setp.eq.s32 	%p26, %r905, 0;
	@%p26 bra 	$L__BB21_47;
	ld.global.u32 	%r906, [%rd7+20];
	xor.b32  	%r1629, %r1629, %r906;
	ld.global.u32 	%r907, [%rd7+24];
	xor.b32  	%r1628, %r1628, %r907;
	ld.global.u32 	%r908, [%rd7+28];
	xor.b32  	%r1627, %r1627, %r908;
	ld.global.u32 	%r909, [%rd7+32];
	xor.b32  	%r1626, %r1626, %r909;
	ld.global.u32 	%r910, [%rd7+36];
	xor.b32  	%r1625, %r1625, %r910;
$L__BB21_47:
	and.b32  	%r912, %r895, 4;
	setp.eq.s32 	%p27, %r912, 0;
	@%p27 bra 	$L__BB21_49;
	ld.global.u32 	%r913, [%rd7+40];
	xor.b32  	%r1629, %r1629, %r913;
	ld.global.u32 	%r914, [%rd7+44];
	xor.b32  	%r1628, %r1628, %r914;
	ld.global.u32 	%r915, [%rd7+48];
	xor.b32  	%r1627, %r1627, %r915;
	ld.global.u32 	%r916, [%rd7+52];
	xor.b32  	%r1626, %r1626, %r916;
	ld.global.u32 	%r917, [%rd7+56];
	xor.b32  	%r1625, %r1625, %r917;
$L__BB21_49:
	and.b32  	%r919, %r895, 8;
	setp.eq.s32 	%p28, %r919, 0;
	@%p28 bra 	$L__BB21_51;
	ld.global.u32 	%r920, [%rd7+60];
	xor.b32  	%r1629, %r1629, %r920;
	ld.global.u32 	%r921, [%rd7+64];
	xor.b32  	%r1628, %r1628, %r921;
	ld.global.u32 	%r922, [%rd7+68];
	xor.b32  	%r1627, %r1627, %r922;
	ld.global.u32 	%r923, [%rd7+72];
	xor.b32  	%r1626, %r1626, %r923;
	ld.global.u32 	%r924, [%rd7+76];
	xor.b32  	%r1625, %r1625, %r924;
$L__BB21_51:
	and.b32  	%r926, %r895, 16;
	setp.eq.s32 	%p29, %r926, 0;
	@%p29 bra 	$L__BB21_53;
	ld.global.u32 	%r927, [%rd7+80];
	xor.b32  	%r1629, %r1629, %r927;
	ld.global.u32 	%r928, [%rd7+84];
	xor.b32  	%r1628, %r1628, %r928;
	ld.global.u32 	%r929, [%rd7+88];
	xor.b32  	%r1627, %r1627, %r929;
	ld.global.u32 	%r930, [%rd7+92];
	xor.b32  	%r1626, %r1626, %r930;
	ld.global.u32 	%r931, [%rd7+96];
	xor.b32  	%r1625, %r1625, %r931;
$L__BB21_53:
	and.b32  	%r933, %r895, 32;
	setp.eq.s32 	%p30, %r933, 0;
	@%p30 bra 	$L__BB21_55;
	ld.global.u32 	%r934, [%rd7+100];
	xor.b32  	%r1629, %r1629, %r934;
	ld.global.u32 	%r935, [%rd7+104];
	xor.b32  	%r1628, %r1628, %r935;
	ld.global.u32 	%r936, [%rd7+108];
	xor.b32  	%r1627, %r1627, %r936;
	ld.global.u32 	%r937, [%rd7+112];
	xor.b32  	%r1626, %r1626, %r937;
	ld.global.u32 	%r938, [%rd7+116];
	xor.b32  	%r1625, %r1625, %r938;
$L__BB21_55:
	and.b32  	%r940, %r895, 64;
	setp.eq.s32 	%p31, %r940, 0;
	@%p31 bra 	$L__BB21_57;
	ld.global.u32 	%r941, [%rd7+120];
	xor.b32  	%r1629, %r1629, %r941;
	ld.global.u32 	%r942, [%rd7+124];
	xor.b32  	%r1628, %r1628, %r942;
	ld.global.u32 	%r943, [%rd7+128];
	xor.b32  	%r1627, %r1627, %r943;
	ld.global.u32 	%r944, [%rd7+132];
	xor.b32  	%r1626, %r1626, %r944;
	ld.global.u32 	%r945, [%rd7+136];
	xor.b32  	%r1625, %r1625, %r945;
$L__BB21_57:
	and.b32  	%r947, %r895, 128;
	setp.eq.s32 	%p32, %r947, 0;
	@%p32 bra 	$L__BB21_59;
	ld.global.u32 	%r948, [%rd7+140];
	xor.b32  	%r1629, %r1629, %r948;
	ld.global.u32 	%r949, [%rd7+144];
	xor.b32  	%r1628, %r1628, %r949;
	ld.global.u32 	%r950, [%rd7+148];
	xor.b32  	%r1627, %r1627, %r950;
	ld.global.u32 	%r951, [%rd7+152];
	xor.b32  	%r1626, %r1626, %r951;
	ld.global.u32 	%r952, [%rd7+156];
	xor.b32  	%r1625, %r1625, %r952;
$L__BB21_59:
	and.b32  	%r954, %r895, 256;
	setp.eq.s32 	%p33, %r954, 0;
	@%p33 bra 	$L__BB21_61;
	ld.global.u32 	%r955, [%rd7+160];
	xor.b32  	%r1629, %r1629, %r955;
	ld.global.u32 	%r956, [%rd7+164];
	xor.b32  	%r1628, %r1628, %r956;
	ld.global.u32 	%r957, [%rd7+168];
	xor.b32  	%r1627, %r1627, %r957;
	ld.global.u32 	%r958, [%rd7+172];
	xor.b32  	%r1626, %r1626, %r958;
	ld.global.u32 	%r959, [%rd7+176];
	xor.b32  	%r1625, %r1625, %r959;
$L__BB21_61:
	and.b32  	%r961, %r895, 512;
	setp.eq.s32 	%p34, %r961, 0;
	@%p34 bra 	$L__BB21_63;
	ld.global.u32 	%r962, [%rd7+180];
	xor.b32  	%r1629, %r1629, %r962;
	ld.global.u32 	%r963, [%rd7+184];
	xor.b32  	%r1628, %r1628, %r963;
	ld.global.u32 	%r964, [%rd7+188];
	xor.b32  	%r1627, %r1627, %r964;
	ld.global.u32 	%r965, [%rd7+192];
	xor.b32  	%r1626, %r1626, %r965;
	ld.global.u32 	%r966, [%rd7+196];
	xor.b32  	%r1625, %r1625, %r966;
$L__BB21_63:
	and.b32  	%r968, %r895, 1024;
	setp.eq.s32 	%p35, %r968, 0;
	@%p35 bra 	$L__BB21_65;
	ld.global.u32 	%r969, [%rd7+200];
	xor.b32  	%r1629, %r1629, %r969;
	ld.global.u32 	%r970, [%rd7+204];
	xor.b32  	%r1628, %r1628, %r970;
	ld.global.u32 	%r971, [%rd7+208];
	xor.b32  	%r1627, %r1627, %r971;
	ld.global.u32 	%r972, [%rd7+212];
	xor.b32  	%r1626, %r1626, %r972;
	ld.global.u32 	%r973, [%rd7+216];
	xor.b32  	%r1625, %r1625, %r973;
$L__BB21_65:
	and.b32  	%r975, %r895, 2048;
	setp.eq.s32 	%p36, %r975, 0;
	@%p36 bra 	$L__BB21_67;
	ld.global.u32 	%r976, [%rd7+220];
	xor.b32  	%r1629, %r1629, %r976;
	ld.global.u32 	%r977, [%rd7+224];
	xor.b32  	%r1628, %r1628, %r977;
	ld.global.u32 	%r978, [%rd7+228];
	xor.b32  	%r1627, %r1627, %r978;
	ld.global.u32 	%r979, [%rd7+232];
	xor.b32  	%r1626, %r1626, %r979;
	ld.global.u32 	%r980, [%rd7+236];
	xor.b32  	%r1625, %r1625, %r980;
$L__BB21_67:
	and.b32  	%r982, %r895, 4096;
	setp.eq.s32 	%p37, %r982, 0;
	@%p37 bra 	$L__BB21_69;
	ld.global.u32 	%r983, [%rd7+240];
	xor.b32  	%r1629, %r1629, %r983;
	ld.global.u32 	%r984, [%rd7+244];
	xor.b32  	%r1628, %r1628, %r984;
	ld.global.u32 	%r985, [%rd7+248];
	xor.b32  	%r1627, %r1627, %r985;
	ld.global.u32 	%r986, [%rd7+252];
	xor.b32  	%r1626, %r1626, %r986;
	ld.global.u32 	%r987, [%rd7+256];
	xor.b32  	%r1625, %r1625, %r987;
$L__BB21_69:
	and.b32  	%r989, %r895, 8192;
	setp.eq.s32 	%p38, %r989, 0;
	@%p38 bra 	$L__BB21_71;
	ld.global.u32 	%r990, [%rd7+260];
	xor.b32  	%r1629, %r1629, %r990;
	ld.global.u32 	%r991, [%rd7+264];
	xor.b32  	%r1628, %r1628, %r991;
	ld.global.u32 	%r992, [%rd7+268];
	xor.b32  	%r1627, %r1627, %r992;
	ld.global.u32 	%r993, [%rd7+272];
	xor.b32  	%r1626, %r1626, %r993;
	ld.global.u32 	%r994, [%rd7+276];
	xor.b32  	%r1625, %r1625, %r994;
$L__BB21_71:
	and.b32  	%r996, %r895, 16384;
	setp.eq.s32 	%p39, %r996, 0;
	@%p39 bra 	$L__BB21_73;
	ld.global.u32 	%r997, [%rd7+280];
	xor.b32  	%r1629, %r1629, %r997;
	ld.global.u32 	%r998, [%rd7+284];
	xor.b32  	%r1628, %r1628, %r998;
	ld.global.u32 	%r999, [%rd7+288];
	xor.b32  	%r1627, %r1627, %r999;
	ld.global.u32 	%r1000, [%rd7+292];
	xor.b32  	%r1626, %r1626, %r1000;
	ld.global.u32 	%r1001, [%rd7+296];
	xor.b32  	%r1625, %r1625, %r1001;
$L__BB21_73:
	and.b32  	%r1003, %r895, 32768;
	setp.eq.s32 	%p40, %r1003, 0;
	@%p40 bra 	$L__BB21_75;
	ld.global.u32 	%r1004, [%rd7+300];
	xor.b32  	%r1629, %r1629, %r1004;
	ld.global.u32 	%r1005, [%rd7+304];
	xor.b32  	%r1628, %r1628, %r1005;
	ld.global.u32 	%r1006, [%rd7+308];
	xor.b32  	%r1627, %r1627, %r1006;
	ld.global.u32 	%r1007, [%rd7+312];
	xor.b32  	%r1626, %r1626, %r1007;
	ld.global.u32 	%r1008, [%rd7+316];
	xor.b32  	%r1625, %r1625, %r1008;
$L__BB21_75:
	add.s32 	%r1624, %r1624, 16;
	setp.ne.s32 	%p41, %r1624, 32;
	@%p41 bra 	$L__BB21_43;
	mad.lo.s32 	%r1009, %r1618, -31, %r186;
	add.s32 	%r1618, %r1009, 1;
	setp.ne.s32 	%p42, %r1618, 5;
	@%p42 bra 	$L__BB21_42;
	st.local.u32 	[%rd1+4], %r1629;
	st.local.v2.u32 	[%rd1+8], {%r1628, %r1627};
	st.local.v2.u32 	[%rd1+16], {%r1626, %r1625};
	setp.ne.s64 	%p43, %rd4, 3;
	@%p43 bra 	$L__BB21_115;
	mov.b32 	%r1717, 0;
	mov.u32 	%r1718, %r1717;
	mov.u32 	%r1719, %r1717;
	mov.u32 	%r1720, %r1717;
	mov.u32 	%r1721, %r1717;
	mov.u32 	%r1710, %r1717;
$L__BB21_79:
	mul.wide.u32 	%rd22, %r1710, 4;
	add.s64 	%rd23, %rd1, %rd22;
	ld.local.u32 	%r361, [%rd23+4];
	shl.b32 	%r362, %r1710, 5;
	mov.b32 	%r1716, 0;
$L__BB21_80:
	.pragma "nounroll";
	shr.u32 	%r1012, %r361, %r1716;
	and.b32  	%r1013, %r1012, 1;
	setp.eq.b32 	%p44, %r1013, 1;
	not.pred 	%p45, %p44;
	add.s32 	%r1014, %r362, %r1716;
	mul.lo.s32 	%r1015, %r1014, 5;
	mul.wide.u32 	%rd24, %r1015, 4;
	add.s64 	%rd8, %rd5, %rd24;
	@%p45 bra 	$L__BB21_82;
	ld.global.u32 	%r1016, [%rd8];
	xor.b32  	%r1721, %r1721, %r1016;
	ld.global.u32 	%r1017, [%rd8+4];
	xor.b32  	%r1720, %r1720, %r1017;
	ld.global.u32 	%r1018, [%rd8+8];
	xor.b32  	%r1719, %r1719, %r1018;
	ld.global.u32 	%r1019, [%rd8+12];
	xor.b32  	%r1718, %r1718, %r1019;
	ld.global.u32 	%r1020, [%rd8+16];
	xor.b32  	%r1717, %r1717, %r1020;
$L__BB21_82:
	and.b32  	%r1022, %r1012, 2;
	setp.eq.s32 	%p46, %r1022, 0;
	@%p46 bra 	$L__BB21_84;
	ld.global.u32 	%r1023, [%rd8+20];
	xor.b32  	%r1721, %r1721, %r1023;
	ld.global.u32 	%r1024, [%rd8+24];
	xor.b32  	%r1720, %r1720, %r1024;
	ld.global.u32 	%r1025, [%rd8+28];
	xor.b32  	%r1719, %r1719, %r1025;
	ld.global.u32 	%r1026, [%rd8+32];
	xor.b32  	%r1718, %r1718, %r1026;
	ld.global.u32 	%r1027, [%rd8+36];
	xor.b32  	%r1717, %r1717, %r1027;
$L__BB21_84:
	and.b32  	%r1029, %r1012, 4;
	setp.eq.s32 	%p47, %r1029, 0;
	@%p47 bra 	$L__BB21_86;
	ld.global.u32 	%r1030, [%rd8+40];
	xor.b32  	%r1721, %r1721, %r1030;
	ld.global.u32 	%r1031, [%rd8+44];
	xor.b32  	%r1720, %r1720, %r1031;
	ld.global.u32 	%r1032, [%rd8+48];
	xor.b32  	%r1719, %r1719, %r1032;
	ld.global.u32 	%r1033, [%rd8+52];
	xor.b32  	%r1718, %r1718, %r1033;
	ld.global.u32 	%r1034, [%rd8+56];
	xor.b32  	%r1717, %r1717, %r1034;
$L__BB21_86:
	and.b32  	%r1036, %r1012, 8;
	setp.eq.s32 	%p48, %r1036, 0;
	@%p48 bra 	$L__BB21_88;
	ld.global.u32 	%r1037, [%rd8+60];
	xor.b32  	%r1721, %r1721, %r1037;
	ld.global.u32 	%r1038, [%rd8+64];
	xor.b32  	%r1720, %r1720, %r1038;
	ld.global.u32 	%r1039, [%rd8+68];
	xor.b32  	%r1719, %r1719, %r1039;
	ld.global.u32 	%r1040, [%rd8+72];
	xor.b32  	%r1718, %r1718, %r1040;
	ld.global.u32 	%r1041, [%rd8+76];
	xor.b32  	%r1717, %r1717, %r1041;
$L__BB21_88:
	and.b32  	%r1043, %r1012, 16;
	setp.eq.s32 	%p49, %r1043, 0;
	@%p49 bra 	$L__BB21_90;
	ld.global.u32 	%r1044, [%rd8+80];
	xor.b32  	%r1721, %r1721, %r1044;
	ld.global.u32 	%r1045, [%rd8+84];
	xor.b32  	%r1720, %r1720, %r1045;
	ld.global.u32 	%r1046, [%rd8+88];
	xor.b32  	%r1719, %r1719, %r1046;
	ld.global.u32 	%r1047, [%rd8+92];
	xor.b32  	%r1718, %r1718, %r1047;
	ld.global.u32 	%r1048, [%rd8+96];
	xor.b32  	%r1717, %r1717, %r1048;
$L__BB21_90:
	and.b32  	%r1050, %r1012, 32;
	setp.eq.s32 	%p50, %r1050, 0;
	@%p50 bra 	$L__BB21_92;
	ld.global.u32 	%r1051, [%rd8+100];
	xor.b32  	%r1721, %r1721, %r1051;
	ld.global.u32 	%r1052, [%rd8+104];
	xor.b32  	%r1720, %r1720, %r1052;
	ld.global.u32 	%r1053, [%rd8+108];
	xor.b32  	%r1719, %r1719, %r1053;
	ld.global.u32 	%r1054, [%rd8+112];
	xor.b32  	%r1718, %r1718, %r1054;
	ld.global.u32 	%r1055, [%rd8+116];
	xor.b32  	%r1717, %r1717, %r1055;
$L__BB21_92:
	and.b32  	%r1057, %r1012, 64;
	setp.eq.s32 	%p51, %r1057, 0;
	@%p51 bra 	$L__BB21_94;
	ld.global.u32 	%r1058, [%rd8+120];
	xor.b32  	%r1721, %r1721, %r1058;
	ld.global.u32 	%r1059, [%rd8+124];
	xor.b32  	%r1720, %r1720, %r1059;
	ld.global.u32 	%r1060, [%rd8+128];
	xor.b32  	%r1719, %r1719, %r1060;
	ld.global.u32 	%r1061, [%rd8+132];
	xor.b32  	%r1718, %r1718, %r1061;
	ld.global.u32 	%r1062, [%rd8+136];
	xor.b32  	%r1717, %r1717, %r1062;
$L__BB21_94:
	and.b32  	%r1064, %r1012, 128;
	setp.eq.s32 	%p52, %r1064, 0;
	@%p52 bra 	$L__BB21_96;
	ld.global.u32 	%r1065, [%rd8+140];
	xor.b32  	%r1721, %r1721, %r1065;
	ld.global.u32 	%r1066, [%rd8+144];
	xor.b32  	%r1720, %r1720, %r1066;
	ld.global.u32 	%r1067, [%rd8+148];
	xor.b32  	%r1719, %r1719, %r1067;
	ld.global.u32 	%r1068, [%rd8+152];
	xor.b32  	%r1718, %r1718, %r1068;
	ld.global.u32 	%r1069, [%rd8+156];
	xor.b32  	%r1717, %r1717, %r1069;
$L__BB21_96:
	and.b32  	%r1071, %r1012, 256;
	setp.eq.s32 	%p53, %r1071, 0;
	@%p53 bra 	$L__BB21_98;
	ld.global.u32 	%r1072, [%rd8+160];
	xor.b32  	%r1721, %r1721, %r1072;
	ld.global.u32 	%r1073, [%rd8+164];
	xor.b32  	%r1720, %r1720, %r1073;
	ld.global.u32 	%r1074, [%rd8+168];
	xor.b32  	%r1719, %r1719, %r1074;
	ld.global.u32 	%r1075, [%rd8+172];
	xor.b32  	%r1718, %r1718, %r1075;
	ld.global.u32 	%r1076, [%rd8+176];
	xor.b32  	%r1717, %r1717, %r1076;
$L__BB21_98:
	and.b32  	%r1078, %r1012, 512;
	setp.eq.s32 	%p54, %r1078, 0;
	@%p54 bra 	$L__BB21_100;
	ld.global.u32 	%r1079, [%rd8+180];
	xor.b32  	%r1721, %r1721, %r1079;
	ld.global.u32 	%r1080, [%rd8+184];
	xor.b32  	%r1720, %r1720, %r1080;
	ld.global.u32 	%r1081, [%rd8+188];
	xor.b32  	%r1719, %r1719, %r1081;
	ld.global.u32 	%r1082, [%rd8+192];
	xor.b32  	%r1718, %r1718, %r1082;
	ld.global.u32 	%r1083, [%rd8+196];
	xor.b32  	%r1717, %r1717, %r1083;
$L__BB21_100:
	and.b32  	%r1085, %r1012, 1024;
	setp.eq.s32 	%p55, %r1085, 0;
	@%p55 bra 	$L__BB21_102;
	ld.global.u32 	%r1086, [%rd8+200];
	xor.b32  	%r1721, %r1721, %r1086;
	ld.global.u32 	%r1087, [%rd8+204];
	xor.b32  	%r1720, %r1720, %r1087;
	ld.global.u32 	%r1088, [%rd8+208];
	xor.b32  	%r1719, %r1719, %r1088;
	ld.global.u32 	%r1089, [%rd8+212];
	xor.b32  	%r1718, %r1718, %r1089;
	ld.global.u32 	%r1090, [%rd8+216];
	xor.b32  	%r1717, %r1717, %r1090;
$L__BB21_102:
	and.b32  	%r1092, %r1012, 2048;
	setp.eq.s32 	%p56, %r1092, 0;
	@%p56 bra 	$L__BB21_104;
	ld.global.u32 	%r1093, [%rd8+220];
	xor.b32  	%r1721, %r1721, %r1093;
	ld.global.u32 	%r1094, [%rd8+224];
	xor.b32  	%r1720, %r1720, %r1094;
	ld.global.u32 	%r1095, [%rd8+228];
	xor.b32  	%r1719, %r1719, %r1095;
	ld.global.u32 	%r1096, [%rd8+232];
	xor.b32  	%r1718, %r1718, %r1096;
	ld.global.u32 	%r1097, [%rd8+236];
	xor.b32  	%r1717, %r1717, %r1097;
$L__BB21_104:
	and.b32  	%r1099, %r1012, 4096;
	setp.eq.s32 	%p57, %r1099, 0;
	@%p57 bra 	$L__BB21_106;
	ld.global.u32 	%r1100, [%rd8+240];
	xor.b32  	%r1721, %r1721, %r1100;
	ld.global.u32 	%r1101, [%rd8+244];
	xor.b32  	%r1720, %r1720, %r1101;
	ld.global.u32 	%r1102, [%rd8+248];
	xor.b32  	%r1719, %r1719, %r1102;
	ld.global.u32 	%r1103, [%rd8+252];
	xor.b32  	%r1718, %r1718, %r1103;
	ld.global.u32 	%r1104, [%rd8+256];
	xor.b32  	%r1717, %r1717, %r1104;
$L__BB21_106:
	and.b32  	%r1106, %r1012, 8192;
	setp.eq.s32 	%p58, %r1106, 0;
	@%p58 bra 	$L__BB21_108;
	ld.global.u32 	%r1107, [%rd8+260];
	xor.b32  	%r1721, %r1721, %r1107;
	ld.global.u32 	%r1108, [%rd8+264];
	xor.b32  	%r1720, %r1720, %r1108;
	ld.global.u32 	%r1109, [%rd8+268];
	xor.b32  	%r1719, %r1719, %r1109;
	ld.global.u32 	%r1110, [%rd8+272];
	xor.b32  	%r1718, %r1718, %r1110;
	ld.global.u32 	%r1111, [%rd8+276];
	xor.b32  	%r1717, %r1717, %r1111;
$L__BB21_108:
	and.b32  	%r1113, %r1012, 16384;
	setp.eq.s32 	%p59, %r1113, 0;
	@%p59 bra 	$L__BB21_110;
	ld.global.u32 	%r1114, [%rd8+280];
	xor.b32  	%r1721, %r1721, %r1114;
	ld.global.u32 	%r1115, [%rd8+284];
	xor.b32  	%r1720, %r1720, %r1115;
	ld.global.u32 	%r1116, [%rd8+288];
	xor.b32  	%r1719, %r1719, %r1116;
	ld.global.u32 	%r1117, [%rd8+292];
	xor.b32  	%r1718, %r1718, %r1117;
	ld.global.u32 	%r1118, [%rd8+296];
	xor.b32  	%r1717, %r1717, %r1118;
$L__BB21_110:
	and.b32  	%r1120, %r1012, 32768;
	setp.eq.s32 	%p60, %r1120, 0;
	@%p60 bra 	$L__BB21_112;
	ld.global.u32 	%r1121, [%rd8+300];
	xor.b32  	%r1721, %r1721, %r1121;
	ld.global.u32 	%r1122, [%rd8+304];
	xor.b32  	%r1720, %r1720, %r1122;
	ld.global.u32 	%r1123, [%rd8+308];
	xor.b32  	%r1719, %r1719, %r1123;
	ld.global.u32 	%r1124, [%rd8+312];
	xor.b32  	%r1718, %r1718, %r1124;
	ld.global.u32 	%r1125, [%rd8+316];
	xor.b32  	%r1717, %r1717, %r1125;
$L__BB21_112:
	add.s32 	%r1716, %r1716, 16;
	setp.ne.s32 	%p61, %r1716, 32;
	@%p61 bra 	$L__BB21_80;
	mad.lo.s32 	%r1126, %r1710, -31, %r362;
	add.s32 	%r1710, %r1126, 1;
	setp.ne.s32 	%p62, %r1710, 5;
	@%p62 bra 	$L__BB21_79;
	st.local.u32 	[%rd1+4], %r1721;
	st.local.v2.u32 	[%rd1+8], {%r1720, %r1719};
	st.local.v2.u32 	[%rd1+16], {%r1718, %r1717};
$L__BB21_115:
	shr.u64 	%rd49, %rd3, 2;
	add.s32 	%r1520, %r1520, 1;
	setp.gt.u64 	%p63, %rd3, 3;
	@%p63 bra 	$L__BB21_3;
$L__BB21_116:
	ld.param.u32 	%r1516, [_Z36TestSequentialAccessThroughputKernelILi128EEvPK11MemoryBlockIXT_EEPS1_ii_param_3];
	setp.lt.s32 	%p64, %r1516, 1;
	mov.b32 	%r1896, 0;
	mov.u32 	%r1897, %r1896;
	mov.u32 	%r1898, %r1896;
	mov.u32 	%r1899, %r1896;
	mov.u32 	%r1900, %r1896;
	mov.u32 	%r1901, %r1896;
	mov.u32 	%r1902, %r1896;
	mov.u32 	%r1903, %r1896;
	mov.u32 	%r1904, %r1896;
	mov.u32 	%r1905, %r1896;
	mov.u32 	%r1906, %r1896;
	mov.u32 	%r1907, %r1896;
	mov.u32 	%r1908, %r1896;
	mov.u32 	%r1909, %r1896;
	mov.u32 	%r1910, %r1896;
	mov.u32 	%r1911, %r1896;
	mov.u32 	%r1912, %r1896;
	mov.u32 	%r1913, %r1896;
	mov.u32 	%r1914, %r1896;
	mov.u32 	%r1915, %r1896;
	mov.u32 	%r1916, %r1896;
	mov.u32 	%r1917, %r1896;
	mov.u32 	%r1918, %r1896;
	mov.u32 	%r1919, %r1896;
	mov.u32 	%r1920, %r1896;
	mov.u32 	%r1921, %r1896;
	mov.u32 	%r1922, %r1896;
	mov.u32 	%r1923, %r1896;
	mov.u32 	%r1924, %r1896;
	mov.u32 	%r1925, %r1896;
	mov.u32 	%r1926, %r1896;
	mov.u32 	%r1927, %r1896;
	@%p64 bra 	$L__BB21_125;
	ld.param.u32 	%r1517, [_Z36TestSequentialAccessThroughputKernelILi128EEvPK11MemoryBlockIXT_EEPS1_ii_param_3];
	and.b32  	%r532, %r1517, 3;
	setp.lt.u32 	%p65, %r1517, 4;
	mov.b32 	%r1896, 0;
	mov.u32 	%r1895, %r1896;
	@%p65 bra 	$L__BB21_120;
	ld.param.u32 	%r1518, [_Z36TestSequentialAccessThroughputKernelILi128EEvPK11MemoryBlockIXT_EEPS1_ii_param_3];
	and.b32  	%r1895, %r1518, 2147483644;
	mov.b32 	%r1896, 0;
	mov.u32 	%r1897, %r1896;
	mov.u32 	%r1898, %r1896;
	mov.u32 	%r1899, %r1896;
	mov.u32 	%r1900, %r1896;
	mov.u32 	%r1901, %r1896;
	mov.u32 	%r1902, %r1896;
	mov.u32 	%r1903, %r1896;
	mov.u32 	%r1904, %r1896;
	mov.u32 	%r1905, %r1896;
	mov.u32 	%r1906, %r1896;
	mov.u32 	%r1907, %r1896;
	mov.u32 	%r1908, %r1896;
	mov.u32 	%r1909, %r1896;
	mov.u32 	%r1910, %r1896;
	mov.u32 	%r1911, %r1896;
	mov.u32 	%r1912, %r1896;
	mov.u32 	%r1913, %r1896;
	mov.u32 	%r1914, %r1896;
	mov.u32 	%r1915, %r1896;
	mov.u32 	%r1916, %r1896;
	mov.u32 	%r1917, %r1896;
	mov.u32 	%r1918, %r1896;
	mov.u32 	%r1919, %r1896;
	mov.u32 	%r1920, %r1896;
	mov.u32 	%r1921, %r1896;
	mov.u32 	%r1922, %r1896;
	mov.u32 	%r1923, %r1896;
	mov.u32 	%r1924, %r1896;
	mov.u32 	%r1925, %r1896;
	mov.u32 	%r1926, %r1896;
	mov.u32 	%r1927, %r1896;
	mov.u32 	%r1829, %r1896;
$L__BB21_119:
	.pragma "nounroll";
	ld.param.u32 	%r1513, [_Z36TestSequentialAccessThroughputKernelILi128EEvPK11MemoryBlockIXT_EEPS1_ii_param_2];
	ld.param.u64 	%rd45, [_Z36TestSequentialAccessThroughputKernelILi128EEvPK11MemoryBlockIXT_EEPS1_ii_param_0];
	xor.b32  	%r1130, %r1829, %r1;
	rem.s32 	%r1131, %r1130, %r1513;
	cvta.to.global.u64 	%rd25, %rd45;
	mul.wide.s32 	%rd26, %r1131, 128;
	add.s64 	%rd27, %rd25, %rd26;
	ld.global.u32 	%r1132, [%rd27+124];
	ld.global.u32 	%r1133, [%rd27+120];
	ld.global.u32 	%r1134, [%rd27+116];
	ld.global.u32 	%r1135, [%rd27+112];
	ld.global.u32 	%r1136, [%rd27+108];
	ld.global.u32 	%r1137, [%rd27+104];
	ld.global.u32 	%r1138, [%rd27+100];
	ld.global.u32 	%r1139, [%rd27+96];
	ld.global.u32 	%r1140, [%rd27+92];
	ld.global.u32 	%r1141, [%rd27+88];
	ld.global.u32 	%r1142, [%rd27+84];
	ld.global.u32 	%r1143, [%rd27+80];
	ld.global.u32 	%r1144, [%rd27+76];
	ld.global.u32 	%r1145, [%rd27+72];
	ld.global.u32 	%r1146, [%rd27+68];
	ld.global.u32 	%r1147, [%rd27+64];
	ld.global.u32 	%r1148, [%rd27+60];
	ld.global.u32 	%r1149, [%rd27+56];
	ld.global.u32 	%r1150, [%rd27+52];
	ld.global.u32 	%r1151, [%rd27+48];
	ld.global.u32 	%r1152, [%rd27+44];
	ld.global.u32 	%r1153, [%rd27+40];
	ld.global.u32 	%r1154, [%rd27+36];
	ld.global.u32 	%r1155, [%rd27+32];
	ld.global.u32 	%r1156, [%rd27+28];
	ld.global.u32 	%r1157, [%rd27+24];
	ld.global.u32 	%r1158, [%rd27+20];
	ld.global.u32 	%r1159, [%rd27+16];
	ld.global.u32 	%r1160, [%rd27+12];
	ld.global.u32 	%r1161, [%rd27+8];
	ld.global.u32 	%r1162, [%rd27+4];
	ld.global.u32 	%r1163, [%rd27];
	xor.b32  	%r1164, %r1927, %r1163;
	xor.b32  	%r1165, %r1926, %r1162;
	xor.b32  	%r1166, %r1925, %r1161;
	xor.b32  	%r1167, %r1924, %r1160;
	xor.b32  	%r1168, %r1923, %r1159;
	xor.b32  	%r1169, %r1922, %r1158;
	xor.b32  	%r1170, %r1921, %r1157;
	xor.b32  	%r1171, %r1920, %r1156;
	xor.b32  	%r1172, %r1919, %r1155;
	xor.b32  	%r1173, %r1918, %r1154;
	xor.b32  	%r1174, %r1917, %r1153;
	xor.b32  	%r1175, %r1916, %r1152;
	xor.b32  	%r1176, %r1915, %r1151;
	xor.b32  	%r1177, %r1914, %r1150;
	xor.b32  	%r1178, %r1913, %r1149;
	xor.b32  	%r1179, %r1912, %r1148;
	xor.b32  	%r1180, %r1911, %r1147;
	xor.b32  	%r1181, %r1910, %r1146;
	xor.b32  	%r1182, %r1909, %r1145;
	xor.b32  	%r1183, %r1908, %r1144;
	xor.b32  	%r1184, %r1907, %r1143;
	xor.b32  	%r1185, %r1906, %r1142;
	xor.b32  	%r1186, %r1905, %r1141;
	xor.b32  	%r1187, %r1904, %r1140;
	xor.b32  	%r1188, %r1903, %r1139;
	xor.b32  	%r1189, %r1902, %r1138;
	xor.b32  	%r1190, %r1901, %r1137;
	xor.b32  	%r1191, %r1900, %r1136;
	xor.b32  	%r1192, %r1899, %r1135;
	xor.b32  	%r1193, %r1898, %r1134;
	xor.b32  	%r1194, %r1897, %r1133;
	xor.b32  	%r1195, %r1896, %r1132;
	add.s32 	%r1196, %r1829, 1;
	xor.b32  	%r1197, %r1196, %r1;
	rem.s32 	%r1198, %r1197, %r1513;
	mul.wide.s32 	%rd28, %r1198, 128;
	add.s64 	%rd29, %rd25, %rd28;
	ld.global.u32 	%r1199, [%rd29+124];
	ld.global.u32 	%r1200, [%rd29+120];
	ld.global.u32 	%r1201, [%rd29+116];
	ld.global.u32 	%r1202, [%rd29+112];
	ld.global.u32 	%r1203, [%rd29+108];
	ld.global.u32 	%r1204, [%rd29+104];
	ld.global.u32 	%r1205, [%rd29+100];
	ld.global.u32 	%r1206, [%rd29+96];
	ld.global.u32 	%r1207, [%rd29+92];
	ld.global.u32 	%r1208, [%rd29+88];
	ld.global.u32 	%r1209, [%rd29+84];
	ld.global.u32 	%r1210, [%rd29+80];
	ld.global.u32 	%r1211, [%rd29+76];
	ld.global.u32 	%r1212, [%rd29+72];
	ld.global.u32 	%r1213, [%rd29+68];
	ld.global.u32 	%r1214, [%rd29+64];
	ld.global.u32 	%r1215, [%rd29+60];
	ld.global.u32 	%r1216, [%rd29+56];
	ld.global.u32 	%r1217, [%rd29+52];
	ld.global.u32 	%r1218, [%rd29+48];
	ld.global.u32 	%r1219, [%rd29+44];
	ld.global.u32 	%r1220, [%rd29+40];
	ld.global.u32 	%r1221, [%rd29+36];
	ld.global.u32 	%r1222, [%rd29+32];
	ld.global.u32 	%r1223, [%rd29+28];
	ld.global.u32 	%r1224, [%rd29+24];
	ld.global.u32 	%r1225, [%rd29+20];
	ld.global.u32 	%r1226, [%rd29+16];
	ld.global.u32 	%r1227, [%rd29+12];
	ld.global.u32 	%r1228, [%rd29+8];
	ld.global.u32 	%r1229, [%rd29+4];
	ld.global.u32 	%r1230, [%rd29];
	xor.b32  	%r1231, %r1164, %r1230;
	xor.b32  	%r1232, %r1165, %r1229;
	xor.b32  	%r1233, %r1166, %r1228;
	xor.b32  	%r1234, %r1167, %r1227;
	xor.b32  	%r1235, %r1168, %r1226;
	xor.b32  	%r1236, %r1169, %r1225;
	xor.b32  	%r1237, %r1170, %r1224;
	xor.b32  	%r1238, %r1171, %r1223;
	xor.b32  	%r1239, %r1172, %r1222;
	xor.b32  	%r1240, %r1173, %r1221;
	xor.b32  	%r1241, %r1174, %r1220;
	xor.b32  	%r1242, %r1175, %r1219;
	xor.b32  	%r1243, %r1176, %r1218;
	xor.b32  	%r1244, %r1177, %r1217;
	xor.b32  	%r1245, %r1178, %r1216;
	xor.b32  	%r1246, %r1179, %r1215;
	xor.b32  	%r1247, %r1180, %r1214;
	xor.b32  	%r1248, %r1181, %r1213;
	xor.b32  	%r1249, %r1182, %r1212;
	xor.b32  	%r1250, %r1183, %r1211;
	xor.b32  	%r1251, %r1184, %r1210;
	xor.b32  	%r1252, %r1185, %r1209;
	xor.b32  	%r1253, %r1186, %r1208;
	xor.b32  	%r1254, %r1187, %r1207;
	xor.b32  	%r1255, %r1188, %r1206;
	xor.b32  	%r1256, %r1189, %r1205;
	xor.b32  	%r1257, %r1190, %r1204;
	xor.b32  	%r1258, %r1191, %r1203;
	xor.b32  	%r1259, %r1192, %r1202;
	xor.b32  	%r1260, %r1193, %r1201;
	xor.b32  	%r1261, %r1194, %r1200;
	xor.b32  	%r1262, %r1195, %r1199;
	add.s32 	%r1263, %r1829, 2;
	xor.b32  	%r1264, %r1263, %r1;
	rem.s32 	%r1265, %r1264, %r1513;
	mul.wide.s32 	%rd30, %r1265, 128;
	add.s64 	%rd31, %rd25, %rd30;
	ld.global.u32 	%r1266, [%rd31+124];
	ld.global.u32 	%r1267, [%rd31+120];
	ld.global.u32 	%r1268, [%rd31+116];
	ld.global.u32 	%r1269, [%rd31+112];
	ld.global.u32 	%r1270, [%rd31+108];
	ld.global.u32 	%r1271, [%rd31+104];
	ld.global.u32 	%r1272, [%rd31+100];
	ld.global.u32 	%r1273, [%rd31+96];
	ld.global.u32 	%r1274, [%rd31+92];
	ld.global.u32 	%r1275, [%rd31+88];
	ld.global.u32 	%r1276, [%rd31+84];
	ld.global.u32 	%r1277, [%rd31+80];
	ld.global.u32 	%r1278, [%rd31+76];
	ld.global.u32 	%r1279, [%rd31+72];
	ld.global.u32 	%r1280, [%rd31+68];
	ld.global.u32 	%r1281, [%rd31+64];
	ld.global.u32 	%r1282, [%rd31+60];
	ld.global.u32 	%r1283, [%rd31+56];
	ld.global.u32 	%r1284, [%rd31+52];
	ld.global.u32 	%r1285, [%rd31+48];
	ld.global.u32 	%r1286, [%rd31+44];
	ld.global.u32 	%r1287, [%rd31+40];
	ld.global.u32 	%r1288, [%rd31+36];
	ld.global.u32 	%r1289, [%rd31+32];
	ld.global.u32 	%r1290, [%rd31+28];
	ld.global.u32 	%r1291, [%rd31+24];
	ld.global.u32 	%r1292, [%rd31+20];
	ld.global.u32 	%r1293, [%rd31+16];
	ld.global.u32 	%r1294, [%rd31+12];
	ld.global.u32 	%r1295, [%rd31+8];
	ld.global.u32 	%r1296, [%rd31+4];
	ld.global.u32 	%r1297, [%rd31];
	xor.b32  	%r1298, %r1231, %r1297;
	xor.b32  	%r1299, %r1232, %r1296;
	xor.b32  	%r1300, %r1233, %r1295;
	xor.b32  	%r1301, %r1234, %r1294;
	xor.b32  	%r1302, %r1235, %r1293;
	xor.b32  	%r1303, %r1236, %r1292;
	xor.b32  	%r1304, %r1237, %r1291;
	xor.b32  	%r1305, %r1238, %r1290;
	xor.b32  	%r1306, %r1239, %r1289;
	xor.b32  	%r1307, %r1240, %r1288;
	xor.b32  	%r1308, %r1241, %r1287;
	xor.b32  	%r1309, %r1242, %r1286;
	xor.b32  	%r1310, %r1243, %r1285;
	xor.b32  	%r1311, %r1244, %r1284;
	xor.b32  	%r1312, %r1245, %r1283;
	xor.b32  	%r1313, %r1246, %r1282;
	xor.b32  	%r1314, %r1247, %r1281;
	xor.b32  	%r1315, %r1248, %r1280;
	xor.b32  	%r1316, %r1249, %r1279;
	xor.b32  	%r1317, %r1250, %r1278;
	xor.b32  	%r1318, %r1251, %r1277;
	xor.b32  	%r1319, %r1252, %r1276;
	xor.b32  	%r1320, %r1253, %r1275;
	xor.b32  	%r1321, %r1254, %r1274;
	xor.b32  	%r1322, %r1255, %r1273;
	xor.b32  	%r1323, %r1256, %r1272;
	xor.b32  	%r1324, %r1257, %r1271;
	xor.b32  	%r1325, %r1258, %r1270;
	xor.b32  	%r1326, %r1259, %r1269;
	xor.b32  	%r1327, %r1260, %r1268;
	xor.b32  	%r1328, %r1261, %r1267;
	xor.b32  	%r1329, %r1262, %r1266;
	add.s32 	%r1330, %r1829, 3;
	xor.b32  	%r1331, %r1330, %r1;
	rem.s32 	%r1332, %r1331, %r1513;
	mul.wide.s32 	%rd32, %r1332, 128;
	add.s64 	%rd33, %rd25, %rd32;
	ld.global.u32 	%r1333, [%rd33+124];
	ld.global.u32 	%r1334, [%rd33+120];
	ld.global.u32 	%r1335, [%rd33+116];
	ld.global.u32 	%r1336, [%rd33+112];
	ld.global.u32 	%r1337, [%rd33+108];
	ld.global.u32 	%r1338, [%rd33+104];
	ld.global.u32 	%r1339, [%rd33+100];
	ld.global.u32 	%r1340, [%rd33+96];
	ld.global.u32 	%r1341, [%rd33+92];
	ld.global.u32 	%r1342, [%rd33+88];
	ld.global.u32 	%r1343, [%rd33+84];
	ld.global.u32 	%r1344, [%rd33+80];
	ld.global.u32 	%r1345, [%rd33+76];
	ld.global.u32 	%r1346, [%rd33+72];
	ld.global.u32 	%r1347, [%rd33+68];
	ld.global.u32 	%r1348, [%rd33+64];
	ld.global.u32 	%r1349, [%rd33+60];
	ld.global.u32 	%r1350, [%rd33+56];
	ld.global.u32 	%r1351, [%rd33+52];
	ld.global.u32 	%r1352, [%rd33+48];
	ld.global.u32 	%r1353, [%rd33+44];
	ld.global.u32 	%r1354, [%rd33+40];
	ld.global.u32 	%r1355, [%rd33+36];
	ld.global.u32 	%r1356, [%rd33+32];
	ld.global.u32 	%r1357, [%rd33+28];
	ld.global.u32 	%r1358, [%rd33+24];
	ld.global.u32 	%r1359, [%rd33+20];
	ld.global.u32 	%r1360, [%rd33+16];
	ld.global.u32 	%r1361, [%rd33+12];
	ld.global.u32 	%r1362, [%rd33+8];
	ld.global.u32 	%r1363, [%rd33+4];
	ld.global.u32 	%r1364, [%rd33];
	xor.b32  	%r1927, %r1298, %r1364;
	xor.b32  	%r1926, %r1299, %r1363;
	xor.b32  	%r1925, %r1300, %r1362;
	xor.b32  	%r1924, %r1301, %r1361;
	xor.b32  	%r1923, %r1302, %r1360;
	xor.b32  	%r1922, %r1303, %r1359;
	xor.b32  	%r1921, %r1304, %r1358;
	xor.b32  	%r1920, %r1305, %r1357;
	xor.b32  	%r1919, %r1306, %r1356;
	xor.b32  	%r1918, %r1307, %r1355;
	xor.b32  	%r1917, %r1308, %r1354;
	xor.b32  	%r1916, %r1309, %r1353;
	xor.b32  	%r1915, %r1310, %r1352;
	xor.b32  	%r1914, %r1311, %r1351;
	xor.b32  	%r1913, %r1312, %r1350;
	xor.b32  	%r1912, %r1313, %r1349;
	xor.b32  	%r1911, %r1314, %r1348;
	xor.b32  	%r1910, %r1315, %r1347;
	xor.b32  	%r1909, %r1316, %r1346;
	xor.b32  	%r1908, %r1317, %r1345;
	xor.b32  	%r1907, %r1318, %r1344;
	xor.b32  	%r1906, %r1319, %r1343;
	xor.b32  	%r1905, %r1320, %r1342;
	xor.b32  	%r1904, %r1321, %r1341;
	xor.b32  	%r1903, %r1322, %r1340;
	xor.b32  	%r1902, %r1323, %r1339;
	xor.b32  	%r1901, %r1324, %r1338;
	xor.b32  	%r1900, %r1325, %r1337;
	xor.b32  	%r1899, %r1326, %r1336;
	xor.b32  	%r1898, %r1327, %r1335;
	xor.b32  	%r1897, %r1328, %r1334;
	xor.b32  	%r1896, %r1329, %r1333;
	add.s32 	%r1829, %r1829, 4;
	setp.ne.s32 	%p66, %r1829, %r1895;
	@%p66 bra 	$L__BB21_119;
$L__BB21_120:
	setp.eq.s32 	%p67, %r532, 0;
	@%p67 bra 	$L__BB21_125;
	setp.eq.s32 	%p68, %r532, 1;
	@%p68 bra 	$L__BB21_123;
	ld.param.u32 	%r1514, [_Z36TestSequentialAccessThroughputKernelILi128EEvPK11MemoryBlockIXT_EEPS1_ii_param_2];
	ld.param.u64 	%rd46, [_Z36TestSequentialAccessThroughputKernelILi128EEvPK11MemoryBlockIXT_EEPS1_ii_param_0];
	mov.u32 	%r1365, %ctaid.x;
	mov.u32 	%r1366, %ntid.x;
	mov.u32 	%r1367, %tid.x;
	mad.lo.s32 	%r1368, %r1365, %r1366, %r1367;
	xor.b32  	%r1369, %r1895, %r1368;
	rem.s32 	%r1370, %r1369, %r1514;
	cvta.to.global.u64 	%rd34, %rd46;
	mul.wide.s32 	%rd35, %r1370, 128;
	add.s64 	%rd36, %rd34, %rd35;
	ld.global.u32 	%r1371, [%rd36+124];
	ld.global.u32 	%r1372, [%rd36+120];
	ld.global.u32 	%r1373, [%rd36+116];
	ld.global.u32 	%r1374, [%rd36+112];
	ld.global.u32 	%r1375, [%rd36+108];
	ld.global.u32 	%r1376, [%rd36+104];
	ld.global.u32 	%r1377, [%rd36+100];
	ld.global.u32 	%r1378, [%rd36+96];
	ld.global.u32 	%r1379, [%rd36+92];
	ld.global.u32 	%r1380, [%rd36+88];
	ld.global.u32 	%r1381, [%rd36+84];
	ld.global.u32 	%r1382, [%rd36+80];
	ld.global.u32 	%r1383, [%rd36+76];
	ld.global.u32 	%r1384, [%rd36+72];
	ld.global.u32 	%r1385, [%rd36+68];
	ld.global.u32 	%r1386, [%rd36+64];
	ld.global.u32 	%r1387, [%rd36+60];
	ld.global.u32 	%r1388, [%rd36+56];
	ld.global.u32 	%r1389, [%rd36+52];
	ld.global.u32 	%r1390, [%rd36+48];
	ld.global.u32 	%r1391, [%rd36+44];
	ld.global.u32 	%r1392, [%rd36+40];
	ld.global.u32 	%r1393, [%rd36+36];
	ld.global.u32 	%r1394, [%rd36+32];
	ld.global.u32 	%r1395, [%rd36+28];
	ld.global.u32 	%r1396, [%rd36+24];
	ld.global.u32 	%r1397, [%rd36+20];
	ld.global.u32 	%r1398, [%rd36+16];
	ld.global.u32 	%r1399, [%rd36+12];
	ld.global.u32 	%r1400, [%rd36+8];
	ld.global.u32 	%r1401, [%rd36+4];
	ld.global.u32 	%r1402, [%rd36];
	add.s32 	%r1403, %r1895, 1;
	xor.b32  	%r1404, %r1403, %r1368;
	rem.s32 	%r1405, %r1404, %r1514;
	mul.wide.s32 	%rd37, %r1405, 128;
	add.s64 	%rd38, %rd34, %rd37;
	ld.global.u32 	%r1406, [%rd38+124];
	ld.global.u32 	%r1407, [%rd38+120];
	ld.global.u32 	%r1408, [%rd38+116];
	ld.global.u32 	%r1409, [%rd38+112];
	ld.global.u32 	%r1410, [%rd38+108];
	ld.global.u32 	%r1411, [%rd38+104];
	ld.global.u32 	%r1412, [%rd38+100];
	ld.global.u32 	%r1413, [%rd38+96];
	ld.global.u32 	%r1414, [%rd38+92];
	ld.global.u32 	%r1415, [%rd38+88];
	ld.global.u32 	%r1416, [%rd38+84];
	ld.global.u32 	%r1417, [%rd38+80];
	ld.global.u32 	%r1418, [%rd38+76];
	ld.global.u32 	%r1419, [%rd38+72];
	ld.global.u32 	%r1420, [%rd38+68];
	ld.global.u32 	%r1421, [%rd38+64];
	ld.global.u32 	%r1422, [%rd38+60];
	ld.global.u32 	%r1423, [%rd38+56];
	ld.global.u32 	%r1424, [%rd38+52];
	ld.global.u32 	%r1425, [%rd38+48];
	ld.global.u32 	%r1426, [%rd38+44];
	ld.global.u32 	%r1427, [%rd38+40];
	ld.global.u32 	%r1428, [%rd38+36];
	ld.global.u32 	%r1429, [%rd38+32];
	ld.global.u32 	%r1430, [%rd38+28];
	ld.global.u32 	%r1431, [%rd38+24];
	ld.global.u32 	%r1432, [%rd38+20];
	ld.global.u32 	%r1433, [%rd38+16];
	ld.global.u32 	%r1434, [%rd38+12];
	ld.global.u32 	%r1435, [%rd38+8];
	ld.global.u32 	%r1436, [%rd38+4];
	ld.global.u32 	%r1437, [%rd38];
	xor.b32  	%r1438, %r1402, %r1437;
	xor.b32  	%r1927, %r1438, %r1927;
	xor.b32  	%r1439, %r1401, %r1436;
	xor.b32  	%r1926, %r1439, %r1926;
	xor.b32  	%r1440, %r1400, %r1435;
	xor.b32  	%r1925, %r1440, %r1925;
	xor.b32  	%r1441, %r1399, %r1434;
	xor.b32  	%r1924, %r1441, %r1924;
	xor.b32  	%r1442, %r1398, %r1433;
	xor.b32  	%r1923, %r1442, %r1923;
	xor.b32  	%r1443, %r1397, %r1432;
	xor.b32  	%r1922, %r1443, %r1922;
	xor.b32  	%r1444, %r1396, %r1431;
	xor.b32  	%r1921, %r1444, %r1921;
	xor.b32  	%r1445, %r1395, %r1430;
	xor.b32  	%r1920, %r1445, %r1920;
	xor.b32  	%r1446, %r1394, %r1429;
	xor.b32  	%r1919, %r1446, %r1919;
	xor.b32  	%r1447, %r1393, %r1428;
	xor.b32  	%r1918, %r1447, %r1918;
	xor.b32  	%r1448, %r1392, %r1427;
	xor.b32  	%r1917, %r1448, %r1917;
	xor.b32  	%r1449, %r1391, %r1426;
	xor.b32  	%r1916, %r1449, %r1916;
	xor.b32  	%r1450, %r1390, %r1425;
	xor.b32  	%r1915, %r1450, %r1915;
	xor.b32  	%r1451, %r1389, %r1424;
	xor.b32  	%r1914, %r1451, %r1914;
	xor.b32  	%r1452, %r1388, %r1423;
	xor.b32  	%r1913, %r1452, %r1913;
	xor.b32  	%r1453, %r1387, %r1422;
	xor.b32  	%r1912, %r1453, %r1912;
	xor.b32  	%r1454, %r1386, %r1421;
	xor.b32  	%r1911, %r1454, %r1911;
	xor.b32  	%r1455, %r1385, %r1420;
	xor.b32  	%r1910, %r1455, %r1910;
	xor.b32  	%r1456, %r1384, %r1419;
	xor.b32  	%r1909, %r1456, %r1909;
	xor.b32  	%r1457, %r1383, %r1418;
	xor.b32  	%r1908, %r1457, %r1908;
	xor.b32  	%r1458, %r1382, %r1417;
	xor.b32  	%r1907, %r1458, %r1907;
	xor.b32  	%r1459, %r1381, %r1416;
	xor.b32  	%r1906, %r1459, %r1906;
	xor.b32  	%r1460, %r1380, %r1415;
	xor.b32  	%r1905, %r1460, %r1905;
	xor.b32  	%r1461, %r1379, %r1414;
	xor.b32  	%r1904, %r1461, %r1904;
	xor.b32  	%r1462, %r1378, %r1413;
	xor.b32  	%r1903, %r1462, %r1903;
	xor.b32  	%r1463, %r1377, %r1412;
	xor.b32  	%r1902, %r1463, %r1902;
	xor.b32  	%r1464, %r1376, %r1411;
	xor.b32  	%r1901, %r1464, %r1901;
	xor.b32  	%r1465, %r1375, %r1410;
	xor.b32  	%r1900, %r1465, %r1900;
	xor.b32  	%r1466, %r1374, %r1409;
	xor.b32  	%r1899, %r1466, %r1899;
	xor.b32  	%r1467, %r1373, %r1408;
	xor.b32  	%r1898, %r1467, %r1898;
	xor.b32  	%r1468, %r1372, %r1407;
	xor.b32  	%r1897, %r1468, %r1897;
	xor.b32  	%r1469, %r1371, %r1406;
	xor.b32  	%r1896, %r1469, %r1896;
	add.s32 	%r1895, %r1895, 2;
$L__BB21_123:
	ld.param.u32 	%r1519, [_Z36TestSequentialAccessThroughputKernelILi128EEvPK11MemoryBlockIXT_EEPS1_ii_param_3];
	and.b32  	%r1470, %r1519, 1;
	setp.eq.b32 	%p69, %r1470, 1;
	not.pred 	%p70, %p69;
	@%p70 bra 	$L__BB21_125;
	ld.param.u32 	%r1515, [_Z36TestSequentialAccessThroughputKernelILi128EEvPK11MemoryBlockIXT_EEPS1_ii_param_2];
	ld.param.u64 	%rd47, [_Z36TestSequentialAccessThroughputKernelILi128EEvPK11MemoryBlockIXT_EEPS1_ii_param_0];
	mov.u32 	%r1471, %ctaid.x;
	mov.u32 	%r1472, %ntid.x;
	mov.u32 	%r1473, %tid.x;
	mad.lo.s32 	%r1474, %r1471, %r1472, %r1473;
	xor.b32  	%r1475, %r1895, %r1474;
	rem.s32 	%r1476, %r1475, %r1515;
	cvta.to.global.u64 	%rd39, %rd47;
	mul.wide.s32 	%rd40, %r1476, 128;
	add.s64 	%rd41, %rd39, %rd40;
	ld.global.u32 	%r1477, [%rd41+124];
	ld.global.u32 	%r1478, [%rd41+120];
	ld.global.u32 	%r1479, [%rd41+116];
	ld.global.u32 	%r1480, [%rd41+112];
	ld.global.u32 	%r1481, [%rd41+108];
	ld.global.u32 	%r1482, [%rd41+104];
	ld.global.u32 	%r1483, [%rd41+100];
	ld.global.u32 	%r1484, [%rd41+96];
	ld.global.u32 	%r1485, [%rd41+92];
	ld.global.u32 	%r1486, [%rd41+88];
	ld.global.u32 	%r1487, [%rd41+84];
	ld.global.u32 	%r1488, [%rd41+80];
	ld.global.u32 	%r1489, [%rd41+76];
	ld.global.u32 	%r1490, [%rd41+72];
	ld.global.u32 	%r1491, [%rd41+68];
	ld.global.u32 	%r1492, [%rd41+64];
	ld.global.u32 	%r1493, [%rd41+60];
	ld.global.u32 	%r1494, [%rd41+56];
	ld.global.u32 	%r1495, [%rd41+52];
	ld.global.u32 	%r1496, [%rd41+48];
	ld.global.u32 	%r1497, [%rd41+44];
	ld.global.u32 	%r1498, [%rd41+40];
	ld.global.u32 	%r1499, [%rd41+36];
	ld.global.u32 	%r1500, [%rd41+32];
	ld.global.u32 	%r1501, [%rd41+28];
	ld.global.u32 	%r1502, [%rd41+24];
	ld.global.u32 	%r1503, [%rd41+20];
	ld.global.u32 	%r1504, [%rd41+16];
	ld.global.u32 	%r1505, [%rd41+12];
	ld.global.u32 	%r1506, [%rd41+8];
	ld.global.u32 	%r1507, [%rd41+4];
	ld.global.u32 	%r1508, [%rd41];
	xor.b32  	%r1927, %r1927, %r1508;
	xor.b32  	%r1926, %r1926, %r1507;
	xor.b32  	%r1925, %r1925, %r1506;
	xor.b32  	%r1924, %r1924, %r1505;
	xor.b32  	%r1923, %r1923, %r1504;
	xor.b32  	%r1922, %r1922, %r1503;
	xor.b32  	%r1921, %r1921, %r1502;
	xor.b32  	%r1920, %r1920, %r1501;
	xor.b32  	%r1919, %r1919, %r1500;
	xor.b32  	%r1918, %r1918, %r1499;
	xor.b32  	%r1917, %r1917, %r1498;
	xor.b32  	%r1916, %r1916, %r1497;
	xor.b32  	%r1915, %r1915, %r1496;
	xor.b32  	%r1914, %r1914, %r1495;
	xor.b32  	%r1913, %r1913, %r1494;
	xor.b32  	%r1912, %r1912, %r1493;
	xor.b32  	%r1911, %r1911, %r1492;
	xor.b32  	%r1910, %r1910, %r1491;
	xor.b32  	%r1909, %r1909, %r1490;
	xor.b32  	%r1908, %r1908, %r1489;
	xor.b32  	%r1907, %r1907, %r1488;
	xor.b32  	%r1906, %r1906, %r1487;
	xor.b32  	%r1905, %r1905, %r1486;
	xor.b32  	%r1904, %r1904, %r1485;
	xor.b32  	%r1903, %r1903, %r1484;
	xor.b32  	%r1902, %r1902, %r1483;
	xor.b32  	%r1901, %r1901, %r1482;
	xor.b32  	%r1900, %r1900, %r1481;
	xor.b32  	%r1899, %r1899, %r1480;
	xor.b32  	%r1898, %r1898, %r1479;
	xor.b32  	%r1897, %r1897, %r1478;
	xor.b32  	%r1896, %r1896, %r1477;
$L__BB21_125:
	ld.param.u64 	%rd48, [_Z36TestSequentialAccessThroughputKernelILi128EEvPK11MemoryBlockIXT_EEPS1_ii_param_1];
	cvta.to.global.u64 	%rd42, %rd48;
	mov.u32 	%r1509, %ctaid.x;
	mov.u32 	%r1510, %ntid.x;
	mov.u32 	%r1511, %tid.x;
	mad.lo.s32 	%r1512, %r1509, %r1510, %r1511;
	mul.wide.s32 	%rd43, %r1512, 128;
	add.s64 	%rd44, %rd42, %rd43;
	st.global.u32 	[%rd44], %r1927;
	st.global.u32 	[%rd44+4], %r1926;
	st.global.u32 	[%rd44+8], %r1925;
	st.global.u32 	[%rd44+12], %r1924;
	st.global.u32 	[%rd44+16], %r1923;
	st.global.u32 	[%rd44+20], %r1922;
	st.global.u32 	[%rd44+24], %r1921;
	st.global.u32 	[%rd44+28], %r1920;
	st.global.u32 	[%rd44+32], %r1919;
	st.global.u32 	[%rd44+36], %r1918;
	st.global.u32 	[%rd44+40], %r1917;
	st.global.u32 	[%rd44+44], %r1916;
	st.global.u32 	[%rd44+48], %r1915;
	st.global.u32 	[%rd44+52], %r1914;
	st.global.u32 	[%rd44+56], %r1913;
	st.global.u32 	[%rd44+60], %r1912;
	st.global.u32 	[%rd44+64], %r1911;
	st.global.u32 	[%rd44+68], %r1910;
	st.global.u32 	[%rd44+72], %r1909;
	st.global.u32 	[%rd44+76], %r1908;
	st.global.u32 	[%rd44+80], %r1907;
	st.global.u32 	[%rd44+84], %r1906;
	st.global.u32 	[%rd44+88], %r1905;
	st.global.u32 	[%rd44+92], %r1904;
	st.global.u32 	[%rd44+96], %r1903;
	st.global.u32 	[%rd44+100], %r1902;
	st.global.u32 	[%rd44+104], %r1901;
	st.global.u32 	[%rd44+108], %r1900;
	st.global.u32 	[%rd44+112], %r1899;
	st.global.u32 	[%rd44+116], %r1898;
	st.global.u32 	[%rd44+120], %r1897;
	st.global.u32 	[%rd44+124], %r1896;
$L__BB21_126:
	ret;

}
	// .globl	_Z36TestSequentialAccessThroughputKernelILi256EEvPK11MemoryBlockIXT_EEPS1_ii
.visible .entry _Z36TestSequentialAccessThroughputKernelILi256EEvPK11MemoryBlockIXT_EEPS1_ii(
	.param .u64 .ptr .align 1 _Z36TestSequentialAccessThroughputKernelILi256EEvPK11MemoryBlockIXT_EEPS1_ii_param_0,
	.param .u64 .ptr .align 1 _Z36TestSequentialAccessThroughputKernelILi256EEvPK11MemoryBlockIXT_EEPS1_ii_param_1,
	.param .u32 _Z36TestSequentialAccessThroughputKernelILi256EEvPK11MemoryBlockIXT_EEPS1_ii_param_2,
	.param .u32 _Z36TestSequentialAccessThroughputKernelILi256EEvPK11MemoryBlockIXT_EEPS1_ii_param_3
)
{
	.local .align 8 .b8 	__local_depot22[48];
	.reg .b64 	%SP;
	.reg .b64 	%SPL;
	.reg .pred 	%p<69>;
	.reg .b32 	%r<1976>;
	.reg .b64 	%rd<40>;

	mov.u64 	%SPL, __local_depot22;
	ld.param.u32 	%r856, [_Z36TestSequentialAccessThroughputKernelILi256EEvPK11MemoryBlockIXT_EEPS1_ii_param_2];
	mov.u32 	%r858, %ctaid.x;
	mov.u32 	%r859, %ntid.x;
	mov.u32 	%r860, %tid.x;
	mad.lo.s32 	%r1, %r858, %r859, %r860;
	setp.ge.s32 	%p1, %r1, %r856;
	@%p1 bra 	$L__BB22_123;
	add.u64 	%rd1, %SPL, 0;
	mov.b32 	%r861, 0;
	st.local.v2.u32 	[%rd1+24], {%r861, %r861};
	st.local.u32 	[%rd1+32], %r861;
	mov.b64 	%rd13, 0;
	st.local.u64 	[%rd1+40], %rd13;
	cvt.s64.s32 	%rd39, %r1;
	mov.b32 	%r862, 1478573778;
	mov.b32 	%r863, 716983765;
	st.local.v2.u32 	[%rd1], {%r863, %r862};
	mov.b32 	%r864, -123459836;
	mov.b32 	%r865, 1163863128;
	st.local.v2.u32 	[%rd1+8], {%r865, %r864};
	mov.b32 	%r866, 1360900310;
	mov.b32 	%r867, -589760388;
	st.local.v2.u32 	[%rd1+16], {%r867, %r866};
	setp.eq.s32 	%p2, %r1, 0;
	@%p2 bra 	$L__BB22_116;
	mov.b32 	%r1505, 0;
	mov.u64 	%rd15, precalc_xorwow_matrix;
$L__BB22_3:
	mov.u64 	%rd3, %rd39;
	and.b64  	%rd4, %rd3, 3;
	setp.eq.s64 	%p3, %rd4, 0;
	@%p3 bra 	$L__BB22_115;
	mul.wide.u32 	%rd14, %r1505, 3200;
	add.s64 	%rd5, %rd15, %rd14;
	mov.b32 	%r1518, 0;
	mov.u32 	%r1519, %r1518;
	mov.u32 	%r1520, %r1518;
	mov.u32 	%r1521, %r1518;
	mov.u32 	%r1522, %r1518;
	mov.u32 	%r1511, %r1518;
$L__BB22_5:
	mul.wide.u32 	%rd16, %r1511, 4;
	add.s64 	%rd17, %rd1, %rd16;
	ld.local.u32 	%r9, [%rd17+4];
	shl.b32 	%r10, %r1511, 5;
	mov.b32 	%r1517, 0;
$L__BB22_6:
	.pragma "nounroll";
	shr.u32 	%r871, %r9, %r1517;
	and.b32  	%r872, %r871, 1;
	setp.eq.b32 	%p4, %r872, 1;
	not.pred 	%p5, %p4;
	add.s32 	%r873, %r10, %r1517;
	mul.lo.s32 	%r874, %r873, 5;
	mul.wide.u32 	%rd18, %r874, 4;
	add.s64 	%rd6, %rd5, %rd18;
	@%p5 bra 	$L__BB22_8;
	ld.global.u32 	%r875, [%rd6];
	xor.b32  	%r1522, %r1522, %r875;
	ld.global.u32 	%r876, [%rd6+4];
	xor.b32  	%r1521, %r1521, %r876;
	ld.global.u32 	%r877, [%rd6+8];
	xor.b32  	%r1520, %r1520, %r877;
	ld.global.u32 	%r878, [%rd6+12];
	xor.b32  	%r1519, %r1519, %r878;
	ld.global.u32 	%r879, [%rd6+16];
	xor.b32  	%r1518, %r1518, %r879;
$L__BB22_8:
	and.b32  	%r881, %r871, 2;
	setp.eq.s32 	%p6, %r881, 0;
	@%p6 bra 	$L__BB22_10;
	ld.global.u32 	%r882, [%rd6+20];
	xor.b32  	%r1522, %r1522, %r882;
	ld.global.u32 	%r883, [%rd6+24];
	xor.b32  	%r1521, %r1521, %r883;
	ld.global.u32 	%r884, [%rd6+28];
	xor.b32  	%r1520, %r1520, %r884;
	ld.global.u32 	%r885, [%rd6+32];
	xor.b32  	%r1519, %r1519, %r885;
	ld.global.u32 	%r886, [%rd6+36];
	xor.b32  	%r1518, %r1518, %r886;
$L__BB22_10:
	and.b32  	%r888, %r871, 4;
	setp.eq.s32 	%p7, %r888, 0;
	@%p7 bra 	$L__BB22_12;
	ld.global.u32 	%r889, [%rd6+40];
	xor.b32  	%r1522, %r1522, %r889;
	ld.global.u32 	%r890, [%rd6+44];
	xor.b32  	%r1521, %r1521, %r890;
	ld.global.u32 	%r891, [%rd6+48];
	xor.b32  	%r1520, %r1520, %r891;
	ld.global.u32 	%r892, [%rd6+52];
	xor.b32  	%r1519, %r1519, %r892;
	ld.global.u32 	%r893, [%rd6+56];
	xor.b32  	%r1518, %r1518, %r893;
$L__BB22_12:
	and.b32  	%r895, %r871, 8;
	setp.eq.s32 	%p8, %r895, 0;
	@%p8 bra 	$L__BB22_14;
	ld.global.u32 	%r896, [%rd6+60];
	xor.b32  	%r1522, %r1522, %r896;
	ld.global.u32 	%r897, [%rd6+64];
	xor.b32  	%r1521, %r1521, %r897;
	ld.global.u32 	%r898, [%rd6+68];
	xor.b32  	%r1520, %r1520, %r898;
	ld.global.u32 	%r899, [%rd6+72];
	xor.b32  	%r1519, %r1519, %r899;
	ld.global.u32 	%r900, [%rd6+76];
	xor.b32  	%r1518, %r1518, %r900;
$L__BB22_14:
	and.b32  	%r902, %r871, 16;
	setp.eq.s32 	%p9, %r902, 0;
	@%p9 bra 	$L__BB22_16;
	ld.global.u32 	%r903, [%rd6+80];
	xor.b32  	%r1522, %r1522, %r903;
	ld.global.u32 	%r904, [%rd6+84];
	xor.b32  	%r1521, %r1521, %r904;
	ld.global.u32 	%r905, [%rd6+88];
	xor.b32  	%r1520, %r1520, %r905;
	ld.global.u32 	%r906, [%rd6+92];
	xor.b32  	%r1519, %r1519, %r906;
	ld.global.u32 	%r907, [%rd6+96];
	xor.b32  	%r1518, %r1518, %r907;
$L__BB22_16:
	and.b32  	%r909, %r871, 32;
	setp.eq.s32 	%p10, %r909, 0;
	@%p10 bra 	$L__BB22_18;
	ld.global.u32 	%r910, [%rd6+100];
	xor.b32  	%r1522, %r1522, %r910;
	ld.global.u32 	%r911, [%rd6+104];
	xor.b32  	%r1521, %r1521, %r911;
	ld.global.u32 	%r912, [%rd6+108];
	xor.b32  	%r1520, %r1520, %r912;
	ld.global.u32 	%r913, [%rd6+112];
	xor.b32  	%r1519, %r1519, %r913;
	ld.global.u32 	%r914, [%rd6+116];
	xor.b32  	%r1518, %r1518, %r914;
$L__BB22_18:
	and.b32  	%r916, %r871, 64;
	setp.eq.s32 	%p11, %r916, 0;
	@%p11 bra 	$L__BB22_20;
	ld.global.u32 	%r917, [%rd6+120];
	xor.b32  	%r1522, %r1522, %r917;
	ld.global.u32 	%r918, [%rd6+124];
	xor.b32  	%r1521, %r1521, %r918;
	ld.global.u32 	%r919, [%rd6+128];
	xor.b32  	%r1520, %r1520, %r919;
	ld.global.u32 	%r920, [%rd6+132];
	xor.b32  	%r1519, %r1519, %r920;
	ld.global.u32 	%r921, [%rd6+136];
	xor.b32  	%r1518, %r1518, %r921;
$L__BB22_20:
	and.b32  	%r923, %r871, 128;
	setp.eq.s32 	%p12, %r923, 0;
	@%p12 bra 	$L__BB22_22;
	ld.global.u32 	%r924, [%rd6+140];
	xor.b32  	%r1522, %r1522, %r924;
	ld.global.u32 	%r925, [%rd6+144];
	xor.b32  	%r1521, %r1521, %r925;
	ld.global.u32 	%r926, [%rd6+148];
	xor.b32  	%r1520, %r1520, %r926;
	ld.global.u32 	%r927, [%rd6+152];
	xor.b32  	%r1519, %r1519, %r927;
	ld.global.u32 	%r928, [%rd6+156];
	xor.b32  	%r1518, %r1518, %r928;
$L__BB22_22:
	and.b32  	%r930, %r871, 256;
	setp.eq.s32 	%p13, %r930, 0;
	@%p13 bra 	$L__BB22_24;
	ld.global.u32 	%r931, [%rd6+160];
	xor.b32  	%r1522, %r1522, %r931;
	ld.global.u32 	%r932, [%rd6+164];
	xor.b32  	%r1521, %r1521, %r932;
	ld.global.u32 	%r933, [%rd6+168];
	xor.b32  	%r1520, %r1520, %r933;
	ld.global.u32 	%r934, [%rd6+172];
	xor.b32  	%r1519, %r1519, %r934;
	ld.global.u32 	%r935, [%rd6+176];
	xor.b32  	%r1518, %r1518, %r935;
$L__BB22_24:
	and.b32  	%r937, %r871, 512;
	setp.eq.s32 	%p14, %r937, 0;
	@%p14 bra 	$L__BB22_26;
	ld.global.u32 	%r938, [%rd6+180];
	xor.b32  	%r1522, %r1522, %r938;
	ld.global.u32 	%r939, [%rd6+184];
	xor.b32  	%r1521, %r1521, %r939;
	ld.global.u32 	%r940, [%rd6+188];
	xor.b32  	%r1520, %r1520, %r940;
	ld.global.u32 	%r941, [%rd6+192];
	xor.b32  	%r1519, %r1519, %r941;
	ld.global.u32 	%r942, [%rd6+196];
	xor.b32  	%r1518, %r1518, %r942;
$L__BB22_26:
	and.b32  	%r944, %r871, 1024;
	setp.eq.s32 	%p15, %r944, 0;
	@%p15 bra 	$L__BB22_28;
	ld.global.u32 	%r945, [%rd6+200];
	xor.b32  	%r1522, %r1522, %r945;
	ld.global.u32 	%r946, [%rd6+204];
	xor.b32  	%r1521, %r1521, %r946;
	ld.global.u32 	%r947, [%rd6+208];
	xor.b32  	%r1520, %r1520, %r947;
	ld.global.u32 	%r948, [%rd6+212];
	xor.b32  	%r1519, %r1519, %r948;
	ld.global.u32 	%r949, [%rd6+216];
	xor.b32  	%r1518, %r1518, %r949;
$L__BB22_28:
	and.b32  	%r951, %r871, 2048;
	setp.eq.s32 	%p16, %r951, 0;
	@%p16 bra 	$L__BB22_30;
	ld.global.u32 	%r952, [%rd6+220];
	xor.b32  	%r1522, %r1522, %r952;
	ld.global.u32 	%r953, [%rd6+224];
	xor.b32  	%r1521, %r1521, %r953;
	ld.global.u32 	%r954, [%rd6+228];
	xor.b32  	%r1520, %r1520, %r954;
	ld.global.u32 	%r955, [%rd6+232];
	xor.b32  	%r1519, %r1519, %r955;
	ld.global.u32 	%r956, [%rd6+236];
	xor.b32  	%r1518, %r1518, %r956;
$L__BB22_30:
	and.b32  	%r958, %r871, 4096;
	setp.eq.s32 	%p17, %r958, 0;
	@%p17 bra 	$L__BB22_32;
	ld.global.u32 	%r959, [%rd6+240];
	xor.b32  	%r1522, %r1522, %r959;
	ld.global.u32 	%r960, [%rd6+244];
	xor.b32  	%r1521, %r1521, %r960;
	ld.global.u32 	%r961, [%rd6+248];
	xor.b32  	%r1520, %r1520, %r961;
	ld.global.u32 	%r962, [%rd6+252];
	xor.b32  	%r1519, %r1519, %r962;
	ld.global.u32 	%r963, [%rd6+256];
	xor.b32  	%r1518, %r1518, %r963;
$L__BB22_32:
	and.b32  	%r965, %r871, 8192;
	setp.eq.s32 	%p18, %r965, 0;
	@%p18 bra 	$L__BB22_34;
	ld.global.u32 	%r966, [%rd6+260];
	xor.b32  	%r1522, %r1522, %r966;
	ld.global.u32 	%r967, [%rd6+264];
	xor.b32  	%r1521, %r1521, %r967;
	ld.global.u32 	%r968, [%rd6+268];
	xor.b32  	%r1520, %r1520, %r968;
	ld.global.u32 	%r969, [%rd6+272];
	xor.b32  	%r1519, %r1519, %r969;
	ld.global.u32 	%r970, [%rd6+276];
	xor.b32  	%r1518, %r1518, %r970;
$L__BB22_34:
	and.b32  	%r972, %r871, 16384;
	setp.eq.s32 	%p19, %r972, 0;
	@%p19 bra 	$L__BB22_36;
	ld.global.u32 	%r973, [%rd6+280];
	xor.b32  	%r1522, %r1522, %r973;
	ld.global.u32 	%r974, [%rd6+284];
	xor.b32  	%r1521, %r1521, %r974;
	ld.global.u32 	%r975, [%rd6+288];
	xor.b32  	%r1520, %r1520, %r975;
	ld.global.u32 	%r976, [%rd6+292];
	xor.b32  	%r1519, %r1519, %r976;
	ld.global.u32 	%r977, [%rd6+296];
	xor.b32  	%r1518, %r1518, %r977;
$L__BB22_36:
	and.b32  	%r979, %r871, 32768;
	setp.eq.s32 	%p20, %r979, 0;
	@%p20 bra 	$L__BB22_38;
	ld.global.u32 	%r980, [%rd6+300];
	xor.b32  	%r1522, %r1522, %r980;
	ld.global.u32 	%r981, [%rd6+304];
	xor.b32  	%r1521, %r1521, %r981;
	ld.global.u32 	%r982, [%rd6+308];
	xor.b32  	%r1520, %r1520, %r982;
	ld.global.u32 	%r983, [%rd6+312];
	xor.b32  	%r1519, %r1519, %r983;
	ld.global.u32 	%r984, [%rd6+316];
	xor.b32  	%r1518, %r1518, %r984;
$L__BB22_38:
	add.s32 	%r1517, %r1517, 16;
	setp.ne.s32 	%p21, %r1517, 32;
	@%p21 bra 	$L__BB22_6;
	mad.lo.s32 	%r985, %r1511, -31, %r10;
	add.s32 	%r1511, %r985, 1;
	setp.ne.s32 	%p22, %r1511, 5;
	@%p22 bra 	$L__BB22_5;
	st.local.u32 	[%rd1+4], %r1522;
	st.local.v2.u32 	[%rd1+8], {%r1521, %r1520};
	st.local.v2.u32 	[%rd1+16], {%r1519, %r1518};
	setp.eq.s64 	%p23, %rd4, 1;
	@%p23 bra 	$L__BB22_115;
	mov.b32 	%r1610, 0;
	mov.u32 	%r1611, %r1610;
	mov.u32 	%r1612, %r1610;
	mov.u32 	%r1613, %r1610;
	mov.u32 	%r1614, %r1610;
	mov.u32 	%r1603, %r1610;
$L__BB22_42:
	mul.wide.u32 	%rd19, %r1603, 4;
	add.s64 	%rd20, %rd1, %rd19;
	ld.local.u32 	%r185, [%rd20+4];
	shl.b32 	%r186, %r1603, 5;
	mov.b32 	%r1609, 0;
$L__BB22_43:
	.pragma "nounroll";
	shr.u32 	%r988, %r185, %r1609;
	and.b32  	%r989, %r988, 1;
	setp.eq.b32 	%p24, %r989, 1;
	not.pred 	%p25, %p24;
	add.s32 	%r990, %r186, %r1609;
	mul.lo.s32 	%r991, %r990, 5;
	mul.wide.u32 	%rd21, %r991, 4;
	add.s64 	%rd7, %rd5, %rd21;
	@%p25 bra 	$L__BB22_45;
	ld.global.u32 	%r992, [%rd7];
	xor.b32  	%r1614, %r1614, %r992;
	ld.global.u32 	%r993, [%rd7+4];
	xor.b32  	%r1613, %r1613, %r993;
	ld.global.u32 	%r994, [%rd7+8];
	xor.b32  	%r1612, %r1612, %r994;
	ld.global.u32 	%r995, [%rd7+12];
	xor.b32  	%r1611, %r1611, %r995;
	ld.global.u32 	%r996, [%rd7+16];
	xor.b32  	%r1610, %r1610, %r996;
$L__BB22_45:
	and.b32  	%r998, %r988, 2;
	setp.eq.s32 	%p26, %r998, 0;
	@%p26 bra 	$L__BB22_47;
	ld.global.u32 	%r999, [%rd7+20];
	xor.b32  	%r1614, %r1614, %r999;
	ld.global.u32 	%r1000, [%rd7+24];
	xor.b32  	%r1613, %r1613, %r1000;
	ld.global.u32 	%r1001, [%rd7+28];
	xor.b32  	%r1612, %r1612, %r1001;
	ld.global.u32 	%r1002, [%rd7+32];
	xor.b32  	%r1611, %r1611, %r1002;
	ld.global.u32 	%r1003, [%rd7+36];
	xor.b32  	%r1610, %r1610, %r1003;
$L__BB22_47:
	and.b32  	%r1005, %r988, 4;
	setp.eq.s32 	%p27, %r1005, 0;
	@%p27 bra 	$L__BB22_49;
	ld.global.u32 	%r1006, [%rd7+40];
	xor.b32  	%r1614, %r1614, %r1006;
	ld.global.u32 	%r1007, [%rd7+44];
	xor.b32  	%r1613, %r1613, %r1007;
	ld.global.u32 	%r1008, [%rd7+48];
	xor.b32  	%r1612, %r1612, %r1008;
	ld.global.u32 	%r1009, [%rd7+52];
	xor.b32  	%r1611, %r1611, %r1009;
	ld.global.u32 	%r1010, [%rd7+56];
	xor.b32  	%r1610, %r1610, %r1010;
$L__BB22_49:
	and.b32  	%r1012, %r988, 8;
	setp.eq.s32 	%p28, %r1012, 0;
	@%p28 bra 	$L__BB22_51;
	ld.global.u32 	%r1013, [%rd7+60];
	xor.b32  	%r1614, %r1614, %r1013;
	ld.global.u32 	%r1014, [%rd7+64];
	xor.b32  	%r1613, %r1613, %r1014;
	ld.global.u32 	%r1015, [%rd7+68];
	xor.b32  	%r1612, %r1612, %r1015;
	ld.global.u32 	%r1016, [%rd7+72];
	xor.b32  	%r1611, %r1611, %r1016;
	ld.global.u32 	%r1017, [%rd7+76];
	xor.b32  	%r1610, %r1610, %r1017;
$L__BB22_51:
	and.b32  	%r1019, %r988, 16;
	setp.eq.s32 	%p29, %r1019, 0;
	@%p29 bra 	$L__BB22_53;
	ld.global.u32 	%r1020, [%rd7+80];
	xor.b32  	%r1614, %r1614, %r1020;
	ld.global.u32 	%r1021, [%rd7+84];
	xor.b32  	%r1613, %r1613, %r1021;
	ld.global.u32 	%r1022, [%rd7+88];
	xor.b32  	%r1612, %r1612, %r1022;
	ld.global.u32 	%r1023, [%rd7+92];
	xor.b32  	%r1611, %r1611, %r1023;
	ld.global.u32 	%r1024, [%rd7+96];
	xor.b32  	%r1610, %r1610, %r1024;
$L__BB22_53:
	and.b32  	%r1026, %r988, 32;
	setp.eq.s32 	%p30, %r1026, 0;
	@%p30 bra 	$L__BB22_55;
	ld.global.u32 	%r1027, [%rd7+100];
	xor.b32  	%r1614, %r1614, %r1027;
	ld.global.u32 	%r1028, [%rd7+104];
	xor.b32  	%r1613, %r1613, %r1028;
	ld.global.u32 	%r1029, [%rd7+108];
	xor.b32  	%r1612, %r1612, %r1029;
	ld.global.u32 	%r1030, [%rd7+112];
	xor.b32  	%r1611, %r1611, %r1030;
	ld.global.u32 	%r1031, [%rd7+116];
	xor.b32  	%r1610, %r1610, %r1031;
$L__BB22_55:
	and.b32  	%r1033, %r988, 64;
	setp.eq.s32 	%p31, %r1033, 0;
	@%p31 bra 	$L__BB22_57;
	ld.global.u32 	%r1034, [%rd7+120];
	xor.b32  	%r1614, %r1614, %r1034;
	ld.global.u32 	%r1035, [%rd7+124];
	xor.b32  	%r1613, %r1613, %r1035;
	ld.global.u32 	%r1036, [%rd7+128];
	xor.b32  	%r1612, %r1612, %r1036;
	ld.global.u32 	%r1037, [%rd7+132];
	xor.b32  	%r1611, %r1611, %r1037;
	ld.global.u32 	%r1038, [%rd7+136];
	xor.b32  	%r1610, %r1610, %r1038;
$L__BB22_57:
	and.b32  	%r1040, %r988, 128;
	setp.eq.s32 	%p32, %r1040, 0;
	@%p32 bra 	$L__BB22_59;
	ld.global.u32 	%r1041, [%rd7+140];
	xor.b32  	%r1614, %r1614, %r1041;
	ld.global.u32 	%r1042, [%rd7+144];
	xor.b32  	%r1613, %r1613, %r1042;
	ld.global.u32 	%r1043, [%rd7+148];
	xor.b32  	%r1612, %r1612, %r1043;
	ld.global.u32 	%r1044, [%rd7+152];
	xor.b32  	%r1611, %r1611, %r1044;
	ld.global.u32 	%r1045, [%rd7+156];
	xor.b32  	%r1610, %r1610, %r1045;
$L__BB22_59:
	and.b32  	%r1047, %r988, 256;
	setp.eq.s32 	%p33, %r1047, 0;
	@%p33 bra 	$L__BB22_61;
	ld.global.u32 	%r1048, [%rd7+160];
	xor.b32  	%r1614, %r1614, %r1048;
	ld.global.u32 	%r1049, [%rd7+164];
	xor.b32  	%r1613, %r1613, %r1049;
	ld.global.u32 	%r1050, [%rd7+168];
	xor.b32  	%r1612, %r1612, %r1050;
	ld.global.u32 	%r1051, [%rd7+172];
	xor.b32  	%r1611, %r1611, %r1051;
	ld.global.u32 	%r1052, [%rd7+176];
	xor.b32  	%r1610, %r1610, %r1052;
$L__BB22_61:
	and.b32  	%r1054, %r988, 512;
	setp.eq.s32 	%p34, %r1054, 0;
	@%p34 bra 	$L__BB22_63;
	ld.global.u32 	%r1055, [%rd7+180];
	xor.b32  	%r1614, %r1614, %r1055;
	ld.global.u32 	%r1056, [%rd7+184];
	xor.b32  	%r1613, %r1613, %r1056;
	ld.global.u32 	%r1057, [%rd7+188];
	xor.b32  	%r1612, %r1612, %r1057;
	ld.global.u32 	%r1058, [%rd7+192];
	xor.b32  	%r1611, %r1611, %r1058;
	ld.global.u32 	%r1059, [%rd7+196];
	xor.b32  	%r1610, %r1610, %r1059;
$L__BB22_63:
	and.b32  	%r1061, %r988, 1024;
	setp.eq.s32 	%p35, %r1061, 0;
	@%p35 bra 	$L__BB22_65;
	ld.global.u32 	%r1062, [%rd7+200];
	xor.b32  	%r1614, %r1614, %r1062;
	ld.global.u32 	%r1063, [%rd7+204];
	xor.b32  	%r1613, %r1613, %r1063;
	ld.global.u32 	%r1064, [%rd7+208];
	xor.b32  	%r1612, %r1612, %r1064;
	ld.global.u32 	%r1065, [%rd7+212];
	xor.b32  	%r1611, %r1611, %r1065;
	ld.global.u32 	%r1066, [%rd7+216];
	xor.b32  	%r1610, %r1610, %r1066;
$L__BB22_65:
	and.b32  	%r1068, %r988, 2048;
	setp.eq.s32 	%p36, %r1068, 0;
	@%p36 bra 	$L__BB22_67;
	ld.global.u32 	%r1069, [%rd7+220];
	xor.b32  	%r1614, %r1614, %r1069;
	ld.global.u32 	%r1070, [%rd7+224];
	xor.b32  	%r1613, %r1613, %r1070;
	ld.global.u32 	%r1071, [%rd7+228];
	xor.b32  	%r1612, %r1612, %r1071;
	ld.global.u32 	%r1072, [%rd7+232];
	xor.b32  	%r1611, %r1611, %r1072;
	ld.global.u32 	%r1073, [%rd7+236];
	xor.b32  	%r1610, %r1610, %r1073;
$L__BB22_67:
	and.b32  	%r1075, %r988, 4096;
	setp.eq.s32 	%p37, %r1075, 0;
	@%p37 bra 	$L__BB22_69;
	ld.global.u32 	%r1076, [%rd7+240];
	xor.b32  	%r1614, %r1614, %r1076;
	ld.global.u32 	%r1077, [%rd7+244];
	xor.b32  	%r1613, %r1613, %r1077;
	ld.global.u32 	%r1078, [%rd7+248];
	xor.b32  	%r1612, %r1612, %r1078;
	ld.global.u32 	%r1079, [%rd7+252];
	xor.b32  	%r1611, %r1611, %r1079;
	ld.global.u32 	%r1080, [%rd7+256];
	xor.b32  	%r1610, %r1610, %r1080;
$L__BB22_69:
	and.b32  	%r1082, %r988, 8192;
	setp.eq.s32 	%p38, %r1082, 0;
	@%p38 bra 	$L__BB22_71;
	ld.global.u32 	%r1083, [%rd7+260];
	xor.b32  	%r1614, %r1614, %r1083;
	ld.global.u32 	%r1084, [%rd7+264];
	xor.b32  	%r1613, %r1613, %r1084;
	ld.global.u32 	%r1085, [%rd7+268];
	xor.b32  	%r1612, %r1612, %r1085;
	ld.global.u32 	%r1086, [%rd7+272];
	xor.b32  	%r1611, %r1611, %r1086;
	ld.global.u32 	%r1087, [%rd7+276];
	xor.b32  	%r1610, %r1610, %r1087;
$L__BB22_71:
	and.b32  	%r1089, %r988, 16384;
	setp.eq.s32 	%p39, %r1089, 0;
	@%p39 bra 	$L__BB22_73;
	ld.global.u32 	%r1090, [%rd7+280];
	xor.b32  	%r1614, %r1614, %r1090;
	ld.global.u32 	%r1091, [%rd7+284];
	xor.b32  	%r1613, %r1613, %r1091;
	ld.global.u32 	%r1092, [%rd7+288];
	xor.b32  	%r1612, %r1612, %r1092;
	ld.global.u32 	%r1093, [%rd7+292];
	xor.b32  	%r1611, %r1611, %r1093;
	ld.global.u32 	%r1094, [%rd7+296];
	xor.b32  	%r1610, %r1610, %r1094;
$L__BB22_73:
	and.b32  	%r1096, %r988, 32768;
	setp.eq.s32 	%p40, %r1096, 0;
	@%p40 bra 	$L__BB22_75;
	ld.global.u32 	%r1097, [%rd7+300];
	xor.b32  	%r1614, %r1614, %r1097;
	ld.global.u32 	%r1098, [%rd7+304];
	xor.b32  	%r1613, %r1613, %r1098;
	ld.global.u32 	%r1099, [%rd7+308];
	xor.b32  	%r1612, %r1612, %r1099;
	ld.global.u32 	%r1100, [%rd7+312];
	xor.b32  	%r1611, %r1611, %r1100;
	ld.global.u32 	%r1101, [%rd7+316];
	xor.b32  	%r1610, %r1610, %r1101;
$L__BB22_75:
	add.s32 	%r1609, %r1609, 16;
	setp.ne.s32 	%p41, %r1609, 32;
	@%p41 bra 	$L__BB22_43;
	mad.lo.s32 	%r1102, %r1603, -31, %r186;
	add.s32 	%r1603, %r1102, 1;
	setp.ne.s32 	%p42, %r1603, 5;
	@%p42 bra 	$L__BB22_42;
	st.local.u32 	[%rd1+4], %r1614;
	st.local.v2.u32 	[%rd1+8], {%r1613, %r1612};
	st.local.v2.u32 	[%rd1+16], {%r1611, %r1610};
	setp.ne.s64 	%p43, %rd4, 3;
	@%p43 bra 	$L__BB22_115;
	mov.b32 	%r1702, 0;
	mov.u32 	%r1703, %r1702;
	mov.u32 	%r1704, %r1702;
	mov.u32 	%r1705, %r1702;
	mov.u32 	%r1706, %r1702;
	mov.u32 	%r1695, %r1702;
$L__BB22_79:
	mul.wide.u32 	%rd22, %r1695, 4;
	add.s64 	%rd23, %rd1, %rd22;
	ld.local.u32 	%r361, [%rd23+4];
	shl.b32 	%r362, %r1695, 5;
	mov.b32 	%r1701, 0;
$L__BB22_80:
	.pragma "nounroll";
	shr.u32 	%r1105, %r361, %r1701;
	and.b32  	%r1106, %r1105, 1;
	setp.eq.b32 	%p44, %r1106, 1;
	not.pred 	%p45, %p44;
	add.s32 	%r1107, %r362, %r1701;
	mul.lo.s32 	%r1108, %r1107, 5;
	mul.wide.u32 	%rd24, %r1108, 4;
	add.s64 	%rd8, %rd5, %rd24;
	@%p45 bra 	$L__BB22_82;
	ld.global.u32 	%r1109, [%rd8];
	xor.b32  	%r1706, %r1706, %r1109;
	ld.global.u32 	%r1110, [%rd8+4];
	xor.b32  	%r1705, %r1705, %r1110;
	ld.global.u32 	%r1111, [%rd8+8];
	xor.b32  	%r1704, %r1704, %r1111;
	ld.global.u32 	%r1112, [%rd8+12];
	xor.b32  	%r1703, %r1703, %r1112;
	ld.global.u32 	%r1113, [%rd8+16];
	xor.b32  	%r1702, %r1702, %r1113;
$L__BB22_82:
	and.b32  	%r1115, %r1105, 2;
	setp.eq.s32 	%p46, %r1115, 0;
	@%p46 bra 	$L__BB22_84;
	ld.global.u32 	%r1116, [%rd8+20];
	xor.b32  	%r1706, %r1706, %r1116;
	ld.global.u32 	%r1117, [%rd8+24];
	xor.b32  	%r1705, %r1705, %r1117;
	ld.global.u32 	%r1118, [%rd8+28];
	xor.b32  	%r1704, %r1704, %r1118;
	ld.global.u32 	%r1119, [%rd8+32];
	xor.b32  	%r1703, %r1703, %r1119;
	ld.global.u32 	%r1120, [%rd8+36];
	xor.b32  	%r1702, %r1702, %r1120;
$L__BB22_84:
	and.b32  	%r1122, %r1105, 4;
	setp.eq.s32 	%p47, %r1122, 0;
	@%p47 bra 	$L__BB22_86;
	ld.global.u32 	%r1123, [%rd8+40];
	xor.b32  	%r1706, %r1706, %r1123;
	ld.global.u32 	%r1124, [%rd8+44];
	xor.b32  	%r1705, %r1705, %r1124;
	ld.global.u32 	%r1125, [%rd8+48];
	xor.b32  	%r1704, %r1704, %r1125;
	ld.global.u32 	%r1126, [%rd8+52];
	xor.b32  	%r1703, %r1703, %r1126;
	ld.global.u32 	%r1127, [%rd8+56];
	xor.b32  	%r1702, %r1702, %r1127;
$L__BB22_86:
	and.b32  	%r1129, %r1105, 8;
	setp.eq.s32 	%p48, %r1129, 0;
	@%p48 bra 	$L__BB22_88;
	ld.global.u32 	%r1130, [%rd8+60];
	xor.b32  	%r1706, %r1706, %r1130;
	ld.global.u32 	%r1131, [%rd8+64];
	xor.b32  	%r1705, %r1705, %r1131;
	ld.global.u32 	%r1132, [%rd8+68];
	xor.b32  	%r1704, %r1704, %r1132;
	ld.global.u32 	%r1133, [%rd8+72];
	xor.b32  	%r1703, %r1703, %r1133;
	ld.global.u32 	%r1134, [%rd8+76];
	xor.b32  	%r1702, %r1702, %r1134;
$L__BB22_88:
	and.b32  	%r1136, %r1105, 16;
	setp.eq.s32 	%p49, %r1136, 0;
	@%p49 bra 	$L__BB22_90;
	ld.global.u32 	%r1137, [%rd8+80];
	xor.b32  	%r1706, %r1706, %r1137;
	ld.global.u32 	%r1138, [%rd8+84];
	xor.b32  	%r1705, %r1705, %r1138;
	ld.global.u32 	%r1139, [%rd8+88];
	xor.b32  	%r1704, %r1704, %r1139;
	ld.global.u32 	%r1140, [%rd8+92];
	xor.b32  	%r1703, %r1703, %r1140;
	ld.global.u32 	%r1141, [%rd8+96];
	xor.b32  	%r1702, %r1702, %r1141;
$L__BB22_90:
	and.b32  	%r1143, %r1105, 32;
	setp.eq.s32 	%p50, %r1143, 0;
	@%p50 bra 	$L__BB22_92;
	ld.global.u32 	%r1144, [%rd8+100];
	xor.b32  	%r1706, %r1706, %r1144;
	ld.global.u32 	%r1145, [%rd8+104];
	xor.b32  	%r1705, %r1705, %r1145;
	ld.global.u32 	%r1146, [%rd8+108];
	xor.b32  	%r1704, %r1704, %r1146;
	ld.global.u32 	%r1147, [%rd8+112];
	xor.b32  	%r1703, %r1703, %r1147;
	ld.global.u32 	%r1148, [%rd8+116];
	xor.b32  	%r1702, %r1702, %r1148;
$L__BB22_92:
	and.b32  	%r1150, %r1105, 64;
	setp.eq.s32 	%p51, %r1150, 0;
	@%p51 bra 	$L__BB22_94;
	ld.global.u32 	%r1151, [%rd8+120];
	xor.b32  	%r1706, %r1706, %r1151;
	ld.global.u32 	%r1152, [%rd8+124];
	xor.b32  	%r1705, %r1705, %r1152;
	ld.global.u32 	%r1153, [%rd8+128];
	xor.b32  	%r1704, %r1704, %r1153;
	ld.global.u32 	%r1154, [%rd8+132];
	xor.b32  	%r1703, %r1703, %r1154;
	ld.global.u32 	%r1155, [%rd8+136];
	xor.b32  	%r1702, %r1702, %r1155;
$L__BB22_94:
	and.b32  	%r1157, %r1105, 128;
	setp.eq.s32 	%p52, %r1157, 0;
	@%p52 bra 	$L__BB22_96;
	ld.global.u32 	%r1158, [%rd8+140];
	xor.b32  	%r1706, %r1706, %r1158;
	ld.global.u32 	%r1159, [%rd8+144];
	xor.b32  	%r1705, %r1705, %r1159;
	ld.global.u32 	%r1160, [%rd8+148];
	xor.b32  	%r1704, %r1704, %r1160;
	ld.global.u32 	%r1161, [%rd8+152];
	xor.b32  	%r1703, %r1703, %r1161;
	ld.global.u32 	%r1162, [%rd8+156];
	xor.b32  	%r1702, %r1702, %r1162;
$L__BB22_96:
	and.b32  	%r1164, %r1105, 256;
	setp.eq.s32 	%p53, %r1164, 0;
	@%p53 bra 	$L__BB22_98;
	ld.global.u32 	%r1165, [%rd8+160];
	xor.b32  	%r1706, %r1706, %r1165;
	ld.global.u32 	%r1166, [%rd8+164];
	xor.b32  	%r1705, %r1705, %r1166;
	ld.global.u32 	%r1167, [%rd8+168];
	xor.b32  	%r1704, %r1704, %r1167;
	ld.global.u32 	%r1168, [%rd8+172];
	xor.b32  	%r1703, %r1703, %r1168;
	ld.global.u32 	%r1169, [%rd8+176];
	xor.b32  	%r1702, %r1702, %r1169;
$L__BB22_98:
	and.b32  	%r1171, %r1105, 512;
	setp.eq.s32 	%p54, %r1171, 0;
	@%p54 bra 	$L__BB22_100;
	ld.global.u32 	%r1172, [%rd8+180];
	xor.b32  	%r1706, %r1706, %r1172;
	ld.global.u32 	%r1173, [%rd8+184];
	xor.b32  	%r1705, %r1705, %r1173;
	ld.global.u32 	%r1174, [%rd8+188];
	xor.b32  	%r1704, %r1704, %r1174;
	ld.global.u32 	%r1175, [%rd8+192];
	xor.b32  	%r1703, %r1703, %r1175;
	ld.global.u32 	%r1176, [%rd8+196];
	xor.b32  	%r1702, %r1702, %r1176;
$L__BB22_100:
	and.b32  	%r1178, %r1105, 1024;
	setp.eq.s32 	%p55, %r1178, 0;
	@%p55 bra 	$L__BB22_102;
	ld.global.u32 	%r1179, [%rd8+200];
	xor.b32  	%r1706, %r1706, %r1179;
	ld.global.u32 	%r1180, [%rd8+204];
	xor.b32  	%r1705, %r1705, %r1180;
	ld.global.u32 	%r1181, [%rd8+208];
	xor.b32  	%r1704, %r1704, %r1181;
	ld.global.u32 	%r1182, [%rd8+212];
	xor.b32  	%r1703, %r1703, %r1182;
	ld.global.u32 	%r1183, [%rd8+216];
	xor.b32  	%r1702, %r1702, %r1183;
$L__BB22_102:
	and.b32  	%r1185, %r1105, 2048;
	setp.eq.s32 	%p56, %r1185, 0;
	@%p56 bra 	$L__BB22_104;
	ld.global.u32 	%r1186, [%rd8+220];
	xor.b32  	%r1706, %r1706, %r1186;
	ld.global.u32 	%r1187, [%rd8+224];
	xor.b32  	%r1705, %r1705, %r1187;
	ld.global.u32 	%r1188, [%rd8+228];
	xor.b32  	%r1704, %r1704, %r1188;
	ld.global.u32 	%r1189, [%rd8+232];
	xor.b32  	%r1703, %r1703, %r1189;
	ld.global.u32 	%r1190, [%rd8+236];
	xor.b32  	%r1702, %r1702, %r1190;
$L__BB22_104:
	and.b32  	%r1192, %r1105, 4096;
	setp.eq.s32 	%p57, %r1192, 0;
	@%p57 bra 	$L__BB22_106;
	ld.global.u32 	%r1193, [%rd8+240];
	xor.b32  	%r1706, %r1706, %r1193;
	ld.global.u32 	%r1194, [%rd8+244];
	xor.b32  	%r1705, %r1705, %r1194;
	ld.global.u32 	%r1195, [%rd8+248];
	xor.b32  	%r1704, %r1704, %r1195;
	ld.global.u32 	%r1196, [%rd8+252];
	xor.b32  	%r1703, %r1703, %r1196;
	ld.global.u32 	%r1197, [%rd8+256];
	xor.b32  	%r1702, %r1702, %r1197;
$L__BB22_106:
	and.b32  	%r1199, %r1105, 8192;
	setp.eq.s32 	%p58, %r1199, 0;
	@%p58 bra 	$L__BB22_108;
	ld.global.u32 	%r1200, [%rd8+260];
	xor.b32  	%r1706, %r1706, %r1200;
	ld.global.u32 	%r1201, [%rd8+264];
	xor.b32  	%r1705, %r1705, %r1201;
	ld.global.u32 	%r1202, [%rd8+268];
	xor.b32  	%r1704, %r1704, %r1202;
	ld.global.u32 	%r1203, [%rd8+272];
	xor.b32  	%r1703, %r1703, %r1203;
	ld.global.u32 	%r1204, [%rd8+276];
	xor.b32  	%r1702, %r1702, %r1204;
$L__BB22_108:
	and.b32  	%r1206, %r1105, 16384;
	setp.eq.s32 	%p59, %r1206, 0;
	@%p59 bra 	$L__BB22_110;
	ld.global.u32 	%r1207, [%rd8+280];
	xor.b32  	%r1706, %r1706, %r1207;
	ld.global.u32 	%r1208, [%rd8+284];
	xor.b32  	%r1705, %r1705, %r1208;
	ld.global.u32 	%r1209, [%rd8+288];
	xor.b32  	%r1704, %r1704, %r1209;
	ld.global.u32 	%r1210, [%rd8+292];
	xor.b32  	%r1703, %r1703, %r1210;
	ld.global.u32 	%r1211, [%rd8+296];
	xor.b32  	%r1702, %r1702, %r1211;
$L__BB22_110:
	and.b32  	%r1213, %r1105, 32768;
	setp.eq.s32 	%p60, %r1213, 0;
	@%p60 bra 	$L__BB22_112;
	ld.global.u32 	%r1214, [%rd8+300];
	xor.b32  	%r1706, %r1706, %r1214;
	ld.global.u32 	%r1215, [%rd8+304];
	xor.b32  	%r1705, %r1705, %r1215;
	ld.global.u32 	%r1216, [%rd8+308];
	xor.b32  	%r1704, %r1704, %r1216;
	ld.global.u32 	%r1217, [%rd8+312];
	xor.b32  	%r1703, %r1703, %r1217;
	ld.global.u32 	%r1218, [%rd8+316];
	xor.b32  	%r1702, %r1702, %r1218;
$L__BB22_112:
	add.s32 	%r1701, %r1701, 16;
	setp.ne.s32 	%p61, %r1701, 32;
	@%p61 bra 	$L__BB22_80;
	mad.lo.s32 	%r1219, %r1695, -31, %r362;
	add.s32 	%r1695, %r1219, 1;
	setp.ne.s32 	%p62, %r1695, 5;
	@%p62 bra 	$L__BB22_79;
	st.local.u32 	[%rd1+4], %r1706;
	st.local.v2.u32 	[%rd1+8], {%r1705, %r1704};
	st.local.v2.u32 	[%rd1+16], {%r1703, %r1702};
$L__BB22_115:
	shr.u64 	%rd39, %rd3, 2;
	add.s32 	%r1505, %r1505, 1;
	setp.gt.u64 	%p63, %rd3, 3;
	@%p63 bra 	$L__BB22_3;
$L__BB22_116:
	ld.param.u32 	%r1501, [_Z36TestSequentialAccessThroughputKernelILi256EEvPK11MemoryBlockIXT_EEPS1_ii_param_3];
	setp.lt.s32 	%p64, %r1501, 1;
	mov.b32 	%r1847, 0;
	mov.u32 	%r1848, %r1847;
	mov.u32 	%r1849, %r1847;
	mov.u32 	%r1850, %r1847;
	mov.u32 	%r1851, %r1847;
	mov.u32 	%r1852, %r1847;
	mov.u32 	%r1853, %r1847;
	mov.u32 	%r1854, %r1847;
	mov.u32 	%r1855, %r1847;
	mov.u32 	%r1856, %r1847;
	mov.u32 	%r1857, %r1847;
	mov.u32 	%r1858, %r1847;
	mov.u32 	%r1859, %r1847;
	mov.u32 	%r1860, %r1847;
	mov.u32 	%r1861, %r1847;
	mov.u32 	%r1862, %r1847;
	mov.u32 	%r1863, %r1847;
	mov.u32 	%r1864, %r1847;
	mov.u32 	%r1865, %r1847;
	mov.u32 	%r1866, %r1847;
	mov.u32 	%r1867, %r1847;
	mov.u32 	%r1868, %r1847;
	mov.u32 	%r1869, %r1847;
	mov.u32 	%r1870, %r1847;
	mov.u32 	%r1871, %r1847;
	mov.u32 	%r1872, %r1847;
	mov.u32 	%r1873, %r1847;
	mov.u32 	%r1874, %r1847;
	mov.u32 	%r1875, %r1847;
	mov.u32 	%r1876, %r1847;
	mov.u32 	%r1877, %r1847;
	mov.u32 	%r1878, %r1847;
	mov.u32 	%r1879, %r1847;
	mov.u32 	%r1880, %r1847;
	mov.u32 	%r1881, %r1847;
	mov.u32 	%r1882, %r1847;
	mov.u32 	%r1883, %r1847;
	mov.u32 	%r1884, %r1847;
	mov.u32 	%r1885, %r1847;
	mov.u32 	%r1886, %r1847;
	mov.u32 	%r1887, %r1847;
	mov.u32 	%r1888, %r1847;
	mov.u32 	%r1889, %r1847;
	mov.u32 	%r1890, %r1847;
	mov.u32 	%r1891, %r1847;
	mov.u32 	%r1892, %r1847;
	mov.u32 	%r1893, %r1847;
	mov.u32 	%r1894, %r1847;
	mov.u32 	%r1895, %r1847;
	mov.u32 	%r1896, %r1847;
	mov.u32 	%r1897, %r1847;
	mov.u32 	%r1898, %r1847;
	mov.u32 	%r1899, %r1847;
	mov.u32 	%r1900, %r1847;
	mov.u32 	%r1901, %r1847;
	mov.u32 	%r1902, %r1847;
	mov.u32 	%r1903, %r1847;
	mov.u32 	%r1904, %r1847;
	mov.u32 	%r1905, %r1847;
	mov.u32 	%r1906, %r1847;
	mov.u32 	%r1907, %r1847;
	mov.u32 	%r1908, %r1847;
	mov.u32 	%r1909, %r1847;
	mov.u32 	%r1910, %r1847;
	@%p64 bra 	$L__BB22_122;
	ld.param.u32 	%r1502, [_Z36TestSequentialAccessThroughputKernelILi256EEvPK11MemoryBlockIXT_EEPS1_ii_param_3];
	setp.eq.s32 	%p65, %r1502, 1;
	mov.b32 	%r1847, 0;
	mov.u32 	%r1911, %r1847;
	@%p65 bra 	$L__BB22_120;
	mov.b32 	%r1847, 0;
	mov.u32 	%r1848, %r1847;
	mov.u32 	%r1849, %r1847;
	mov.u32 	%r1850, %r1847;
	mov.u32 	%r1851, %r1847;
	mov.u32 	%r1852, %r1847;
	mov.u32 	%r1853, %r1847;
	mov.u32 	%r1854, %r1847;
	mov.u32 	%r1855, %r1847;
	mov.u32 	%r1856, %r1847;
	mov.u32 	%r1857, %r1847;
	mov.u32 	%r1858, %r1847;
	mov.u32 	%r1859, %r1847;
	mov.u32 	%r1860, %r1847;
	mov.u32 	%r1861, %r1847;
	mov.u32 	%r1862, %r1847;
	mov.u32 	%r1863, %r1847;
	mov.u32 	%r1864, %r1847;
	mov.u32 	%r1865, %r1847;
	mov.u32 	%r1866, %r1847;
	mov.u32 	%r1867, %r1847;
	mov.u32 	%r1868, %r1847;
	mov.u32 	%r1869, %r1847;
	mov.u32 	%r1870, %r1847;
	mov.u32 	%r1871, %r1847;
	mov.u32 	%r1872, %r1847;
	mov.u32 	%r1873, %r1847;
	mov.u32 	%r1874, %r1847;
	mov.u32 	%r1875, %r1847;
	mov.u32 	%r1876, %r1847;
	mov.u32 	%r1877, %r1847;
	mov.u32 	%r1878, %r1847;
	mov.u32 	%r1879, %r1847;
	mov.u32 	%r1880, %r1847;
	mov.u32 	%r1881, %r1847;
	mov.u32 	%r1882, %r1847;
	mov.u32 	%r1883, %r1847;
	mov.u32 	%r1884, %r1847;
	mov.u32 	%r1885, %r1847;
	mov.u32 	%r1886, %r1847;
	mov.u32 	%r1887, %r1847;
	mov.u32 	%r1888, %r1847;
	mov.u32 	%r1889, %r1847;
	mov.u32 	%r1890, %r1847;
	mov.u32 	%r1891, %r1847;
	mov.u32 	%r1892, %r1847;
	mov.u32 	%r1893, %r1847;
	mov.u32 	%r1894, %r1847;
	mov.u32 	%r1895, %r1847;
	mov.u32 	%r1896, %r1847;
	mov.u32 	%r1897, %r1847;
	mov.u32 	%r1898, %r1847;
	mov.u32 	%r1899, %r1847;
	mov.u32 	%r1900, %r1847;
	mov.u32 	%r1901, %r1847;
	mov.u32 	%r1902, %r1847;
	mov.u32 	%r1903, %r1847;
	mov.u32 	%r1904, %r1847;
	mov.u32 	%r1905, %r1847;
	mov.u32 	%r1906, %r1847;
	mov.u32 	%r1907, %r1847;
	mov.u32 	%r1908, %r1847;
	mov.u32 	%r1909, %r1847;
	mov.u32 	%r1910, %r1847;
	mov.u32 	%r1846, %r1847;
$L__BB22_119:
	.pragma "nounroll";
	ld.param.u32 	%r1503, [_Z36TestSequentialAccessThroughputKernelILi256EEvPK11MemoryBlockIXT_EEPS1_ii_param_3];
	ld.param.u32 	%r1499, [_Z36TestSequentialAccessThroughputKernelILi256EEvPK11MemoryBlockIXT_EEPS1_ii_param_2];
	ld.param.u64 	%rd36, [_Z36TestSequentialAccessThroughputKernelILi256EEvPK11MemoryBlockIXT_EEPS1_ii_param_0];
	xor.b32  	%r1227, %r1846, %r1;
	rem.s32 	%r1228, %r1227, %r1499;
	cvta.to.global.u64 	%rd25, %rd36;
	mul.wide.s32 	%rd26, %r1228, 256;
	add.s64 	%rd27, %rd25, %rd26;
	ld.global.u32 	%r1229, [%rd27+252];
	ld.global.u32 	%r1230, [%rd27+248];
	ld.global.u32 	%r1231, [%rd27+244];
	ld.global.u32 	%r1232, [%rd27+240];
	ld.global.u32 	%r1233, [%rd27+236];
	ld.global.u32 	%r1234, [%rd27+232];
	ld.global.u32 	%r1235, [%rd27+228];
	ld.global.u32 	%r1236, [%rd27+224];
	ld.global.u32 	%r1237, [%rd27+220];
	ld.global.u32 	%r1238, [%rd27+216];
	ld.global.u32 	%r1239, [%rd27+212];
	ld.global.u32 	%r1240, [%rd27+208];
	ld.global.u32 	%r1241, [%rd27+204];
	ld.global.u32 	%r1242, [%rd27+200];
	ld.global.u32 	%r1243, [%rd27+196];
	ld.global.u32 	%r1244, [%rd27+192];
	ld.global.u32 	%r1245, [%rd27+188];
	ld.global.u32 	%r1246, [%rd27+184];
	ld.global.u32 	%r1247, [%rd27+180];
	ld.global.u32 	%r1248, [%rd27+176];
	ld.global.u32 	%r1249, [%rd27+172];
	ld.global.u32 	%r1250, [%rd27+168];
	ld.global.u32 	%r1251, [%rd27+164];
	ld.global.u32 	%r1252, [%rd27+160];
	ld.global.u32 	%r1253, [%rd27+156];
	ld.global.u32 	%r1254, [%rd27+152];
	ld.global.u32 	%r1255, [%rd27+148];
	ld.global.u32 	%r1256, [%rd27+144];
	ld.global.u32 	%r1257, [%rd27+140];
	ld.global.u32 	%r1258, [%rd27+136];
	ld.global.u32 	%r1259, [%rd27+132];
	ld.global.u32 	%r1260, [%rd27+128];
	ld.global.u32 	%r1261, [%rd27+124];
	ld.global.u32 	%r1262, [%rd27+120];
	ld.global.u32 	%r1263, [%rd27+116];
	ld.global.u32 	%r1264, [%rd27+112];
	ld.global.u32 	%r1265, [%rd27+108];
	ld.global.u32 	%r1266, [%rd27+104];
	ld.global.u32 	%r1267, [%rd27+100];
	ld.global.u32 	%r1268, [%rd27+96];
	ld.global.u32 	%r1269, [%rd27+92];
	ld.global.u32 	%r1270, [%rd27+88];
	ld.global.u32 	%r1271, [%rd27+84];
	ld.global.u32 	%r1272, [%rd27+80];
	ld.global.u32 	%r1273, [%rd27+76];
	ld.global.u32 	%r1274, [%rd27+72];
	ld.global.u32 	%r1275, [%rd27+68];
	ld.global.u32 	%r1276, [%rd27+64];
	ld.global.u32 	%r1277, [%rd27+60];
	ld.global.u32 	%r1278, [%rd27+56];
	ld.global.u32 	%r1279, [%rd27+52];
	ld.global.u32 	%r1280, [%rd27+48];
	ld.global.u32 	%r1281, [%rd27+44];
	ld.global.u32 	%r1282, [%rd27+40];
	ld.global.u32 	%r1283, [%rd27+36];
	ld.global.u32 	%r1284, [%rd27+32];
	ld.global.u32 	%r1285, [%rd27+28];
	ld.global.u32 	%r1286, [%rd27+24];
	ld.global.u32 	%r1287, [%rd27+20];
	ld.global.u32 	%r1288, [%rd27+16];
	ld.global.u32 	%r1289, [%rd27+12];
	ld.global.u32 	%r1290, [%rd27+8];
	ld.global.u32 	%r1291, [%rd27+4];
	ld.global.u32 	%r1292, [%rd27];
	xor.b32  	%r1293, %r1910, %r1292;
	xor.b32  	%r1294, %r1909, %r1291;
	xor.b32  	%r1295, %r1908, %r1290;
	xor.b32  	%r1296, %r1907, %r1289;
	xor.b32  	%r1297, %r1906, %r1288;
	xor.b32  	%r1298, %r1905, %r1287;
	xor.b32  	%r1299, %r1904, %r1286;
	xor.b32  	%r1300, %r1903, %r1285;
	xor.b32  	%r1301, %r1902, %r1284;
	xor.b32  	%r1302, %r1901, %r1283;
	xor.b32  	%r1303, %r1900, %r1282;
	xor.b32  	%r1304, %r1899, %r1281;
	xor.b32  	%r1305, %r1898, %r1280;
	xor.b32  	%r1306, %r1897, %r1279;
	xor.b32  	%r1307, %r1896, %r1278;
	xor.b32  	%r1308, %r1895, %r1277;
	xor.b32  	%r1309, %r1894, %r1276;
	xor.b32  	%r1310, %r1893, %r1275;
	xor.b32  	%r1311, %r1892, %r1274;
	xor.b32  	%r1312, %r1891, %r1273;
	xor.b32  	%r1313, %r1890, %r1272;
	xor.b32  	%r1314, %r1889, %r1271;
	xor.b32  	%r1315, %r1888, %r1270;
	xor.b32  	%r1316, %r1887, %r1269;
	xor.b32  	%r1317, %r1886, %r1268;
	xor.b32  	%r1318, %r1885, %r1267;
	xor.b32  	%r1319, %r1884, %r1266;
	xor.b32  	%r1320, %r1883, %r1265;
	xor.b32  	%r1321, %r1882, %r1264;
	xor.b32  	%r1322, %r1881, %r1263;
	xor.b32  	%r1323, %r1880, %r1262;
	xor.b32  	%r1324, %r1879, %r1261;
	xor.b32  	%r1325, %r1878, %r1260;
	xor.b32  	%r1326, %r1877, %r1259;
	xor.b32  	%r1327, %r1876, %r1258;
	xor.b32  	%r1328, %r1875, %r1257;
	xor.b32  	%r1329, %r1874, %r1256;
	xor.b32  	%r1330, %r1873, %r1255;
	xor.b32  	%r1331, %r1872, %r1254;
	xor.b32  	%r1332, %r1871, %r1253;
	xor.b32  	%r1333, %r1870, %r1252;
	xor.b32  	%r1334, %r1869, %r1251;
	xor.b32  	%r1335, %r1868, %r1250;
	xor.b32  	%r1336, %r1867, %r1249;
	xor.b32  	%r1337, %r1866, %r1248;
	xor.b32  	%r1338, %r1865, %r1247;
	xor.b32  	%r1339, %r1864, %r1246;
	xor.b32  	%r1340, %r1863, %r1245;
	xor.b32  	%r1341, %r1862, %r1244;
	xor.b32  	%r1342, %r1861, %r1243;
	xor.b32  	%r1343, %r1860, %r1242;
	xor.b32  	%r1344, %r1859, %r1241;
	xor.b32  	%r1345, %r1858, %r1240;
	xor.b32  	%r1346, %r1857, %r1239;
	xor.b32  	%r1347, %r1856, %r1238;
	xor.b32  	%r1348, %r1855, %r1237;
	xor.b32  	%r1349, %r1854, %r1236;
	xor.b32  	%r1350, %r1853, %r1235;
	xor.b32  	%r1351, %r1852, %r1234;
	xor.b32  	%r1352, %r1851, %r1233;
	xor.b32  	%r1353, %r1850, %r1232;
	xor.b32  	%r1354, %r1849, %r1231;
	xor.b32  	%r1355, %r1848, %r1230;
	xor.b32  	%r1356, %r1847, %r1229;
	add.s32 	%r1357, %r1846, 1;
	xor.b32  	%r1358, %r1357, %r1;
	rem.s32 	%r1359, %r1358, %r1499;
	mul.wide.s32 	%rd28, %r1359, 256;
	add.s64 	%rd29, %rd25, %rd28;
	ld.global.u32 	%r1360, [%rd29+252];
	ld.global.u32 	%r1361, [%rd29+248];
	ld.global.u32 	%r1362, [%rd29+244];
	ld.global.u32 	%r1363, [%rd29+240];
	ld.global.u32 	%r1364, [%rd29+236];
	ld.global.u32 	%r1365, [%rd29+232];
	ld.global.u32 	%r1366, [%rd29+228];
	ld.global.u32 	%r1367, [%rd29+224];
	ld.global.u32 	%r1368, [%rd29+220];
	ld.global.u32 	%r1369, [%rd29+216];
	ld.global.u32 	%r1370, [%rd29+212];
	ld.global.u32 	%r1371, [%rd29+208];
	ld.global.u32 	%r1372, [%rd29+204];
	ld.global.u32 	%r1373, [%rd29+200];
	ld.global.u32 	%r1374, [%rd29+196];
	ld.global.u32 	%r1375, [%rd29+192];
	ld.global.u32 	%r1376, [%rd29+188];
	ld.global.u32 	%r1377, [%rd29+184];
	ld.global.u32 	%r1378, [%rd29+180];
	ld.global.u32 	%r1379, [%rd29+176];
	ld.global.u32 	%r1380, [%rd29+172];
	ld.global.u32 	%r1381, [%rd29+168];
	ld.global.u32 	%r1382, [%rd29+164];
	ld.global.u32 	%r1383, [%rd29+160];
	ld.global.u32 	%r1384, [%rd29+156];
	ld.global.u32 	%r1385, [%rd29+152];
	ld.global.u32 	%r1386, [%rd29+148];
	ld.global.u32 	%r1387, [%rd29+144];
	ld.global.u32 	%r1388, [%rd29+140];
	ld.global.u32 	%r1389, [%rd29+136];
	ld.global.u32 	%r1390, [%rd29+132];
	ld.global.u32 	%r1391, [%rd29+128];
	ld.global.u32 	%r1392, [%rd29+124];
	ld.global.u32 	%r1393, [%rd29+120];
	ld.global.u32 	%r1394, [%rd29+116];
	ld.global.u32 	%r1395, [%rd29+112];
	ld.global.u32 	%r1396, [%rd29+108];
	ld.global.u32 	%r1397, [%rd29+104];
	ld.global.u32 	%r1398, [%rd29+100];
	ld.global.u32 	%r1399, [%rd29+96];
	ld.global.u32 	%r1400, [%rd29+92];
	ld.global.u32 	%r1401, [%rd29+88];
	ld.global.u32 	%r1402, [%rd29+84];
	ld.global.u32 	%r1403, [%rd29+80];
	ld.global.u32 	%r1404, [%rd29+76];
	ld.global.u32 	%r1405, [%rd29+72];
	ld.global.u32 	%r1406, [%rd29+68];
	ld.global.u32 	%r1407, [%rd29+64];
	ld.global.u32 	%r1408, [%rd29+60];
	ld.global.u32 	%r1409, [%rd29+56];
	ld.global.u32 	%r1410, [%rd29+52];
	ld.global.u32 	%r1411, [%rd29+48];
	ld.global.u32 	%r1412, [%rd29+44];
	ld.global.u32 	%r1413, [%rd29+40];
	ld.global.u32 	%r1414, [%rd29+36];
	ld.global.u32 	%r1415, [%rd29+32];
	ld.global.u32 	%r1416, [%rd29+28];
	ld.global.u32 	%r1417, [%rd29+24];
	ld.global.u32 	%r1418, [%rd29+20];
	ld.global.u32 	%r1419, [%rd29+16];
	ld.global.u32 	%r1420, [%rd29+12];
	ld.global.u32 	%r1421, [%rd29+8];
	ld.global.u32 	%r1422, [%rd29+4];
	ld.global.u32 	%r1423, [%rd29];
	xor.b32  	%r1910, %r1293, %r1423;
	xor.b32  	%r1909, %r1294, %r1422;
	xor.b32  	%r1908, %r1295, %r1421;
	xor.b32  	%r1907, %r1296, %r1420;
	xor.b32  	%r1906, %r1297, %r1419;
	xor.b32  	%r1905, %r1298, %r1418;
	xor.b32  	%r1904, %r1299, %r1417;
	xor.b32  	%r1903, %r1300, %r1416;
	xor.b32  	%r1902, %r1301, %r1415;
	xor.b32  	%r1901, %r1302, %r1414;
	xor.b32  	%r1900, %r1303, %r1413;
	xor.b32  	%r1899, %r1304, %r1412;
	xor.b32  	%r1898, %r1305, %r1411;
	xor.b32  	%r1897, %r1306, %r1410;
	xor.b32  	%r1896, %r1307, %r1409;
	xor.b32  	%r1895, %r1308, %r1408;
	xor.b32  	%r1894, %r1309, %r1407;
	xor.b32  	%r1893, %r1310, %r1406;
	xor.b32  	%r1892, %r1311, %r1405;
	xor.b32  	%r1891, %r1312, %r1404;
	xor.b32  	%r1890, %r1313, %r1403;
	xor.b32  	%r1889, %r1314, %r1402;
	xor.b32  	%r1888, %r1315, %r1401;
	xor.b32  	%r1887, %r1316, %r1400;
	xor.b32  	%r1886, %r1317, %r1399;
	xor.b32  	%r1885, %r1318, %r1398;
	xor.b32  	%r1884, %r1319, %r1397;
	xor.b32  	%r1883, %r1320, %r1396;
	xor.b32  	%r1882, %r1321, %r1395;
	xor.b32  	%r1881, %r1322, %r1394;
	xor.b32  	%r1880, %r1323, %r1393;
	xor.b32  	%r1879, %r1324, %r1392;
	xor.b32  	%r1878, %r1325, %r1391;
	xor.b32  	%r1877, %r1326, %r1390;
	xor.b32  	%r1876, %r1327, %r1389;
	xor.b32  	%r1875, %r1328, %r1388;
	xor.b32  	%r1874, %r1329, %r1387;
	xor.b32  	%r1873, %r1330, %r1386;
	xor.b32  	%r1872, %r1331, %r1385;
	xor.b32  	%r1871, %r1332, %r1384;
	xor.b32  	%r1870, %r1333, %r1383;
	xor.b32  	%r1869, %r1334, %r1382;
	xor.b32  	%r1868, %r1335, %r1381;
	xor.b32  	%r1867, %r1336, %r1380;
	xor.b32  	%r1866, %r1337, %r1379;
	xor.b32  	%r1865, %r1338, %r1378;
	xor.b32  	%r1864, %r1339, %r1377;
	xor.b32  	%r1863, %r1340, %r1376;
	xor.b32  	%r1862, %r1341, %r1375;
	xor.b32  	%r1861, %r1342, %r1374;
	xor.b32  	%r1860, %r1343, %r1373;
	xor.b32  	%r1859, %r1344, %r1372;
	xor.b32  	%r1858, %r1345, %r1371;
	xor.b32  	%r1857, %r1346, %r1370;
	xor.b32  	%r1856, %r1347, %r1369;
	xor.b32  	%r1855, %r1348, %r1368;
	xor.b32  	%r1854, %r1349, %r1367;
	xor.b32  	%r1853, %r1350, %r1366;
	xor.b32  	%r1852, %r1351, %r1365;
	xor.b32  	%r1851, %r1352, %r1364;
	xor.b32  	%r1850, %r1353, %r1363;
	xor.b32  	%r1849, %r1354, %r1362;
	xor.b32  	%r1848, %r1355, %r1361;
	xor.b32  	%r1847, %r1356, %r1360;
	add.s32 	%r1846, %r1846, 2;
	and.b32  	%r1911, %r1503, 2147483646;
	setp.ne.s32 	%p66, %r1846, %r1911;
	@%p66 bra 	$L__BB22_119;
$L__BB22_120:
	ld.param.u32 	%r1504, [_Z36TestSequentialAccessThroughputKernelILi256EEvPK11MemoryBlockIXT_EEPS1_ii_param_3];
	and.b32  	%r1424, %r1504, 1;
	setp.eq.b32 	%p67, %r1424, 1;
	not.pred 	%p68, %p67;
	@%p68 bra 	$L__BB22_122;
	ld.param.u32 	%r1500, [_Z36TestSequentialAccessThroughputKernelILi256EEvPK11MemoryBlockIXT_EEPS1_ii_param_2];
	ld.param.u64 	%rd37, [_Z36TestSequentialAccessThroughputKernelILi256EEvPK11MemoryBlockIXT_EEPS1_ii_param_0];
	mov.u32 	%r1425, %ctaid.x;
	mov.u32 	%r1426, %ntid.x;
	mov.u32 	%r1427, %tid.x;
	mad.lo.s32 	%r1428, %r1425, %r1426, %r1427;
	xor.b32  	%r1429, %r1911, %r1428;
	rem.s32 	%r1430, %r1429, %r1500;
	cvta.to.global.u64 	%rd30, %rd37;
	mul.wide.s32 	%rd31, %r1430, 256;
	add.s64 	%rd32, %rd30, %rd31;
	ld.global.u32 	%r1431, [%rd32+252];
	ld.global.u32 	%r1432, [%rd32+248];
	ld.global.u32 	%r1433, [%rd32+244];
	ld.global.u32 	%r1434, [%rd32+240];
	ld.global.u32 	%r1435, [%rd32+236];
	ld.global.u32 	%r1436, [%rd32+232];
	ld.global.u32 	%r1437, [%rd32+228];
	ld.global.u32 	%r1438, [%rd32+224];
	ld.global.u32 	%r1439, [%rd32+220];
	ld.global.u32 	%r1440, [%rd32+216];
	ld.global.u32 	%r1441, [%rd32+212];
	ld.global.u32 	%r1442, [%rd32+208];
	ld.global.u32 	%r1443, [%rd32+204];
	ld.global.u32 	%r1444, [%rd32+200];
	ld.global.u32 	%r1445, [%rd32+196];
	ld.global.u32 	%r1446, [%rd32+192];
	ld.global.u32 	%r1447, [%rd32+188];
	ld.global.u32 	%r1448, [%rd32+184];
	ld.global.u32 	%r1449, [%rd32+180];
	ld.global.u32 	%r1450, [%rd32+176];
	ld.global.u32 	%r1451, [%rd32+172];
	ld.global.u32 	%r1452, [%rd32+168];
	ld.global.u32 	%r1453, [%rd32+164];
	ld.global.u32 	%r1454, [%rd32+160];
	ld.global.u32 	%r1455, [%rd32+156];
	ld.global.u32 	%r1456, [%rd32+152];
	ld.global.u32 	%r1457, [%rd32+148];
	ld.global.u32 	%r1458, [%rd32+144];
	ld.global.u32 	%r1459, [%rd32+140];
	ld.global.u32 	%r1460, [%rd32+136];
	ld.global.u32 	%r1461, [%rd32+132];
	ld.global.u32 	%r1462, [%rd32+128];
	ld.global.u32 	%r1463, [%rd32+124];
	ld.global.u32 	%r1464, [%rd32+120];
	ld.global.u32 	%r1465, [%rd32+116];
	ld.global.u32 	%r1466, [%rd32+112];
	ld.global.u32 	%r1467, [%rd32+108];
	ld.global.u32 	%r1468, [%rd32+104];
	ld.global.u32 	%r1469, [%rd32+100];
	ld.global.u32 	%r1470, [%rd32+96];
	ld.global.u32 	%r1471, [%rd32+92];
	ld.global.u32 	%r1472, [%rd32+88];
	ld.global.u32 	%r1473, [%rd32+84];
	ld.global.u32 	%r1474, [%rd32+80];
	ld.global.u32 	%r1475, [%rd32+76];
	ld.global.u32 	%r1476, [%rd32+72];
	ld.global.u32 	%r1477, [%rd32+68];
	ld.global.u32 	%r1478, [%rd32+64];
	ld.global.u32 	%r1479, [%rd32+60];
	ld.global.u32 	%r1480, [%rd32+56];
	ld.global.u32 	%r1481, [%rd32+52];
	ld.global.u32 	%r1482, [%rd32+48];
	ld.global.u32 	%r1483, [%rd32+44];
	ld.global.u32 	%r1484, [%rd32+40];
	ld.global.u32 	%r1485, [%rd32+36];
	ld.global.u32 	%r1486, [%rd32+32];
	ld.global.u32 	%r1487, [%rd32+28];
	ld.global.u32 	%r1488, [%rd32+24];
	ld.global.u32 	%r1489, [%rd32+20];
	ld.global.u32 	%r1490, [%rd32+16];
	ld.global.u32 	%r1491, [%rd32+12];
	ld.global.u32 	%r1492, [%rd32+8];
	ld.global.u32 	%r1493, [%rd32+4];
	ld.global.u32 	%r1494, [%rd32];
	xor.b32  	%r1910, %r1910, %r1494;
	xor.b32  	%r1909, %r1909, %r1493;
	xor.b32  	%r1908, %r1908, %r1492;
	xor.b32  	%r1907, %r1907, %r1491;
	xor.b32  	%r1906, %r1906, %r1490;
	xor.b32  	%r1905, %r1905, %r1489;
	xor.b32  	%r1904, %r1904, %r1488;
	xor.b32  	%r1903, %r1903, %r1487;
	xor.b32  	%r1902, %r1902, %r1486;
	xor.b32  	%r1901, %r1901, %r1485;
	xor.b32  	%r1900, %r1900, %r1484;
	xor.b32  	%r1899, %r1899, %r1483;
	xor.b32  	%r1898, %r1898, %r1482;
	xor.b32  	%r1897, %r1897, %r1481;
	xor.b32  	%r1896, %r1896, %r1480;
	xor.b32  	%r1895, %r1895, %r1479;
	xor.b32  	%r1894, %r1894, %r1478;
	xor.b32  	%r1893, %r1893, %r1477;
	xor.b32  	%r1892, %r1892, %r1476;
	xor.b32  	%r1891, %r1891, %r1475;
	xor.b32  	%r1890, %r1890, %r1474;
	xor.b32  	%r1889, %r1889, %r1473;
	xor.b32  	%r1888, %r1888, %r1472;
	xor.b32  	%r1887, %r1887, %r1471;
	xor.b32  	%r1886, %r1886, %r1470;
	xor.b32  	%r1885, %r1885, %r1469;
	xor.b32  	%r1884, %r1884, %r1468;
	xor.b32  	%r1883, %r1883, %r1467;
	xor.b32  	%r1882, %r1882, %r1466;
	xor.b32  	%r1881, %r1881, %r1465;
	xor.b32  	%r1880, %r1880, %r1464;
	xor.b32  	%r1879, %r1879, %r1463;
	xor.b32  	%r1878, %r1878, %r1462;
	xor.b32  	%r1877, %r1877, %r1461;
	xor.b32  	%r1876, %r1876, %r1460;
	xor.b32  	%r1875, %r1875, %r1459;
	xor.b32  	%r1874, %r1874, %r1458;
	xor.b32  	%r1873, %r1873, %r1457;
	xor.b32  	%r1872, %r1872, %r1456;
	xor.b32  	%r1871, %r1871, %r1455;
	xor.b32  	%r1870, %r1870, %r1454;
	xor.b32  	%r1869, %r1869, %r1453;
	xor.b32  	%r1868, %r1868, %r1452;
	xor.b32  	%r1867, %r1867, %r1451;
	xor.b32  	%r1866, %r1866, %r1450;
	xor.b32  	%r1865, %r1865, %r1449;
	xor.b32  	%r1864, %r1864, %r1448;
	xor.b32  	%r1863, %r1863, %r1447;
	xor.b32  	%r1862, %r1862, %r1446;
	xor.b32  	%r1861, %r1861, %r1445;
	xor.b32  	%r1860, %r1860, %r1444;
	xor.b32  	%r1859, %r1859, %r1443;
	xor.b32  	%r1858, %r1858, %r1442;
	xor.b32  	%r1857, %r1857, %r1441;
	xor.b32  	%r1856, %r1856, %r1440;
	xor.b32  	%r1855, %r1855, %r1439;
	xor.b32  	%r1854, %r1854, %r1438;
	xor.b32  	%r1853, %r1853, %r1437;
	xor.b32  	%r1852, %r1852, %r1436;
	xor.b32  	%r1851, %r1851, %r1435;
	xor.b32  	%r1850, %r1850, %r1434;
	xor.b32  	%r1849, %r1849, %r1433;
	xor.b32  	%r1848, %r1848, %r1432;
	xor.b32  	%r1847, %r1847, %r1431;
$L__BB22_122:
	ld.param.u64 	%rd38, [_Z36TestSequentialAccessThroughputKernelILi256EEvPK11MemoryBlockIXT_EEPS1_ii_param_1];
	cvta.to.global.u64 	%rd33, %rd38;
	mov.u32 	%r1495, %ctaid.x;
	mov.u32 	%r1496, %ntid.x;
	mov.u32 	%r1497, %tid.x;
	mad.lo.s32 	%r1498, %r1495, %r1496, %r1497;
	mul.wide.s32 	%rd34, %r1498, 256;
	add.s64 	%rd35, %rd33, %rd34;
	st.global.u32 	[%rd35], %r1910;
	st.global.u32 	[%rd35+4], %r1909;
	st.global.u32 	[%rd35+8], %r1908;
	st.global.u32 	[%rd35+12], %r1907;
	st.global.u32 	[%rd35+16], %r1906;
	st.global.u32 	[%rd35+20], %r1905;
	st.global.u32 	[%rd35+24], %r1904;
	st.global.u32 	[%rd35+28], %r1903;
	st.global.u32 	[%rd35+32], %r1902;
	st.global.u32 	[%rd35+36], %r1901;
	st.global.u32 	[%rd35+40], %r1900;
	st.global.u32 	[%rd35+44], %r1899;
	st.global.u32 	[%rd35+48], %r1898;
	st.global.u32 	[%rd35+52], %r1897;
	st.global.u32 	[%rd35+56], %r1896;
	st.global.u32 	[%rd35+60], %r1895;
	st.global.u32 	[%rd35+64], %r1894;
	st.global.u32 	[%rd35+68], %r1893;
	st.global.u32 	[%rd35+72], %r1892;
	st.global.u32 	[%rd35+76], %r1891;
	st.global.u32 	[%rd35+80], %r1890;
	st.global.u32 	[%rd35+84], %r1889;
	st.global.u32 	[%rd35+88], %r1888;
	st.global.u32 	[%rd35+92], %r1887;
	st.global.u32 	[%rd35+96], %r1886;
	st.global.u32 	[%rd35+100], %r1885;
	st.global.u32 	[%rd35+104], %r1884;
	st.global.u32 	[%rd35+108], %r1883;
	st.global.u32 	[%rd35+112], %r1882;
	st.global.u32 	[%rd35+116], %r1881;
	st.global.u32 	[%rd35+120], %r1880;
	st.global.u32 	[%rd35+124], %r1879;
	st.global.u32 	[%rd35+128], %r1878;
	st.global.u32 	[%rd35+132], %r1877;
	st.global.u32 	[%rd35+136], %r1876;
	st.global.u32 	[%rd35+140], %r1875;
	st.global.u32 	[%rd35+144], %r1874;
	st.global.u32 	[%rd35+148], %r1873;
	st.global.u32 	[%rd35+152], %r1872;
	st.global.u32 	[%rd35+156], %r1871;
	st.global.u32 	[%rd35+160], %r1870;
	st.global.u32 	[%rd35+164], %r1869;
	st.global.u32 	[%rd35+168], %r1868;
	st.global.u32 	[%rd35+172], %r1867;
	st.global.u32 	[%rd35+176], %r1866;
	st.global.u32 	[%rd35+180], %r1865;
	st.global.u32 	[%rd35+184], %r1864;
	st.global.u32 	[%rd35+188], %r1863;
	st.global.u32 	[%rd35+192], %r1862;
	st.global.u32 	[%rd35+196], %r1861;
	st.global.u32 	[%rd35+200], %r1860;
	st.global.u32 	[%rd35+204], %r1859;
	st.global.u32 	[%rd35+208], %r1858;
	st.global.u32 	[%rd35+212], %r1857;
	st.global.u32 	[%rd35+216], %r1856;
	st.global.u32 	[%rd35+220], %r1855;
	st.global.u32 	[%rd35+224], %r1854;
	st.global.u32 	[%rd35+228], %r1853;
	st.global.u32 	[%rd35+232], %r1852;
	st.global.u32 	[%rd35+236], %r1851;
	st.global.u32 	[%rd35+240], %r1850;
	st.global.u32 	[%rd35+244], %r1849;
	st.global.u32 	[%rd35+248], %r1848;
	st.global.u32 	[%rd35+252], %r1847;
$L__BB22_123:
	ret;

}
	// .globl	_Z36TestSequentialAccessThroughputKernelILi512EEvPK11MemoryBlockIXT_EEPS1_ii
.visible .entry _Z36TestSequentialAccessThroughputKernelILi512EEvPK11MemoryBlockIXT_EEPS1_ii(
	.param .u64 .ptr .align 1 _Z36TestSequentialAccessThroughputKernelILi512EEvPK11MemoryBlockIXT_EEPS1_ii_param_0,
	.param .u64 .ptr .align 1 _Z36TestSequentialAccessThroughputKernelILi512EEvPK11MemoryBlockIXT_EEPS1_ii_param_1,
	.param .u32 _Z36TestSequentialAccessThroughputKernelILi512EEvPK11MemoryBlockIXT_EEPS1_ii_param_2,
	.param .u32 _Z36TestSequentialAccessThroughputKernelILi512EEvPK11MemoryBlockIXT_EEPS1_ii_param_3
)
{
	.local .align 8 .b8 	__local_depot23[48];
	.reg .b64 	%SP;
	.reg .b64 	%SPL;
	.reg .pred 	%p<66>;
	.reg .b32 	%r<1961>;
	.reg .b64 	%rd<34>;

	mov.u64 	%SPL, __local_depot23;
	ld.param.u32 	%r921, [_Z36TestSequentialAccessThroughputKernelILi512EEvPK11MemoryBlockIXT_EEPS1_ii_param_2];
	ld.param.u32 	%r922, [_Z36TestSequentialAccessThroughputKernelILi512EEvPK11MemoryBlockIXT_EEPS1_ii_param_3];
	mov.u32 	%r923, %ctaid.x;
	mov.u32 	%r924, %ntid.x;
	mov.u32 	%r925, %tid.x;
	mad.lo.s32 	%r1, %r923, %r924, %r925;
	setp.ge.s32 	%p1, %r1, %r921;
	@%p1 bra 	$L__BB23_120;
	add.u64 	%rd1, %SPL, 0;
	mov.b32 	%r926, 0;
	st.local.v2.u32 	[%rd1+24], {%r926, %r926};
	st.local.u32 	[%rd1+32], %r926;
	mov.b64 	%rd13, 0;
	st.local.u64 	[%rd1+40], %rd13;
	cvt.s64.s32 	%rd33, %r1;
	mov.b32 	%r927, 1478573778;
	mov.b32 	%r928, 716983765;
	st.local.v2.u32 	[%rd1], {%r928, %r927};
	mov.b32 	%r929, -123459836;
	mov.b32 	%r930, 1163863128;
	st.local.v2.u32 	[%rd1+8], {%r930, %r929};
	mov.b32 	%r931, 1360900310;
	mov.b32 	%r932, -589760388;
	st.local.v2.u32 	[%rd1+16], {%r932, %r931};
	setp.eq.s32 	%p2, %r1, 0;
	@%p2 bra 	$L__BB23_116;
	mov.b32 	%r1426, 0;
	mov.u64 	%rd15, precalc_xorwow_matrix;
$L__BB23_3:
	mov.u64 	%rd3, %rd33;
	and.b64  	%rd4, %rd3, 3;
	setp.eq.s64 	%p3, %rd4, 0;
	@%p3 bra 	$L__BB23_115;
	mul.wide.u32 	%rd14, %r1426, 3200;
	add.s64 	%rd5, %rd15, %rd14;
	mov.b32 	%r1439, 0;
	mov.u32 	%r1440, %r1439;
	mov.u32 	%r1441, %r1439;
	mov.u32 	%r1442, %r1439;
	mov.u32 	%r1443, %r1439;
	mov.u32 	%r1432, %r1439;
$L__BB23_5:
	mul.wide.u32 	%rd16, %r1432, 4;
	add.s64 	%rd17, %rd1, %rd16;
	ld.local.u32 	%r9, [%rd17+4];
	shl.b32 	%r10, %r1432, 5;
	mov.b32 	%r1438, 0;
$L__BB23_6:
	.pragma "nounroll";
	shr.u32 	%r936, %r9, %r1438;
	and.b32  	%r937, %r936, 1;
	setp.eq.b32 	%p4, %r937, 1;
	not.pred 	%p5, %p4;
	add.s32 	%r938, %r10, %r1438;
	mul.lo.s32 	%r939, %r938, 5;
	mul.wide.u32 	%rd18, %r939, 4;
	add.s64 	%rd6, %rd5, %rd18;
	@%p5 bra 	$L__BB23_8;
	ld.global.u32 	%r940, [%rd6];
	xor.b32  	%r1439, %r1439, %r940;
	ld.global.u32 	%r941, [%rd6+4];
	xor.b32  	%r1440, %r1440, %r941;
	ld.global.u32 	%r942, [%rd6+8];
	xor.b32  	%r1441, %r1441, %r942;
	ld.global.u32 	%r943, [%rd6+12];
	xor.b32  	%r1442, %r1442, %r943;
	ld.global.u32 	%r944, [%rd6+16];
	xor.b32  	%r1443, %r1443, %r944;
$L__BB23_8:
	and.b32  	%r946, %r936, 2;
	setp.eq.s32 	%p6, %r946, 0;
	@%p6 bra 	$L__BB23_10;
	ld.global.u32 	%r947, [%rd6+20];
	xor.b32  	%r1439, %r1439, %r947;
	ld.global.u32 	%r948, [%rd6+24];
	xor.b32  	%r1440, %r1440, %r948;
	ld.global.u32 	%r949, [%rd6+28];
	xor.b32  	%r1441, %r1441, %r949;
	ld.global.u32 	%r950, [%rd6+32];
	xor.b32  	%r1442, %r1442, %r950;
	ld.global.u32 	%r951, [%rd6+36];
	xor.b32  	%r1443, %r1443, %r951;
$L__BB23_10:
	and.b32  	%r953, %r936, 4;
	setp.eq.s32 	%p7, %r953, 0;
	@%p7 bra 	$L__BB23_12;
	ld.global.u32 	%r954, [%rd6+40];
	xor.b32  	%r1439, %r1439, %r954;
	ld.global.u32 	%r955, [%rd6+44];
	xor.b32  	%r1440, %r1440, %r955;
	ld.global.u32 	%r956, [%rd6+48];
	xor.b32  	%r1441, %r1441, %r956;
	ld.global.u32 	%r957, [%rd6+52];
	xor.b32  	%r1442, %r1442, %r957;
	ld.global.u32 	%r958, [%rd6+56];
	xor.b32  	%r1443, %r1443, %r958;
$L__BB23_12:
	and.b32  	%r960, %r936, 8;
	setp.eq.s32 	%p8, %r960, 0;
	@%p8 bra 	$L__BB23_14;
	ld.global.u32 	%r961, [%rd6+60];
	xor.b32  	%r1439, %r1439, %r961;
	ld.global.u32 	%r962, [%rd6+64];
	xor.b32  	%r1440, %r1440, %r962;
	ld.global.u32 	%r963, [%rd6+68];
	xor.b32  	%r1441, %r1441, %r963;
	ld.global.u32 	%r964, [%rd6+72];
	xor.b32  	%r1442, %r1442, %r964;
	ld.global.u32 	%r965, [%rd6+76];
	xor.b32  	%r1443, %r1443, %r965;
$L__BB23_14:
	and.b32  	%r967, %r936, 16;
	setp.eq.s32 	%p9, %r967, 0;
	@%p9 bra 	$L__BB23_16;
	ld.global.u32 	%r968, [%rd6+80];
	xor.b32  	%r1439, %r1439, %r968;
	ld.global.u32 	%r969, [%rd6+84];
	xor.b32  	%r1440, %r1440, %r969;
	ld.global.u32 	%r970, [%rd6+88];
	xor.b32  	%r1441, %r1441, %r970;
	ld.global.u32 	%r971, [%rd6+92];
	xor.b32  	%r1442, %r1442, %r971;
	ld.global.u32 	%r972, [%rd6+96];
	xor.b32  	%r1443, %r1443, %r972;
$L__BB23_16:
	and.b32  	%r974, %r936, 32;
	setp.eq.s32 	%p10, %r974, 0;
	@%p10 bra 	$L__BB23_18;
	ld.global.u32 	%r975, [%rd6+100];
	xor.b32  	%r1439, %r1439, %r975;
	ld.global.u32 	%r976, [%rd6+104];
	xor.b32  	%r1440, %r1440, %r976;
	ld.global.u32 	%r977, [%rd6+108];
	xor.b32  	%r1441, %r1441, %r977;
	ld.global.u32 	%r978, [%rd6+112];
	xor.b32  	%r1442, %r1442, %r978;
	ld.global.u32 	%r979, [%rd6+116];
	xor.b32  	%r1443, %r1443, %r979;
$L__BB23_18:
	and.b32  	%r981, %r936, 64;
	setp.eq.s32 	%p11, %r981, 0;
	@%p11 bra 	$L__BB23_20;
	ld.global.u32 	%r982, [%rd6+120];
	xor.b32  	%r1439, %r1439, %r982;
	ld.global.u32 	%r983, [%rd6+124];
	xor.b32  	%r1440, %r1440, %r983;
	ld.global.u32 	%r984, [%rd6+128];
	xor.b32  	%r1441, %r1441, %r984;
	ld.global.u32 	%r985, [%rd6+132];
	xor.b32  	%r1442, %r1442, %r985;
	ld.global.u32 	%r986, [%rd6+136];
	xor.b32  	%r1443, %r1443, %r986;
$L__BB23_20:
	and.b32  	%r988, %r936, 128;
	setp.eq.s32 	%p12, %r988, 0;
	@%p12 bra 	$L__BB23_22;
	ld.global.u32 	%r989, [%rd6+140];
	xor.b32  	%r1439, %r1439, %r989;
	ld.global.u32 	%r990, [%rd6+144];
	xor.b32  	%r1440, %r1440, %r990;
	ld.global.u32 	%r991, [%rd6+148];
	xor.b32  	%r1441, %r1441, %r991;
	ld.global.u32 	%r992, [%rd6+152];
	xor.b32  	%r1442, %r1442, %r992;
	ld.global.u32 	%r993, [%rd6+156];
	xor.b32  	%r1443, %r1443, %r993;
$L__BB23_22:
	and.b32  	%r995, %r936, 256;
	setp.eq.s32 	%p13, %r995, 0;
	@%p13 bra 	$L__BB23_24;
	ld.global.u32 	%r996, [%rd6+160];
	xor.b32  	%r1439, %r1439, %r996;
	ld.global.u32 	%r997, [%rd6+164];
	xor.b32  	%r1440, %r1440, %r997;
	ld.global.u32 	%r998, [%rd6+168];
	xor.b32  	%r1441, %r1441, %r998;
	ld.global.u32 	%r999, [%rd6+172];
	xor.b32  	%r1442, %r1442, %r999;
	ld.global.u32 	%r1000, [%rd6+176];
	xor.b32  	%r1443, %r1443, %r1000;
$L__BB23_24:
	and.b32  	%r1002, %r936, 512;
	setp.eq.s32 	%p14, %r1002, 0;
	@%p14 bra 	$L__BB23_26;
	ld.global.u32 	%r1003, [%rd6+180];
	xor.b32  	%r1439, %r1439, %r1003;
	ld.global.u32 	%r1004, [%rd6+184];
	xor.b32  	%r1440, %r1440, %r1004;
	ld.global.u32 	%r1005, [%rd6+188];
	xor.b32  	%r1441, %r1441, %r1005;
	ld.global.u32 	%r1006, [%rd6+192];
	xor.b32  	%r1442, %r1442, %r1006;
	ld.global.u32 	%r1007, [%rd6+196];
	xor.b32  	%r1443, %r1443, %r1007;
$L__BB23_26:
	and.b32  	%r1009, %r936, 1024;
	setp.eq.s32 	%p15, %r1009, 0;
	@%p15 bra 	$L__BB23_28;
	ld.global.u32 	%r1010, [%rd6+200];
	xor.b32  	%r1439, %r1439, %r1010;
	ld.global.u32 	%r1011, [%rd6+204];
	xor.b32  	%r1440, %r1440, %r1011;
	ld.global.u32 	%r1012, [%rd6+208];
	xor.b32  	%r1441, %r1441, %r1012;
	ld.global.u32 	%r1013, [%rd6+212];
	xor.b32  	%r1442, %r1442, %r1013;
	ld.global.u32 	%r1014, [%rd6+216];
	xor.b32  	%r1443, %r1443, %r1014;
$L__BB23_28:
	and.b32  	%r1016, %r936, 2048;
	setp.eq.s32 	%p16, %r1016, 0;
	@%p16 bra 	$L__BB23_30;
	ld.global.u32 	%r1017, [%rd6+220];
	xor.b32  	%r1439, %r1439, %r1017;
	ld.global.u32 	%r1018, [%rd6+224];
	xor.b32  	%r1440, %r1440, %r1018;
	ld.global.u32 	%r1019, [%rd6+228];
	xor.b32  	%r1441, %r1441, %r1019;
	ld.global.u32 	%r1020, [%rd6+232];
	xor.b32  	%r1442, %r1442, %r1020;
	ld.global.u32 	%r1021, [%rd6+236];
	xor.b32  	%r1443, %r1443, %r1021;
$L__BB23_30:
	and.b32  	%r1023, %r936, 4096;
	setp.eq.s32 	%p17, %r1023, 0;
	@%p17 bra 	$L__BB23_32;
	ld.global.u32 	%r1024, [%rd6+240];
	xor.b32  	%r1439, %r1439, %r1024;
	ld.global.u32 	%r1025, [%rd6+244];
	xor.b32  	%r1440, %r1440, %r1025;
	ld.global.u32 	%r1026, [%rd6+248];
	xor.b32  	%r1441, %r1441, %r1026;
	ld.global.u32 	%r1027, [%rd6+252];
	xor.b32  	%r1442, %r1442, %r1027;
	ld.global.u32 	%r1028, [%rd6+256];
	xor.b32  	%r1443, %r1443, %r1028;
$L__BB23_32:
	and.b32  	%r1030, %r936, 8192;
	setp.eq.s32 	%p18, %r1030, 0;
	@%p18 bra 	$L__BB23_34;
	ld.global.u32 	%r1031, [%rd6+260];
	xor.b32  	%r1439, %r1439, %r1031;
	ld.global.u32 	%r1032, [%rd6+264];
	xor.b32  	%r1440, %r1440, %r1032;
	ld.global.u32 	%r1033, [%rd6+268];
	xor.b32  	%r1441, %r1441, %r1033;
	ld.global.u32 	%r1034, [%rd6+272];
	xor.b32  	%r1442, %r1442, %r1034;
	ld.global.u32 	%r1035, [%rd6+276];
	xor.b32  	%r1443, %r1443, %r1035;
$L__BB23_34:
	and.b32  	%r1037, %r936, 16384;
	setp.eq.s32 	%p19, %r1037, 0;
	@%p19 bra 	$L__BB23_36;
	ld.global.u32 	%r1038, [%rd6+280];
	xor.b32  	%r1439, %r1439, %r1038;
	ld.global.u32 	%r1039, [%rd6+284];
	xor.b32  	%r1440, %r1440, %r1039;
	ld.global.u32 	%r1040, [%rd6+288];
	xor.b32  	%r1441, %r1441, %r1040;
	ld.global.u32 	%r1041, [%rd6+292];
	xor.b32  	%r1442, %r1442, %r1041;
	ld.global.u32 	%r1042, [%rd6+296];
	xor.b32  	%r1443, %r1443, %r1042;
$L__BB23_36:
	and.b32  	%r1044, %r936, 32768;
	setp.eq.s32 	%p20, %r1044, 0;
	@%p20 bra 	$L__BB23_38;
	ld.global.u32 	%r1045, [%rd6+300];
	xor.b32  	%r1439, %r1439, %r1045;
	ld.global.u32 	%r1046, [%rd6+304];
	xor.b32  	%r1440, %r1440, %r1046;
	ld.global.u32 	%r1047, [%rd6+308];
	xor.b32  	%r1441, %r1441, %r1047;
	ld.global.u32 	%r1048, [%rd6+312];
	xor.b32  	%r1442, %r1442, %r1048;
	ld.global.u32 	%r1049, [%rd6+316];
	xor.b32  	%r1443, %r1443, %r1049;
$L__BB23_38:
	add.s32 	%r1438, %r1438, 16;
	setp.ne.s32 	%p21, %r1438, 32;
	@%p21 bra 	$L__BB23_6;
	mad.lo.s32 	%r1050, %r1432, -31, %r10;
	add.s32 	%r1432, %r1050, 1;
	setp.ne.s32 	%p22, %r1432, 5;
	@%p22 bra 	$L__BB23_5;
	st.local.u32 	[%rd1+4], %r1439;
	st.local.v2.u32 	[%rd1+8], {%r1440, %r1441};
	st.local.v2.u32 	[%rd1+16], {%r1442, %r1443};
	setp.eq.s64 	%p23, %rd4, 1;
	@%p23 bra 	$L__BB23_115;
	mov.b32 	%r1531, 0;
	mov.u32 	%r1532, %r1531;
	mov.u32 	%r1533, %r1531;
	mov.u32 	%r1534, %r1531;
	mov.u32 	%r1535, %r1531;
	mov.u32 	%r1524, %r1531;
$L__BB23_42:
	mul.wide.u32 	%rd19, %r1524, 4;
	add.s64 	%rd20, %rd1, %rd19;
	ld.local.u32 	%r185, [%rd20+4];
	shl.b32 	%r186, %r1524, 5;
	mov.b32 	%r1530, 0;
$L__BB23_43:
	.pragma "nounroll";
	shr.u32 	%r1053, %r185, %r1530;
	and.b32  	%r1054, %r1053, 1;
	setp.eq.b32 	%p24, %r1054, 1;
	not.pred 	%p25, %p24;
	add.s32 	%r1055, %r186, %r1530;
	mul.lo.s32 	%r1056, %r1055, 5;
	mul.wide.u32 	%rd21, %r1056, 4;
	add.s64 	%rd7, %rd5, %rd21;
	@%p25 bra 	$L__BB23_45;
	ld.global.u32 	%r1057, [%rd7];
	xor.b32  	%r1531, %r1531, %r1057;
	ld.global.u32 	%r1058, [%rd7+4];
	xor.b32  	%r1532, %r1532, %r1058;
	ld.global.u32 	%r1059, [%rd7+8];
	xor.b32  	%r1533, %r1533, %r1059;
	ld.global.u32 	%r1060, [%rd7+12];
	xor.b32  	%r1534, %r1534, %r1060;
	ld.global.u32 	%r1061, [%rd7+16];
	xor.b32  	%r1535, %r1535, %r1061;
$L__BB23_45:
	and.b32  	%r1063, %r1053, 2;
	setp.eq.s32 	%p26, %r1063, 0;
	@%p26 bra 	$L__BB23_47;
	ld.global.u32 	%r1064, [%rd7+20];
	xor.b32  	%r1531, %r1531, %r1064;
	ld.global.u32 	%r1065, [%rd7+24];
	xor.b32  	%r1532, %r1532, %r1065;
	ld.global.u32 	%r1066, [%rd7+28];
	xor.b32  	%r1533, %r1533, %r1066;
	ld.global.u32 	%r1067, [%rd7+32];
	xor.b32  	%r1534, %r1534, %r1067;
	ld.global.u32 	%r1068, [%rd7+36];
	xor.b32  	%r1535, %r1535, %r1068;
$L__BB23_47:
	and.b32  	%r1070, %r1053, 4;
	setp.eq.s32 	%p27, %r1070, 0;
	@%p27 bra 	$L__BB23_49;
	ld.global.u32 	%r1071, [%rd7+40];
	xor.b32  	%r1531, %r1531, %r1071;
	ld.global.u32 	%r1072, [%rd7+44];
	xor.b32  	%r1532, %r1532, %r1072;
	ld.global.u32 	%r1073, [%rd7+48];
	xor.b32  	%r1533, %r1533, %r1073;
	ld.global.u32 	%r1074, [%rd7+52];
	xor.b32  	%r1534, %r1534, %r1074;
	ld.global.u32 	%r1075, [%rd7+56];
	xor.b32  	%r1535, %r1535, %r1075;
$L__BB23_49:
	and.b32  	%r1077, %r1053, 8;
	setp.eq.s32 	%p28, %r1077, 0;
	@%p28 bra 	$L__BB23_51;
	ld.global.u32 	%r1078, [%rd7+60];
	xor.b32  	%r1531, %r1531, %r1078;
	ld.global.u32 	%r1079, [%rd7+64];
	xor.b32  	%r1532, %r1532, %r1079;
	ld.global.u32 	%r1080, [%rd7+68];
	xor.b32  	%r1533, %r1533, %r1080;
	ld.global.u32 	%r1081, [%rd7+72];
	xor.b32  	%r1534, %r1534, %r1081;
	ld.global.u32 	%r1082, [%rd7+76];
	xor.b32  	%r1535, %r1535, %r1082;
$L__BB23_51:
	and.b32  	%r1084, %r1053, 16;
	setp.eq.s32 	%p29, %r1084, 0;
	@%p29 bra 	$L__BB23_53;
	ld.global.u32 	%r1085, [%rd7+80];
	xor.b32  	%r1531, %r1531, %r1085;
	ld.global.u32 	%r1086, [%rd7+84];
	xor.b32  	%r1532, %r1532, %r1086;
	ld.global.u32 	%r1087, [%rd7+88];
	xor.b32  	%r1533, %r1533, %r1087;
	ld.global.u32 	%r1088, [%rd7+92];
	xor.b32  	%r1534, %r1534, %r1088;
	ld.global.u32 	%r1089, [%rd7+96];
	xor.b32  	%r1535, %r1535, %r1089;
$L__BB23_53:
	and.b32  	%r1091, %r1053, 32;
	setp.eq.s32 	%p30, %r1091, 0;
	@%p30 bra 	$L__BB23_55;
	ld.global.u32 	%r1092, [%rd7+100];
	xor.b32  	%r1531, %r1531, %r1092;
	ld.global.u32 	%r1093, [%rd7+104];
	xor.b32  	%r1532, %r1532, %r1093;
	ld.global.u32 	%r1094, [%rd7+108];
	xor.b32  	%r1533, %r1533, %r1094;
	ld.global.u32 	%r1095, [%rd7+112];
	xor.b32  	%r1534, %r1534, %r1095;
	ld.global.u32 	%r1096, [%rd7+116];
	xor.b32  	%r1535, %r1535, %r1096;
$L__BB23_55:
	and.b32  	%r1098, %r1053, 64;
	setp.eq.s32 	%p31, %r1098, 0;
	@%p31 bra 	$L__BB23_57;
	ld.global.u32 	%r1099, [%rd7+120];
	xor.b32  	%r1531, %r1531, %r1099;
	ld.global.u32 	%r1100, [%rd7+124];
	xor.b32  	%r1532, %r1532, %r1100;
	ld.global.u32 	%r1101, [%rd7+128];
	xor.b32  	%r1533, %r1533, %r1101;
	ld.global.u32 	%r1102, [%rd7+132];
	xor.b32  	%r1534, %r1534, %r1102;
	ld.global.u32 	%r1103, [%rd7+136];
	xor.b32  	%r1535, %r1535, %r1103;
$L__BB23_57:
	and.b32  	%r1105, %r1053, 128;
	setp.eq.s32 	%p32, %r1105, 0;
	@%p32 bra 	$L__BB23_59;
	ld.global.u32 	%r1106, [%rd7+140];
	xor.b32  	%r1531, %r1531, %r1106;
	ld.global.u32 	%r1107, [%rd7+144];
	xor.b32  	%r1532, %r1532, %r1107;
	ld.global.u32 	%r1108, [%rd7+148];
	xor.b32  	%r1533, %r1533, %r1108;
	ld.global.u32 	%r1109, [%rd7+152];
	xor.b32  	%r1534, %r1534, %r1109;
	ld.global.u32 	%r1110, [%rd7+156];
	xor.b32  	%r1535, %r1535, %r1110;
$L__BB23_59:
	and.b32  	%r1112, %r1053, 256;
	setp.eq.s32 	%p33, %r1112, 0;
	@%p33 bra 	$L__BB23_61;
	ld.global.u32 	%r1113, [%rd7+160];
	xor.b32  	%r1531, %r1531, %r1113;
	ld.global.u32 	%r1114, [%rd7+164];
	xor.b32  	%r1532, %r1532, %r1114;
	ld.global.u32 	%r1115, [%rd7+168];
	xor.b32  	%r1533, %r1533, %r1115;
	ld.global.u32 	%r1116, [%rd7+172];
	xor.b32  	%r1534, %r1534, %r1116;
	ld.global.u32 	%r1117, [%rd7+176];
	xor.b32  	%r1535, %r1535, %r1117;
$L__BB23_61:
	and.b32  	%r1119, %r1053, 512;
	setp.eq.s32 	%p34, %r1119, 0;
	@%p34 bra 	$L__BB23_63;
	ld.global.u32 	%r1120, [%rd7+180];
	xor.b32  	%r1531, %r1531, %r1120;
	ld.global.u32 	%r1121, [%rd7+184];
	xor.b32  	%r1532, %r1532, %r1121;
	ld.global.u32 	%r1122, [%rd7+188];
	xor.b32  	%r1533, %r1533, %r1122;
	ld.global.u32 	%r1123, [%rd7+192];
	xor.b32  	%r1534, %r1534, %r1123;
	ld.global.u32 	%r1124, [%rd7+196];
	xor.b32  	%r1535, %r1535, %r1124;
$L__BB23_63:
	and.b32  	%r1126, %r1053, 1024;
	setp.eq.s32 	%p35, %r1126, 0;
	@%p35 bra 	$L__BB23_65;
	ld.global.u32 	%r1127, [%rd7+200];
	xor.b32  	%r1531, %r1531, %r1127;
	ld.global.u32 	%r1128, [%rd7+204];
	xor.b32  	%r1532, %r1532, %r1128;
	ld.global.u32 	%r1129, [%rd7+208];
	xor.b32  	%r1533, %r1533, %r1129;
	ld.global.u32 	%r1130, [%rd7+212];
	xor.b32  	%r1534, %r1534, %r1130;
	ld.global.u32 	%r1131, [%rd7+216];
	xor.b32  	%r1535, %r1535, %r1131;
$L__BB23_65:
	and.b32  	%r1133, %r1053, 2048;
	setp.eq.s32 	%p36, %r1133, 0;
	@%p36 bra 	$L__BB23_67;
	ld.global.u32 	%r1134, [%rd7+220];
	xor.b32  	%r1531, %r1531, %r1134;
	ld.global.u32 	%r1135, [%rd7+224];
	xor.b32  	%r1532, %r1532, %r1135;
	ld.global.u32 	%r1136, [%rd7+228];
	xor.b32  	%r1533, %r1533, %r1136;
	ld.global.u32 	%r1137, [%rd7+232];
	xor.b32  	%r1534, %r1534, %r1137;
	ld.global.u32 	%r1138, [%rd7+236];
	xor.b32  	%r1535, %r1535, %r1138;
$L__BB23_67:
	and.b32  	%r1140, %r1053, 4096;
	setp.eq.s32 	%p37, %r1140, 0;
	@%p37 bra 	$L__BB23_69;
	ld.global.u32 	%r1141, [%rd7+240];
	xor.b32  	%r1531, %r1531, %r1141;
	ld.global.u32 	%r1142, [%rd7+244];
	xor.b32  	%r1532, %r1532, %r1142;
	ld.global.u32 	%r1143, [%rd7+248];
	xor.b32  	%r1533, %r1533, %r1143;
	ld.global.u32 	%r1144, [%rd7+252];
	xor.b32  	%r1534, %r1534, %r1144;
	ld.global.u32 	%r1145, [%rd7+256];
	xor.b32  	%r1535, %r1535, %r1145;
$L__BB23_69:
	and.b32  	%r1147, %r1053, 8192;
	setp.eq.s32 	%p38, %r1147, 0;
	@%p38 bra 	$L__BB23_71;
	ld.global.u32 	%r1148, [%rd7+260];
	xor.b32  	%r1531, %r1531, %r1148;
	ld.global.u32 	%r1149, [%rd7+264];
	xor.b32  	%r1532, %r1532, %r1149;
	ld.global.u32 	%r1150, [%rd7+268];
	xor.b32  	%r1533, %r1533, %r1150;
	ld.global.u32 	%r1151, [%rd7+272];
	xor.b32  	%r1534, %r1534, %r1151;
	ld.global.u32 	%r1152, [%rd7+276];
	xor.b32  	%r1535, %r1535, %r1152;
$L__BB23_71:
	and.b32  	%r1154, %r1053, 16384;
	setp.eq.s32 	%p39, %r1154, 0;
	@%p39 bra 	$L__BB23_73;
	ld.global.u32 	%r1155, [%rd7+280];
	xor.b32  	%r1531, %r1531, %r1155;
	ld.global.u32 	%r1156, [%rd7+284];
	xor.b32  	%r1532, %r1532, %r1156;
	ld.global.u32 	%r1157, [%rd7+288];
	xor.b32  	%r1533, %r1533, %r1157;
	ld.global.u32 	%r1158, [%rd7+292];
	xor.b32  	%r1534, %r1534, %r1158;
	ld.global.u32 	%r1159, [%rd7+296];
	xor.b32  	%r1535, %r1535, %r1159;
$L__BB23_73:
	and.b32  	%r1161, %r1053, 32768;
	setp.eq.s32 	%p40, %r1161, 0;
	@%p40 bra 	$L__BB23_75;
	ld.global.u32 	%r1162, [%rd7+300];
	xor.b32  	%r1531, %r1531, %r1162;
	ld.global.u32 	%r1163, [%rd7+304];
	xor.b32  	%r1532, %r1532, %r1163;
	ld.global.u32 	%r1164, [%rd7+308];
	xor.b32  	%r1533, %r1533, %r1164;
	ld.global.u32 	%r1165, [%rd7+312];
	xor.b32  	%r1534, %r1534, %r1165;
	ld.global.u32 	%r1166, [%rd7+316];
	xor.b32  	%r1535, %r1535, %r1166;
$L__BB23_75:
	add.s32 	%r1530, %r1530, 16;
	setp.ne.s32 	%p41, %r1530, 32;
	@%p41 bra 	$L__BB23_43;
	mad.lo.s32 	%r1167, %r1524, -31, %r186;
	add.s32 	%r1524, %r1167, 1;
	setp.ne.s32 	%p42, %r1524, 5;
	@%p42 bra 	$L__BB23_42;
	st.local.u32 	[%rd1+4], %r1531;
	st.local.v2.u32 	[%rd1+8], {%r1532, %r1533};
	st.local.v2.u32 	[%rd1+16], {%r1534, %r1535};
	setp.ne.s64 	%p43, %rd4, 3;
	@%p43 bra 	$L__BB23_115;
	mov.b32 	%r1623, 0;
	mov.u32 	%r1624, %r1623;
	mov.u32 	%r1625, %r1623;
	mov.u32 	%r1626, %r1623;
	mov.u32 	%r1627, %r1623;
	mov.u32 	%r1616, %r1623;
$L__BB23_79:
	mul.wide.u32 	%rd22, %r1616, 4;
	add.s64 	%rd23, %rd1, %rd22;
	ld.local.u32 	%r361, [%rd23+4];
	shl.b32 	%r362, %r1616, 5;
	mov.b32 	%r1622, 0;
$L__BB23_80:
	.pragma "nounroll";
	shr.u32 	%r1170, %r361, %r1622;
	and.b32  	%r1171, %r1170, 1;
	setp.eq.b32 	%p44, %r1171, 1;
	not.pred 	%p45, %p44;
	add.s32 	%r1172, %r362, %r1622;
	mul.lo.s32 	%r1173, %r1172, 5;
	mul.wide.u32 	%rd24, %r1173, 4;
	add.s64 	%rd8, %rd5, %rd24;
	@%p45 bra 	$L__BB23_82;
	ld.global.u32 	%r1174, [%rd8];
	xor.b32  	%r1623, %r1623, %r1174;
	ld.global.u32 	%r1175, [%rd8+4];
	xor.b32  	%r1624, %r1624, %r1175;
	ld.global.u32 	%r1176, [%rd8+8];
	xor.b32  	%r1625, %r1625, %r1176;
	ld.global.u32 	%r1177, [%rd8+12];
	xor.b32  	%r1626, %r1626, %r1177;
	ld.global.u32 	%r1178, [%rd8+16];
	xor.b32  	%r1627, %r1627, %r1178;
$L__BB23_82:
	and.b32  	%r1180, %r1170, 2;
	setp.eq.s32 	%p46, %r1180, 0;
	@%p46 bra 	$L__BB23_84;
	ld.global.u32 	%r1181, [%rd8+20];
	xor.b32  	%r1623, %r1623, %r1181;
	ld.global.u32 	%r1182, [%rd8+24];
	xor.b32  	%r1624, %r1624, %r1182;
	ld.global.u32 	%r1183, [%rd8+28];
	xor.b32  	%r1625, %r1625, %r1183;
	ld.global.u32 	%r1184, [%rd8+32];
	xor.b32  	%r1626, %r1626, %r1184;
	ld.global.u32 	%r1185, [%rd8+36];
	xor.b32  	%r1627, %r1627, %r1185;
$L__BB23_84:
	and.b32  	%r1187, %r1170, 4;
	setp.eq.s32 	%p47, %r1187, 0;
	@%p47 bra 	$L__BB23_86;
	ld.global.u32 	%r1188, [%rd8+40];
	xor.b32  	%r1623, %r1623, %r1188;
	ld.global.u32 	%r1189, [%rd8+44];
	xor.b32  	%r1624, %r1624, %r1189;
	ld.global.u32 	%r1190, [%rd8+48];
	xor.b32  	%r1625, %r1625, %r1190;
	ld.global.u32 	%r1191, [%rd8+52];
	xor.b32  	%r1626, %r1626, %r1191;
	ld.global.u32 	%r1192, [%rd8+56];
	xor.b32  	%r1627, %r1627, %r1192;
$L__BB23_86:
	and.b32  	%r1194, %r1170, 8;
	setp.eq.s32 	%p48, %r1194, 0;
	@%p48 bra 	$L__BB23_88;
	ld.global.u32 	%r1195, [%rd8+60];
	xor.b32  	%r1623, %r1623, %r1195;
	ld.global.u32 	%r1196, [%rd8+64];
	xor.b32  	%r1624, %r1624, %r1196;
	ld.global.u32 	%r1197, [%rd8+68];
	xor.b32  	%r1625, %r1625, %r1197;
	ld.global.u32 	%r1198, [%rd8+72];
	xor.b32  	%r1626, %r1626, %r1198;
	ld.global.u32 	%r1199, [%rd8+76];
	xor.b32  	%r1627, %r1627, %r1199;
$L__BB23_88:
	and.b32  	%r1201, %r1170, 16;
	setp.eq.s32 	%p49, %r1201, 0;
	@%p49 bra 	$L__BB23_90;
	ld.global.u32 	%r1202, [%rd8+80];
	xor.b32  	%r1623, %r1623, %r1202;
	ld.global.u32 	%r1203, [%rd8+84];
	xor.b32  	%r1624, %r1624, %r1203;
	ld.global.u32 	%r1204, [%rd8+88];
	xor.b32  	%r1625, %r1625, %r1204;
	ld.global.u32 	%r1205, [%rd8+92];
	xor.b32  	%r1626, %r1626, %r1205;
	ld.global.u32 	%r1206, [%rd8+96];
	xor.b32  	%r1627, %r1627, %r1206;
$L__BB23_90:
	and.b32  	%r1208, %r1170, 32;
	setp.eq.s32 	%p50, %r1208, 0;
	@%p50 bra 	$L__BB23_92;
	ld.global.u32 	%r1209, [%rd8+100];
	xor.b32  	%r1623, %r1623, %r1209;
	ld.global.u32 	%r1210, [%rd8+104];
	xor.b32  	%r1624, %r1624, %r1210;
	ld.global.u32 	%r1211, [%rd8+108];
	xor.b32  	%r1625, %r1625, %r1211;
	ld.global.u32 	%r1212, [%rd8+112];
	xor.b32  	%r1626, %r1626, %r1212;
	ld.global.u32 	%r1213, [%rd8+116];
	xor.b32  	%r1627, %r1627, %r1213;
$L__BB23_92:
	and.b32  	%r1215, %r1170, 64;
	setp.eq.s32 	%p51, %r1215, 0;
	@%p51 bra 	$L__BB23_94;
	ld.global.u32 	%r1216, [%rd8+120];
	xor.b32  	%r1623, %r1623, %r1216;
	ld.global.u32 	%r1217, [%rd8+124];
	xor.b32  	%r1624, %r1624, %r1217;
	ld.global.u32 	%r1218, [%rd8+128];
	xor.b32  	%r1625, %r1625, %r1218;
	ld.global.u32 	%r1219, [%rd8+132];
	xor.b32  	%r1626, %r1626, %r1219;
	ld.global.u32 	%r1220, [%rd8+136];
	xor.b32  	%r1627, %r1627, %r1220;
$L__BB23_94:
	and.b32  	%r1222, %r1170, 128;
	setp.eq.s32 	%p52, %r1222, 0;
	@%p52 bra 	$L__BB23_96;
	ld.global.u32 	%r1223, [%rd8+140];
	xor.b32  	%r1623, %r1623, %r1223;
	ld.global.u32 	%r1224, [%rd8+144];
	xor.b32  	%r1624, %r1624, %r1224;
	ld.global.u32 	%r1225, [%rd8+148];
	xor.b32  	%r1625, %r1625, %r1225;
	ld.global.u32 	%r1226, [%rd8+152];
	xor.b32  	%r1626, %r1626, %r1226;
	ld.global.u32 	%r1227, [%rd8+156];
	xor.b32  	%r1627, %r1627, %r1227;
$L__BB23_96:
	and.b32  	%r1229, %r1170, 256;
	setp.eq.s32 	%p53, %r1229, 0;
	@%p53 bra 	$L__BB23_98;
	ld.global.u32 	%r1230, [%rd8+160];
	xor.b32  	%r1623, %r1623, %r1230;
	ld.global.u32 	%r1231, [%rd8+164];
	xor.b32  	%r1624, %r1624, %r1231;
	ld.global.u32 	%r1232, [%rd8+168];
	xor.b32  	%r1625, %r1625, %r1232;
	ld.global.u32 	%r1233, [%rd8+172];
	xor.b32  	%r1626, %r1626, %r1233;
	ld.global.u32 	%r1234, [%rd8+176];
	xor.b32  	%r1627, %r1627, %r1234;
$L__BB23_98:
	and.b32  	%r1236, %r1170, 512;
	setp.eq.s32 	%p54, %r1236, 0;
	@%p54 bra 	$L__BB23_100;
	ld.global.u32 	%r1237, [%rd8+180];
	xor.b32  	%r1623, %r1623, %r1237;
	ld.global.u32 	%r1238, [%rd8+184];
	xor.b32  	%r1624, %r1624, %r1238;
	ld.global.u32 	%r1239, [%rd8+188];
	xor.b32  	%r1625, %r1625, %r1239;
	ld.global.u32 	%r1240, [%rd8+192];
	xor.b32  	%r1626, %r1626, %r1240;
	ld.global.u32 	%r1241, [%rd8+196];
	xor.b32  	%r1627, %r1627, %r1241;
$L__BB23_100:
	and.b32  	%r1243, %r1170, 1024;
	setp.eq.s32 	%p55, %r1243, 0;
	@%p55 bra 	$L__BB23_102;
	ld.global.u32 	%r1244, [%rd8+200];
	xor.b32  	%r1623, %r1623, %r1244;
	ld.global.u32 	%r1245, [%rd8+204];
	xor.b32  	%r1624, %r1624, %r1245;
	ld.global.u32 	%r1246, [%rd8+208];
	xor.b32  	%r1625, %r1625, %r1246;
	ld.global.u32 	%r1247, [%rd8+212];
	xor.b32  	%r1626, %r1626, %r1247;
	ld.global.u32 	%r1248, [%rd8+216];
	xor.b32  	%r1627, %r1627, %r1248;
$L__BB23_102:
	and.b32  	%r1250, %r1170, 2048;
	setp.eq.s32 	%p56, %r1250, 0;
	@%p56 bra 	$L__BB23_104;
	ld.global.u32 	%r1251, [%rd8+220];
	xor.b32  	%r1623, %r1623, %r1251;
	ld.global.u32 	%r1252, [%rd8+224];
	xor.b32  	%r1624, %r1624, %r1252;
	ld.global.u32 	%r1253, [%rd8+228];
	xor.b32  	%r1625, %r1625, %r1253;
	ld.global.u32 	%r1254, [%rd8+232];
	xor.b32  	%r1626, %r1626, %r1254;
	ld.global.u32 	%r1255, [%rd8+236];
	xor.b32  	%r1627, %r1627, %r1255;
$L__BB23_104:
	and.b32  	%r1257, %r1170, 4096;
	setp.eq.s32 	%p57, %r1257, 0;
	@%p57 bra 	$L__BB23_106;
	ld.global.u32 	%r1258, [%rd8+240];
	xor.b32  	%r1623, %r1623, %r1258;
	ld.global.u32 	%r1259, [%rd8+244];
	xor.b32  	%r1624, %r1624, %r1259;
	ld.global.u32 	%r1260, [%rd8+248];
	xor.b32  	%r1625, %r1625, %r1260;
	ld.global.u32 	%r1261, [%rd8+252];
	xor.b32  	%r1626, %r1626, %r1261;
	ld.global.u32 	%r1262, [%rd8+256];
	xor.b32  	%r1627, %r1627, %r1262;
$L__BB23_106:
	and.b32  	%r1264, %r1170, 8192;
	setp.eq.s32 	%p58, %r1264, 0;
	@%p58 bra 	$L__BB23_108;
	ld.global.u32 	%r1265, [%rd8+260];
	xor.b32  	%r1623, %r1623, %r1265;
	ld.global.u32 	%r1266, [%rd8+264];
	xor.b32  	%r1624, %r1624, %r1266;
	ld.global.u32 	%r1267, [%rd8+268];
	xor.b32  	%r1625, %r1625, %r1267;
	ld.global.u32 	%r1268, [%rd8+272];
	xor.b32  	%r1626, %r1626, %r1268;
	ld.global.u32 	%r1269, [%rd8+276];
	xor.b32  	%r1627, %r1627, %r1269;
$L__BB23_108:
	and.b32  	%r1271, %r1170, 16384;
	setp.eq.s32 	%p59, %r1271, 0;
	@%p59 bra 	$L__BB23_110;
	ld.global.u32 	%r1272, [%rd8+280];
	xor.b32  	%r1623, %r1623, %r1272;
	ld.global.u32 	%r1273, [%rd8+284];
	xor.b32  	%r1624, %r1624, %r1273;
	ld.global.u32 	%r1274, [%rd8+288];
	xor.b32  	%r1625, %r1625, %r1274;
	ld.global.u32 	%r1275, [%rd8+292];
	xor.b32  	%r1626, %r1626, %r1275;
	ld.global.u32 	%r1276, [%rd8+296];
	xor.b32  	%r1627, %r1627, %r1276;
$L__BB23_110:
	and.b32  	%r1278, %r1170, 32768;
	setp.eq.s32 	%p60, %r1278, 0;
	@%p60 bra 	$L__BB23_112;
	ld.global.u32 	%r1279, [%rd8+300];
	xor.b32  	%r1623, %r1623, %r1279;
	ld.global.u32 	%r1280, [%rd8+304];
	xor.b32  	%r1624, %r1624, %r1280;
	ld.global.u32 	%r1281, [%rd8+308];
	xor.b32  	%r1625, %r1625, %r1281;
	ld.global.u32 	%r1282, [%rd8+312];
	xor.b32  	%r1626, %r1626, %r1282;
	ld.global.u32 	%r1283, [%rd8+316];
	xor.b32  	%r1627, %r1627, %r1283;
$L__BB23_112:
	add.s32 	%r1622, %r1622, 16;
	setp.ne.s32 	%p61, %r1622, 32;
	@%p61 bra 	$L__BB23_80;
	mad.lo.s32 	%r1284, %r1616, -31, %r362;
	add.s32 	%r1616, %r1284, 1;
	setp.ne.s32 	%p62, %r1616, 5;
	@%p62 bra 	$L__BB23_79;
	st.local.u32 	[%rd1+4], %r1623;
	st.local.v2.u32 	[%rd1+8], {%r1624, %r1625};
	st.local.v2.u32 	[%rd1+16], {%r1626, %r1627};
$L__BB23_115:
	shr.u64 	%rd33, %rd3, 2;
	add.s32 	%r1426, %r1426, 1;
	setp.gt.u64 	%p63, %rd3, 3;
	@%p63 bra 	$L__BB23_3;
$L__BB23_116:
	setp.lt.s32 	%p64, %r922, 1;
	mov.b32 	%r1833, 0;
	mov.u32 	%r1834, %r1833;
	mov.u32 	%r1835, %r1833;
	mov.u32 	%r1836, %r1833;
	mov.u32 	%r1837, %r1833;
	mov.u32 	%r1838, %r1833;
	mov.u32 	%r1839, %r1833;
	mov.u32 	%r1840, %r1833;
	mov.u32 	%r1841, %r1833;
	mov.u32 	%r1842, %r1833;
	mov.u32 	%r1843, %r1833;
	mov.u32 	%r1844, %r1833;
	mov.u32 	%r1845, %r1833;
	mov.u32 	%r1846, %r1833;
	mov.u32 	%r1847, %r1833;
	mov.u32 	%r1848, %r1833;
	mov.u32 	%r1849, %r1833;
	mov.u32 	%r1850, %r1833;
	mov.u32 	%r1851, %r1833;
	mov.u32 	%r1852, %r1833;
	mov.u32 	%r1853, %r1833;
	mov.u32 	%r1854, %r1833;
	mov.u32 	%r1855, %r1833;
	mov.u32 	%r1856, %r1833;
	mov.u32 	%r1857, %r1833;
	mov.u32 	%r1858, %r1833;
	mov.u32 	%r1859, %r1833;
	mov.u32 	%r1860, %r1833;
	mov.u32 	%r1861, %r1833;
	mov.u32 	%r1862, %r1833;
	mov.u32 	%r1863, %r1833;
	mov.u32 	%r1864, %r1833;
	mov.u32 	%r1865, %r1833;
	mov.u32 	%r1866, %r1833;
	mov.u32 	%r1867, %r1833;
	mov.u32 	%r1868, %r1833;
	mov.u32 	%r1869, %r1833;
	mov.u32 	%r1870, %r1833;
	mov.u32 	%r1871, %r1833;
	mov.u32 	%r1872, %r1833;
	mov.u32 	%r1873, %r1833;
	mov.u32 	%r1874, %r1833;
	mov.u32 	%r1875, %r1833;
	mov.u32 	%r1876, %r1833;
	mov.u32 	%r1877, %r1833;
	mov.u32 	%r1878, %r1833;
	mov.u32 	%r1879, %r1833;
	mov.u32 	%r1880, %r1833;
	mov.u32 	%r1881, %r1833;
	mov.u32 	%r1882, %r1833;
	mov.u32 	%r1883, %r1833;
	mov.u32 	%r1884, %r1833;
	mov.u32 	%r1885, %r1833;
	mov.u32 	%r1886, %r1833;
	mov.u32 	%r1887, %r1833;
	mov.u32 	%r1888, %r1833;
	mov.u32 	%r1889, %r1833;
	mov.u32 	%r1890, %r1833;
	mov.u32 	%r1891, %r1833;
	mov.u32 	%r1892, %r1833;
	mov.u32 	%r1893, %r1833;
	mov.u32 	%r1894, %r1833;
	mov.u32 	%r1895, %r1833;
	mov.u32 	%r1896, %r1833;
	mov.u32 	%r1897, %r1833;
	mov.u32 	%r1898, %r1833;
	mov.u32 	%r1899, %r1833;
	mov.u32 	%r1900, %r1833;
	mov.u32 	%r1901, %r1833;
	mov.u32 	%r1902, %r1833;
	mov.u32 	%r1903, %r1833;
	mov.u32 	%r1904, %r1833;
	mov.u32 	%r1905, %r1833;
	mov.u32 	%r1906, %r1833;
	mov.u32 	%r1907, %r1833;
	mov.u32 	%r1908, %r1833;
	mov.u32 	%r1909, %r1833;
	mov.u32 	%r1910, %r1833;
	mov.u32 	%r1911, %r1833;
	mov.u32 	%r1912, %r1833;
	mov.u32 	%r1913, %r1833;
	mov.u32 	%r1914, %r1833;
	mov.u32 	%r1915, %r1833;
	mov.u32 	%r1916, %r1833;
	mov.u32 	%r1917, %r1833;
	mov.u32 	%r1918, %r1833;
	mov.u32 	%r1919, %r1833;
	mov.u32 	%r1920, %r1833;
	mov.u32 	%r1921, %r1833;
	mov.u32 	%r1922, %r1833;
	mov.u32 	%r1923, %r1833;
	mov.u32 	%r1924, %r1833;
	mov.u32 	%r1925, %r1833;
	mov.u32 	%r1926, %r1833;
	mov.u32 	%r1927, %r1833;
	mov.u32 	%r1928, %r1833;
	mov.u32 	%r1929, %r1833;
	mov.u32 	%r1930, %r1833;
	mov.u32 	%r1931, %r1833;
	mov.u32 	%r1932, %r1833;
	mov.u32 	%r1933, %r1833;
	mov.u32 	%r1934, %r1833;
	mov.u32 	%r1935, %r1833;
	mov.u32 	%r1936, %r1833;
	mov.u32 	%r1937, %r1833;
	mov.u32 	%r1938, %r1833;
	mov.u32 	%r1939, %r1833;
	mov.u32 	%r1940, %r1833;
	mov.u32 	%r1941, %r1833;
	mov.u32 	%r1942, %r1833;
	mov.u32 	%r1943, %r1833;
	mov.u32 	%r1944, %r1833;
	mov.u32 	%r1945, %r1833;
	mov.u32 	%r1946, %r1833;
	mov.u32 	%r1947, %r1833;
	mov.u32 	%r1948, %r1833;
	mov.u32 	%r1949, %r1833;
	mov.u32 	%r1950, %r1833;
	mov.u32 	%r1951, %r1833;
	mov.u32 	%r1952, %r1833;
	mov.u32 	%r1953, %r1833;
	mov.u32 	%r1954, %r1833;
	mov.u32 	%r1955, %r1833;
	mov.u32 	%r1956, %r1833;
	mov.u32 	%r1957, %r1833;
	mov.u32 	%r1958, %r1833;
	mov.u32 	%r1959, %r1833;
	mov.u32 	%r1960, %r1833;
	@%p64 bra 	$L__BB23_119;
	neg.s32 	%r1703, %r922;
	mov.b32 	%r1833, 0;
	mov.u32 	%r1832, %r1833;
$L__BB23_118:
	ld.param.u32 	%r1425, [_Z36TestSequentialAccessThroughputKernelILi512EEvPK11MemoryBlockIXT_EEPS1_ii_param_2];
	ld.param.u64 	%rd31, [_Z36TestSequentialAccessThroughputKernelILi512EEvPK11MemoryBlockIXT_EEPS1_ii_param_0];
	mov.u32 	%r1289, %tid.x;
	mad.lo.s32 	%r1290, %r923, %r924, %r1289;
	xor.b32  	%r1291, %r1832, %r1290;
	rem.s32 	%r1292, %r1291, %r1425;
	cvta.to.global.u64 	%rd25, %rd31;
	mul.wide.s32 	%rd26, %r1292, 512;
	add.s64 	%rd27, %rd25, %rd26;
	ld.global.u32 	%r1293, [%rd27+508];
	ld.global.u32 	%r1294, [%rd27+504];
	ld.global.u32 	%r1295, [%rd27+500];
	ld.global.u32 	%r1296, [%rd27+496];
	ld.global.u32 	%r1297, [%rd27+492];
	ld.global.u32 	%r1298, [%rd27+488];
	ld.global.u32 	%r1299, [%rd27+484];
	ld.global.u32 	%r1300, [%rd27+480];
	ld.global.u32 	%r1301, [%rd27+476];
	ld.global.u32 	%r1302, [%rd27+472];
	ld.global.u32 	%r1303, [%rd27+468];
	ld.global.u32 	%r1304, [%rd27+464];
	ld.global.u32 	%r1305, [%rd27+460];
	ld.global.u32 	%r1306, [%rd27+456];
	ld.global.u32 	%r1307, [%rd27+452];
	ld.global.u32 	%r1308, [%rd27+448];
	ld.global.u32 	%r1309, [%rd27+444];
	ld.global.u32 	%r1310, [%rd27+440];
	ld.global.u32 	%r1311, [%rd27+436];
	ld.global.u32 	%r1312, [%rd27+432];
	ld.global.u32 	%r1313, [%rd27+428];
	ld.global.u32 	%r1314, [%rd27+424];
	ld.global.u32 	%r1315, [%rd27+420];
	ld.global.u32 	%r1316, [%rd27+416];
	ld.global.u32 	%r1317, [%rd27+412];
	ld.global.u32 	%r1318, [%rd27+408];
	ld.global.u32 	%r1319, [%rd27+404];
	ld.global.u32 	%r1320, [%rd27+400];
	ld.global.u32 	%r1321, [%rd27+396];
	ld.global.u32 	%r1322, [%rd27+392];
	ld.global.u32 	%r1323, [%rd27+388];
	ld.global.u32 	%r1324, [%rd27+384];
	ld.global.u32 	%r1325, [%rd27+380];
	ld.global.u32 	%r1326, [%rd27+376];
	ld.global.u32 	%r1327, [%rd27+372];
	ld.global.u32 	%r1328, [%rd27+368];
	ld.global.u32 	%r1329, [%rd27+364];
	ld.global.u32 	%r1330, [%rd27+360];
	ld.global.u32 	%r1331, [%rd27+356];
	ld.global.u32 	%r1332, [%rd27+352];
	ld.global.u32 	%r1333, [%rd27+348];
	ld.global.u32 	%r1334, [%rd27+344];
	ld.global.u32 	%r1335, [%rd27+340];
	ld.global.u32 	%r1336, [%rd27+336];
	ld.global.u32 	%r1337, [%rd27+332];
	ld.global.u32 	%r1338, [%rd27+328];
	ld.global.u32 	%r1339, [%rd27+324];
	ld.global.u32 	%r1340, [%rd27+320];
	ld.global.u32 	%r1341, [%rd27+316];
	ld.global.u32 	%r1342, [%rd27+312];
	ld.global.u32 	%r1343, [%rd27+308];
	ld.global.u32 	%r1344, [%rd27+304];
	ld.global.u32 	%r1345, [%rd27+300];
	ld.global.u32 	%r1346, [%rd27+296];
	ld.global.u32 	%r1347, [%rd27+292];
	ld.global.u32 	%r1348, [%rd27+288];
	ld.global.u32 	%r1349, [%rd27+284];
	ld.global.u32 	%r1350, [%rd27+280];
	ld.global.u32 	%r1351, [%rd27+276];
	ld.global.u32 	%r1352, [%rd27+272];
	ld.global.u32 	%r1353, [%rd27+268];
	ld.global.u32 	%r1354, [%rd27+264];
	ld.global.u32 	%r1355, [%rd27+260];
	ld.global.u32 	%r1356, [%rd27+256];
	ld.global.u32 	%r1357, [%rd27+252];
	ld.global.u32 	%r1358, [%rd27+248];
	ld.global.u32 	%r1359, [%rd27+244];
	ld.global.u32 	%r1360, [%rd27+240];
	ld.global.u32 	%r1361, [%rd27+236];
	ld.global.u32 	%r1362, [%rd27+232];
	ld.global.u32 	%r1363, [%rd27+228];
	ld.global.u32 	%r1364, [%rd27+224];
	ld.global.u32 	%r1365, [%rd27+220];
	ld.global.u32 	%r1366, [%rd27+216];
	ld.global.u32 	%r1367, [%rd27+212];
	ld.global.u32 	%r1368, [%rd27+208];
	ld.global.u32 	%r1369, [%rd27+204];
	ld.global.u32 	%r1370, [%rd27+200];
	ld.global.u32 	%r1371, [%rd27+196];
	ld.global.u32 	%r1372, [%rd27+192];
	ld.global.u32 	%r1373, [%rd27+188];
	ld.global.u32 	%r1374, [%rd27+184];
	ld.global.u32 	%r1375, [%rd27+180];
	ld.global.u32 	%r1376, [%rd27+176];
	ld.global.u32 	%r1377, [%rd27+172];
	ld.global.u32 	%r1378, [%rd27+168];
	ld.global.u32 	%r1379, [%rd27+164];
	ld.global.u32 	%r1380, [%rd27+160];
	ld.global.u32 	%r1381, [%rd27+156];
	ld.global.u32 	%r1382, [%rd27+152];
	ld.global.u32 	%r1383, [%rd27+148];
	ld.global.u32 	%r1384, [%rd27+144];
	ld.global.u32 	%r1385, [%rd27+140];
	ld.global.u32 	%r1386, [%rd27+136];
	ld.global.u32 	%r1387, [%rd27+132];
	ld.global.u32 	%r1388, [%rd27+128];
	ld.global.u32 	%r1389, [%rd27+124];
	ld.global.u32 	%r1390, [%rd27+120];
	ld.global.u32 	%r1391, [%rd27+116];
	ld.global.u32 	%r1392, [%rd27+112];
	ld.global.u32 	%r1393, [%rd27+108];
	ld.global.u32 	%r1394, [%rd27+104];
	ld.global.u32 	%r1395, [%rd27+100];
	ld.global.u32 	%r1396, [%rd27+96];
	ld.global.u32 	%r1397, [%rd27+92];
	ld.global.u32 	%r1398, [%rd27+88];
	ld.global.u32 	%r1399, [%rd27+84];
	ld.global.u32 	%r1400, [%rd27+80];
	ld.global.u32 	%r1401, [%rd27+76];
	ld.global.u32 	%r1402, [%rd27+72];
	ld.global.u32 	%r1403, [%rd27+68];
	ld.global.u32 	%r1404, [%rd27+64];
	ld.global.u32 	%r1405, [%rd27+60];
	ld.global.u32 	%r1406, [%rd27+56];
	ld.global.u32 	%r1407, [%rd27+52];
	ld.global.u32 	%r1408, [%rd27+48];
	ld.global.u32 	%r1409, [%rd27+44];
	ld.global.u32 	%r1410, [%rd27+40];
	ld.global.u32 	%r1411, [%rd27+36];
	ld.global.u32 	%r1412, [%rd27+32];
	ld.global.u32 	%r1413, [%rd27+28];
	ld.global.u32 	%r1414, [%rd27+24];
	ld.global.u32 	%r1415, [%rd27+20];
	ld.global.u32 	%r1416, [%rd27+16];
	ld.global.u32 	%r1417, [%rd27+12];
	ld.global.u32 	%r1418, [%rd27+8];
	ld.global.u32 	%r1419, [%rd27+4];
	ld.global.u32 	%r1420, [%rd27];
	xor.b32  	%r1837, %r1837, %r1420;
	xor.b32  	%r1836, %r1836, %r1419;
	xor.b32  	%r1835, %r1835, %r1418;
	xor.b32  	%r1834, %r1834, %r1417;
	xor.b32  	%r1833, %r1833, %r1416;
	xor.b32  	%r1838, %r1838, %r1415;
	xor.b32  	%r1839, %r1839, %r1414;
	xor.b32  	%r1840, %r1840, %r1413;
	xor.b32  	%r1841, %r1841, %r1412;
	xor.b32  	%r1842, %r1842, %r1411;
	xor.b32  	%r1843, %r1843, %r1410;
	xor.b32  	%r1844, %r1844, %r1409;
	xor.b32  	%r1845, %r1845, %r1408;
	xor.b32  	%r1846, %r1846, %r1407;
	xor.b32  	%r1847, %r1847, %r1406;
	xor.b32  	%r1848, %r1848, %r1405;
	xor.b32  	%r1849, %r1849, %r1404;
	xor.b32  	%r1850, %r1850, %r1403;
	xor.b32  	%r1851, %r1851, %r1402;
	xor.b32  	%r1852, %r1852, %r1401;
	xor.b32  	%r1853, %r1853, %r1400;
	xor.b32  	%r1854, %r1854, %r1399;
	xor.b32  	%r1855, %r1855, %r1398;
	xor.b32  	%r1856, %r1856, %r1397;
	xor.b32  	%r1857, %r1857, %r1396;
	xor.b32  	%r1858, %r1858, %r1395;
	xor.b32  	%r1859, %r1859, %r1394;
	xor.b32  	%r1860, %r1860, %r1393;
	xor.b32  	%r1861, %r1861, %r1392;
	xor.b32  	%r1862, %r1862, %r1391;
	xor.b32  	%r1863, %r1863, %r1390;
	xor.b32  	%r1864, %r1864, %r1389;
	xor.b32  	%r1865, %r1865, %r1388;
	xor.b32  	%r1866, %r1866, %r1387;
	xor.b32  	%r1867, %r1867, %r1386;
	xor.b32  	%r1868, %r1868, %r1385;
	xor.b32  	%r1869, %r1869, %r1384;
	xor.b32  	%r1870, %r1870, %r1383;
	xor.b32  	%r1871, %r1871, %r1382;
	xor.b32  	%r1872, %r1872, %r1381;
	xor.b32  	%r1873, %r1873, %r1380;
	xor.b32  	%r1874, %r1874, %r1379;
	xor.b32  	%r1875, %r1875, %r1378;
	xor.b32  	%r1876, %r1876, %r1377;
	xor.b32  	%r1877, %r1877, %r1376;
	xor.b32  	%r1878, %r1878, %r1375;
	xor.b32  	%r1879, %r1879, %r1374;
	xor.b32  	%r1880, %r1880, %r1373;
	xor.b32  	%r1881, %r1881, %r1372;
	xor.b32  	%r1882, %r1882, %r1371;
	xor.b32  	%r1883, %r1883, %r1370;
	xor.b32  	%r1884, %r1884, %r1369;
	xor.b32  	%r1885, %r1885, %r1368;
	xor.b32  	%r1886, %r1886, %r1367;
	xor.b32  	%r1887, %r1887, %r1366;
	xor.b32  	%r1888, %r1888, %r1365;
	xor.b32  	%r1889, %r1889, %r1364;
	xor.b32  	%r1890, %r1890, %r1363;
	xor.b32  	%r1891, %r1891, %r1362;
	xor.b32  	%r1892, %r1892, %r1361;
	xor.b32  	%r1893, %r1893, %r1360;
	xor.b32  	%r1894, %r1894, %r1359;
	xor.b32  	%r1895, %r1895, %r1358;
	xor.b32  	%r1896, %r1896, %r1357;
	xor.b32  	%r1897, %r1897, %r1356;
	xor.b32  	%r1898, %r1898, %r1355;
	xor.b32  	%r1899, %r1899, %r1354;
	xor.b32  	%r1900, %r1900, %r1353;
	xor.b32  	%r1901, %r1901, %r1352;
	xor.b32  	%r1902, %r1902, %r1351;
	xor.b32  	%r1903, %r1903, %r1350;
	xor.b32  	%r1904, %r1904, %r1349;
	xor.b32  	%r1905, %r1905, %r1348;
	xor.b32  	%r1906, %r1906, %r1347;
	xor.b32  	%r1907, %r1907, %r1346;
	xor.b32  	%r1908, %r1908, %r1345;
	xor.b32  	%r1909, %r1909, %r1344;
	xor.b32  	%r1910, %r1910, %r1343;
	xor.b32  	%r1911, %r1911, %r1342;
	xor.b32  	%r1912, %r1912, %r1341;
	xor.b32  	%r1913, %r1913, %r1340;
	xor.b32  	%r1914, %r1914, %r1339;
	xor.b32  	%r1915, %r1915, %r1338;
	xor.b32  	%r1916, %r1916, %r1337;
	xor.b32  	%r1917, %r1917, %r1336;
	xor.b32  	%r1918, %r1918, %r1335;
	xor.b32  	%r1919, %r1919, %r1334;
	xor.b32  	%r1920, %r1920, %r1333;
	xor.b32  	%r1921, %r1921, %r1332;
	xor.b32  	%r1922, %r1922, %r1331;
	xor.b32  	%r1923, %r1923, %r1330;
	xor.b32  	%r1924, %r1924, %r1329;
	xor.b32  	%r1925, %r1925, %r1328;
	xor.b32  	%r1926, %r1926, %r1327;
	xor.b32  	%r1927, %r1927, %r1326;
	xor.b32  	%r1928, %r1928, %r1325;
	xor.b32  	%r1929, %r1929, %r1324;
	xor.b32  	%r1930, %r1930, %r1323;
	xor.b32  	%r1931, %r1931, %r1322;
	xor.b32  	%r1932, %r1932, %r1321;
	xor.b32  	%r1933, %r1933, %r1320;
	xor.b32  	%r1934, %r1934, %r1319;
	xor.b32  	%r1935, %r1935, %r1318;
	xor.b32  	%r1936, %r1936, %r1317;
	xor.b32  	%r1937, %r1937, %r1316;
	xor.b32  	%r1938, %r1938, %r1315;
	xor.b32  	%r1939, %r1939, %r1314;
	xor.b32  	%r1940, %r1940, %r1313;
	xor.b32  	%r1941, %r1941, %r1312;
	xor.b32  	%r1942, %r1942, %r1311;
	xor.b32  	%r1943, %r1943, %r1310;
	xor.b32  	%r1944, %r1944, %r1309;
	xor.b32  	%r1945, %r1945, %r1308;
	xor.b32  	%r1946, %r1946, %r1307;
	xor.b32  	%r1947, %r1947, %r1306;
	xor.b32  	%r1948, %r1948, %r1305;
	xor.b32  	%r1949, %r1949, %r1304;
	xor.b32  	%r1950, %r1950, %r1303;
	xor.b32  	%r1951, %r1951, %r1302;
	xor.b32  	%r1952, %r1952, %r1301;
	xor.b32  	%r1953, %r1953, %r1300;
	xor.b32  	%r1954, %r1954, %r1299;
	xor.b32  	%r1955, %r1955, %r1298;
	xor.b32  	%r1956, %r1956, %r1297;
	xor.b32  	%r1957, %r1957, %r1296;
	xor.b32  	%r1958, %r1958, %r1295;
	xor.b32  	%r1959, %r1959, %r1294;
	xor.b32  	%r1960, %r1960, %r1293;
	add.s32 	%r1832, %r1832, 1;
	add.s32 	%r1703, %r1703, 1;
	setp.ne.s32 	%p65, %r1703, 0;
	@%p65 bra 	$L__BB23_118;
$L__BB23_119:
	ld.param.u64 	%rd32, [_Z36TestSequentialAccessThroughputKernelILi512EEvPK11MemoryBlockIXT_EEPS1_ii_param_1];
	cvta.to.global.u64 	%rd28, %rd32;
	mov.u32 	%r1421, %ctaid.x;
	mov.u32 	%r1422, %ntid.x;
	mov.u32 	%r1423, %tid.x;
	mad.lo.s32 	%r1424, %r1421, %r1422, %r1423;
	mul.wide.s32 	%rd29, %r1424, 512;
	add.s64 	%rd30, %rd28, %rd29;
	st.global.u32 	[%rd30], %r1837;
	st.global.u32 	[%rd30+4], %r1836;
	st.global.u32 	[%rd30+8], %r1835;
	st.global.u32 	[%rd30+12], %r1834;
	st.global.u32 	[%rd30+16], %r1833;
	st.global.u32 	[%rd30+20], %r1838;
	st.global.u32 	[%rd30+24], %r1839;
	st.global.u32 	[%rd30+28], %r1840;
	st.global.u32 	[%rd30+32], %r1841;
	st.global.u32 	[%rd30+36], %r1842;
	st.global.u32 	[%rd30+40], %r1843;
	st.global.u32 	[%rd30+44], %r1844;
	st.global.u32 	[%rd30+48], %r1845;
	st.global.u32 	[%rd30+52], %r1846;
	st.global.u32 	[%rd30+56], %r1847;
	st.global.u32 	[%rd30+60], %r1848;
	st.global.u32 	[%rd30+64], %r1849;
	st.global.u32 	[%rd30+68], %r1850;
	st.global.u32 	[%rd30+72], %r1851;
	st.global.u32 	[%rd30+76], %r1852;
	st.global.u32 	[%rd30+80], %r1853;
	st.global.u32 	[%rd30+84], %r1854;
	st.global.u32 	[%rd30+88], %r1855;
	st.global.u32 	[%rd30+92], %r1856;
	st.global.u32 	[%rd30+96], %r1857;
	st.global.u32 	[%rd30+100], %r1858;
	st.global.u32 	[%rd30+104], %r1859;
	st.global.u32 	[%rd30+108], %r1860;
	st.global.u32 	[%rd30+112], %r1861;
	st.global.u32 	[%rd30+116], %r1862;
	st.global.u32 	[%rd30+120], %r1863;
	st.global.u32 	[%rd30+124], %r1864;
	st.global.u32 	[%rd30+128], %r1865;
	st.global.u32 	[%rd30+132], %r1866;
	st.global.u32 	[%rd30+136], %r1867;
	st.global.u32 	[%rd30+140], %r1868;
	st.global.u32 	[%rd30+144], %r1869;
	st.global.u32 	[%rd30+148], %r1870;
	st.global.u32 	[%rd30+152], %r1871;
	st.global.u32 	[%rd30+156], %r1872;
	st.global.u32 	[%rd30+160], %r1873;
	st.global.u32 	[%rd30+164], %r1874;
	st.global.u32 	[%rd30+168], %r1875;
	st.global.u32 	[%rd30+172], %r1876;
	st.global.u32 	[%rd30+176], %r1877;
	st.global.u32 	[%rd30+180], %r1878;
	st.global.u32 	[%rd30+184], %r1879;
	st.global.u32 	[%rd30+188], %r1880;
	st.global.u32 	[%rd30+192], %r1881;
	st.global.u32 	[%rd30+196], %r1882;
	st.global.u32 	[%rd30+200], %r1883;
	st.global.u32 	[%rd30+204], %r1884;
	st.global.u32 	[%rd30+208], %r1885;
	st.global.u32 	[%rd30+212], %r1886;
	st.global.u32 	[%rd30+216], %r1887;
	st.global.u32 	[%rd30+220], %r1888;
	st.global.u32 	[%rd30+224], %r1889;
	st.global.u32 	[%rd30+228], %r1890;
	st.global.u32 	[%rd30+232], %r1891;
	st.global.u32 	[%rd30+236], %r1892;
	st.global.u32 	[%rd30+240], %r1893;
	st.global.u32 	[%rd30+244], %r1894;
	st.global.u32 	[%rd30+248], %r1895;
	st.global.u32 	[%rd30+252], %r1896;
	st.global.u32 	[%rd30+256], %r1897;
	st.global.u32 	[%rd30+260], %r1898;
	st.global.u32 	[%rd30+264], %r1899;
	st.global.u32 	[%rd30+268], %r1900;
	st.global.u32 	[%rd30+272], %r1901;
	st.global.u32 	[%rd30+276], %r1902;
	st.global.u32 	[%rd30+280], %r1903;
	st.global.u32 	[%rd30+284], %r1904;
	st.global.u32 	[%rd30+288], %r1905;
	st.global.u32 	[%rd30+292], %r1906;
	st.global.u32 	[%rd30+296], %r1907;
	st.global.u32 	[%rd30+300], %r1908;
	st.global.u32 	[%rd30+304], %r1909;
	st.global.u32 	[%rd30+308], %r1910;
	st.global.u32 	[%rd30+312], %r1911;
	st.global.u32 	[%rd30+316], %r1912;
	st.global.u32 	[%rd30+320], %r1913;
	st.global.u32 	[%rd30+324], %r1914;
	st.global.u32 	[%rd30+328], %r1915;
	st.global.u32 	[%rd30+332], %r1916;
	st.global.u32 	[%rd30+336], %r1917;
	st.global.u32 	[%rd30+340], %r1918;
	st.global.u32 	[%rd30+344], %r1919;
	st.global.u32 	[%rd30+348], %r1920;
	st.global.u32 	[%rd30+352], %r1921;
	st.global.u32 	[%rd30+356], %r1922;
	st.global.u32 	[%rd30+360], %r1923;
	st.global.u32 	[%rd30+364], %r1924;
	st.global.u32 	[%rd30+368], %r1925;
	st.global.u32 	[%rd30+372], %r1926;
	st.global.u32 	[%rd30+376], %r1927;
	st.global.u32 	[%rd30+380], %r1928;
	st.global.u32 	[%rd30+384], %r1929;
	st.global.u32 	[%rd30+388], %r1930;
	st.global.u32 	[%rd30+392], %r1931;
	st.global.u32 	[%rd30+396], %r1932;
	st.global.u32 	[%rd30+400], %r1933;
	st.global.u32 	[%rd30+404], %r1934;
	st.global.u32 	[%rd30+408], %r1935;
	st.global.u32 	[%rd30+412], %r1936;
	st.global.u32 	[%rd30+416], %r1937;
	st.global.u32 	[%rd30+420], %r1938;
	st.global.u32 	[%rd30+424], %r1939;
	st.global.u32 	[%rd30+428], %r1940;
	st.global.u32 	[%rd30+432], %r1941;
	st.global.u32 	[%rd30+436], %r1942;
	st.global.u32 	[%rd30+440], %r1943;
	st.global.u32 	[%rd30+444], %r1944;
	st.global.u32 	[%rd30+448], %r1945;
	st.global.u32 	[%rd30+452], %r1946;
	st.global.u32 	[%rd30+456], %r1947;
	st.global.u32 	[%rd30+460], %r1948;
	st.global.u32 	[%rd30+464], %r1949;
	st.global.u32 	[%rd30+468], %r1950;
	st.global.u32 	[%rd30+472], %r1951;
	st.global.u32 	[%rd30+476], %r1952;
	st.global.u32 	[%rd30+480], %r1953;
	st.global.u32 	[%rd30+484], %r1954;
	st.global.u32 	[%rd30+488], %r1955;
	st.global.u32 	[%rd30+492], %r1956;
	st.global.u32 	[%rd30+496], %r1957;
	st.global.u32 	[%rd30+500], %r1958;
	st.global.u32 	[%rd30+504], %r1959;
	st.global.u32 	[%rd30+508], %r1960;
$L__BB23_120:
	ret;

}
	// .globl	_Z36TestSequentialAccessThroughputKernelILi1024EEvPK11MemoryBlockIXT_EEPS1_ii
.visible .entry _Z36TestSequentialAccessThroughputKernelILi1024EEvPK11MemoryBlockIXT_EEPS1_ii(
	.param .u64 .ptr .align 1 _Z36TestSequentialAccessThroughputKernelILi1024EEvPK11MemoryBlockIXT_EEPS1_ii_param_0,
	.param .u64 .ptr .align 1 _Z36TestSequentialAccessThroughputKernelILi1024EEvPK11MemoryBlockIXT_EEPS1_ii_param_1,
	.param .u32 _Z36TestSequentialAccessThroughputKernelILi1024EEvPK11MemoryBlockIXT_EEPS1_ii_param_2,
	.param .u32 _Z36TestSequentialAccessThroughputKernelILi1024EEvPK11MemoryBlockIXT_EEPS1_ii_param_3
)
{
	.local .align 8 .b8 	__local_depot24[48];
	.reg .b64 	%SP;
	.reg .b64 	%SPL;
	.reg .pred 	%p<66>;
	.reg .b32 	%r<2772>;
	.reg .b64 	%rd<35>;

	mov.u64 	%SPL, __local_depot24;
	ld.param.u32 	%r1320, [_Z36TestSequentialAccessThroughputKernelILi1024EEvPK11MemoryBlockIXT_EEPS1_ii_param_2];
	ld.param.u32 	%r1321, [_Z36TestSequentialAccessThroughputKernelILi1024EEvPK11MemoryBlockIXT_EEPS1_ii_param_3];
	add.u64 	%rd1, %SPL, 0;
	mov.u32 	%r1322, %ctaid.x;
	mov.u32 	%r1323, %ntid.x;
	mov.u32 	%r1324, %tid.x;
	mad.lo.s32 	%r1, %r1322, %r1323, %r1324;
	setp.ge.s32 	%p1, %r1, %r1320;
	@%p1 bra 	$L__BB24_120;
	mov.b32 	%r1330, 0;
	st.local.v2.u32 	[%rd1+24], {%r1330, %r1330};
	st.local.u32 	[%rd1+32], %r1330;
	mov.b64 	%rd13, 0;
	st.local.u64 	[%rd1+40], %rd13;
	cvt.s64.s32 	%rd34, %r1;
	mov.b32 	%r1984, 1478573778;
	mov.b32 	%r1331, 716983765;
	st.local.v2.u32 	[%rd1], {%r1331, %r1984};
	mov.b32 	%r1986, -123459836;
	mov.b32 	%r1985, 1163863128;
	st.local.v2.u32 	[%rd1+8], {%r1985, %r1986};
	mov.b32 	%r1988, 1360900310;
	mov.b32 	%r1987, -589760388;
	st.local.v2.u32 	[%rd1+16], {%r1987, %r1988};
	setp.eq.s32 	%p2, %r1, 0;
	@%p2 bra 	$L__BB24_116;
	mov.b32 	%r1971, 0;
	mov.b32 	%r1984, 1478573778;
	mov.b32 	%r1985, 1163863128;
	mov.b32 	%r1986, -123459836;
	mov.b32 	%r1987, -589760388;
	mov.b32 	%r1988, 1360900310;
	mov.u64 	%rd15, precalc_xorwow_matrix;
$L__BB24_3:
	mov.u64 	%rd3, %rd34;
	and.b64  	%rd4, %rd3, 3;
	setp.eq.s64 	%p3, %rd4, 0;
	@%p3 bra 	$L__BB24_115;
	mul.wide.u32 	%rd14, %r1971, 3200;
	add.s64 	%rd5, %rd15, %rd14;
	mov.b32 	%r1984, 0;
	mov.u32 	%r1985, %r1984;
	mov.u32 	%r1986, %r1984;
	mov.u32 	%r1987, %r1984;
	mov.u32 	%r1988, %r1984;
	mov.u32 	%r1977, %r1984;
$L__BB24_5:
	mul.wide.u32 	%rd16, %r1977, 4;
	add.s64 	%rd17, %rd1, %rd16;
	ld.local.u32 	%r14, [%rd17+4];
	shl.b32 	%r15, %r1977, 5;
	mov.b32 	%r1983, 0;
$L__BB24_6:
	.pragma "nounroll";
	shr.u32 	%r1340, %r14, %r1983;
	and.b32  	%r1341, %r1340, 1;
	setp.eq.b32 	%p4, %r1341, 1;
	not.pred 	%p5, %p4;
	add.s32 	%r1342, %r15, %r1983;
	mul.lo.s32 	%r1343, %r1342, 5;
	mul.wide.u32 	%rd18, %r1343, 4;
	add.s64 	%rd6, %rd5, %rd18;
	@%p5 bra 	$L__BB24_8;
	ld.global.u32 	%r1344, [%rd6];
	xor.b32  	%r1984, %r1984, %r1344;
	ld.global.u32 	%r1345, [%rd6+4];
	xor.b32  	%r1985, %r1985, %r1345;
	ld.global.u32 	%r1346, [%rd6+8];
	xor.b32  	%r1986, %r1986, %r1346;
	ld.global.u32 	%r1347, [%rd6+12];
	xor.b32  	%r1987, %r1987, %r1347;
	ld.global.u32 	%r1348, [%rd6+16];
	xor.b32  	%r1988, %r1988, %r1348;
$L__BB24_8:
	and.b32  	%r1350, %r1340, 2;
	setp.eq.s32 	%p6, %r1350, 0;
	@%p6 bra 	$L__BB24_10;
	ld.global.u32 	%r1351, [%rd6+20];
	xor.b32  	%r1984, %r1984, %r1351;
	ld.global.u32 	%r1352, [%rd6+24];
	xor.b32  	%r1985, %r1985, %r1352;
	ld.global.u32 	%r1353, [%rd6+28];
	xor.b32  	%r1986, %r1986, %r1353;
	ld.global.u32 	%r1354, [%rd6+32];
	xor.b32  	%r1987, %r1987, %r1354;
	ld.global.u32 	%r1355, [%rd6+36];
	xor.b32  	%r1988, %r1988, %r1355;
$L__BB24_10:
	and.b32  	%r1357, %r1340, 4;
	setp.eq.s32 	%p7, %r1357, 0;
	@%p7 bra 	$L__BB24_12;
	ld.global.u32 	%r1358, [%rd6+40];
	xor.b32  	%r1984, %r1984, %r1358;
	ld.global.u32 	%r1359, [%rd6+44];
	xor.b32  	%r1985, %r1985, %r1359;
	ld.global.u32 	%r1360, [%rd6+48];
	xor.b32  	%r1986, %r1986, %r1360;
	ld.global.u32 	%r1361, [%rd6+52];
	xor.b32  	%r1987, %r1987, %r1361;
	ld.global.u32 	%r1362, [%rd6+56];
	xor.b32  	%r1988, %r1988, %r1362;
$L__BB24_12:
	and.b32  	%r1364, %r1340, 8;
	setp.eq.s32 	%p8, %r1364, 0;
	@%p8 bra 	$L__BB24_14;
	ld.global.u32 	%r1365, [%rd6+60];
	xor.b32  	%r1984, %r1984, %r1365;
	ld.global.u32 	%r1366, [%rd6+64];
	xor.b32  	%r1985, %r1985, %r1366;
	ld.global.u32 	%r1367, [%rd6+68];
	xor.b32  	%r1986, %r1986, %r1367;
	ld.global.u32 	%r1368, [%rd6+72];
	xor.b32  	%r1987, %r1987, %r1368;
	ld.global.u32 	%r1369, [%rd6+76];
	xor.b32  	%r1988, %r1988, %r1369;
$L__BB24_14:
	and.b32  	%r1371, %r1340, 16;
	setp.eq.s32 	%p9, %r1371, 0;
	@%p9 bra 	$L__BB24_16;
	ld.global.u32 	%r1372, [%rd6+80];
	xor.b32  	%r1984, %r1984, %r1372;
	ld.global.u32 	%r1373, [%rd6+84];
	xor.b32  	%r1985, %r1985, %r1373;
	ld.global.u32 	%r1374, [%rd6+88];
	xor.b32  	%r1986, %r1986, %r1374;
	ld.global.u32 	%r1375, [%rd6+92];
	xor.b32  	%r1987, %r1987, %r1375;
	ld.global.u32 	%r1376, [%rd6+96];
	xor.b32  	%r1988, %r1988, %r1376;
$L__BB24_16:
	and.b32  	%r1378, %r1340, 32;
	setp.eq.s32 	%p10, %r1378, 0;
	@%p10 bra 	$L__BB24_18;
	ld.global.u32 	%r1379, [%rd6+100];
	xor.b32  	%r1984, %r1984, %r1379;
	ld.global.u32 	%r1380, [%rd6+104];
	xor.b32  	%r1985, %r1985, %r1380;
	ld.global.u32 	%r1381, [%rd6+108];
	xor.b32  	%r1986, %r1986, %r1381;
	ld.global.u32 	%r1382, [%rd6+112];
	xor.b32  	%r1987, %r1987, %r1382;
	ld.global.u32 	%r1383, [%rd6+116];
	xor.b32  	%r1988, %r1988, %r1383;
$L__BB24_18:
	and.b32  	%r1385, %r1340, 64;
	setp.eq.s32 	%p11, %r1385, 0;
	@%p11 bra 	$L__BB24_20;
	ld.global.u32 	%r1386, [%rd6+120];
	xor.b32  	%r1984, %r1984, %r1386;
	ld.global.u32 	%r1387, [%rd6+124];
	xor.b32  	%r1985, %r1985, %r1387;
	ld.global.u32 	%r1388, [%rd6+128];
	xor.b32  	%r1986, %r1986, %r1388;
	ld.global.u32 	%r1389, [%rd6+132];
	xor.b32  	%r1987, %r1987, %r1389;
	ld.global.u32 	%r1390, [%rd6+136];
	xor.b32  	%r1988, %r1988, %r1390;
$L__BB24_20:
	and.b32  	%r1392, %r1340, 128;
	setp.eq.s32 	%p12, %r1392, 0;
	@%p12 bra 	$L__BB24_22;
	ld.global.u32 	%r1393, [%rd6+140];
	xor.b32  	%r1984, %r1984, %r1393;
	ld.global.u32 	%r1394, [%rd6+144];
	xor.b32  	%r1985, %r1985, %r1394;
	ld.global.u32 	%r1395, [%rd6+148];
	xor.b32  	%r1986, %r1986, %r1395;
	ld.global.u32 	%r1396, [%rd6+152];
	xor.b32  	%r1987, %r1987, %r1396;
	ld.global.u32 	%r1397, [%rd6+156];
	xor.b32  	%r1988, %r1988, %r1397;
$L__BB24_22:
	and.b32  	%r1399, %r1340, 256;
	setp.eq.s32 	%p13, %r1399, 0;
	@%p13 bra 	$L__BB24_24;
	ld.global.u32 	%r1400, [%rd6+160];
	xor.b32  	%r1984, %r1984, %r1400;
	ld.global.u32 	%r1401, [%rd6+164];
	xor.b32  	%r1985, %r1985, %r1401;
	ld.global.u32 	%r1402, [%rd6+168];
	xor.b32  	%r1986, %r1986, %r1402;
	ld.global.u32 	%r1403, [%rd6+172];
	xor.b32  	%r1987, %r1987, %r1403;
	ld.global.u32 	%r1404, [%rd6+176];
	xor.b32  	%r1988, %r1988, %r1404;
$L__BB24_24:
	and.b32  	%r1406, %r1340, 512;
	setp.eq.s32 	%p14, %r1406, 0;
	@%p14 bra 	$L__BB24_26;
	ld.global.u32 	%r1407, [%rd6+180];
	xor.b32  	%r1984, %r1984, %r1407;
	ld.global.u32 	%r1408, [%rd6+184];
	xor.b32  	%r1985, %r1985, %r1408;
	ld.global.u32 	%r1409, [%rd6+188];
	xor.b32  	%r1986, %r1986, %r1409;
	ld.global.u32 	%r1410, [%rd6+192];
	xor.b32  	%r1987, %r1987, %r1410;
	ld.global.u32 	%r1411, [%rd6+196];
	xor.b32  	%r1988, %r1988, %r1411;
$L__BB24_26:
	and.b32  	%r1413, %r1340, 1024;
	setp.eq.s32 	%p15, %r1413, 0;
	@%p15 bra 	$L__BB24_28;
	ld.global.u32 	%r1414, [%rd6+200];
	xor.b32  	%r1984, %r1984, %r1414;
	ld.global.u32 	%r1415, [%rd6+204];
	xor.b32  	%r1985, %r1985, %r1415;
	ld.global.u32 	%r1416, [%rd6+208];
	xor.b32  	%r1986, %r1986, %r1416;
	ld.global.u32 	%r1417, [%rd6+212];
	xor.b32  	%r1987, %r1987, %r1417;
	ld.global.u32 	%r1418, [%rd6+216];
	xor.b32  	%r1988, %r1988, %r1418;
$L__BB24_28:
	and.b32  	%r1420, %r1340, 2048;
	setp.eq.s32 	%p16, %r1420, 0;
	@%p16 bra 	$L__BB24_30;
	ld.global.u32 	%r1421, [%rd6+220];
	xor.b32  	%r1984, %r1984, %r1421;
	ld.global.u32 	%r1422, [%rd6+224];
	xor.b32  	%r1985, %r1985, %r1422;
	ld.global.u32 	%r1423, [%rd6+228];
	xor.b32  	%r1986, %r1986, %r1423;
	ld.global.u32 	%r1424, [%rd6+232];
	xor.b32  	%r1987, %r1987, %r1424;
	ld.global.u32 	%r1425, [%rd6+236];
	xor.b32  	%r1988, %r1988, %r1425;
$L__BB24_30:
	and.b32  	%r1427, %r1340, 4096;
	setp.eq.s32 	%p17, %r1427, 0;
	@%p17 bra 	$L__BB24_32;
	ld.global.u32 	%r1428, [%rd6+240];
	xor.b32  	%r1984, %r1984, %r1428;
	ld.global.u32 	%r1429, [%rd6+244];
	xor.b32  	%r1985, %r1985, %r1429;
	ld.global.u32 	%r1430, [%rd6+248];
	xor.b32  	%r1986, %r1986, %r1430;
	ld.global.u32 	%r1431, [%rd6+252];
	xor.b32  	%r1987, %r1987, %r1431;
	ld.global.u32 	%r1432, [%rd6+256];
	xor.b32  	%r1988, %r1988, %r1432;
$L__BB24_32:
	and.b32  	%r1434, %r1340, 8192;
	setp.eq.s32 	%p18, %r1434, 0;
	@%p18 bra 	$L__BB24_34;
	ld.global.u32 	%r1435, [%rd6+260];
	xor.b32  	%r1984, %r1984, %r1435;
	ld.global.u32 	%r1436, [%rd6+264];
	xor.b32  	%r1985, %r1985, %r1436;
	ld.global.u32 	%r1437, [%rd6+268];
	xor.b32  	%r1986, %r1986, %r1437;
	ld.global.u32 	%r1438, [%rd6+272];
	xor.b32  	%r1987, %r1987, %r1438;
	ld.global.u32 	%r1439, [%rd6+276];
	xor.b32  	%r1988, %r1988, %r1439;
$L__BB24_34:
	and.b32  	%r1441, %r1340, 16384;
	setp.eq.s32 	%p19, %r1441, 0;
	@%p19 bra 	$L__BB24_36;
	ld.global.u32 	%r1442, [%rd6+280];
	xor.b32  	%r1984, %r1984, %r1442;
	ld.global.u32 	%r1443, [%rd6+284];
	xor.b32  	%r1985, %r1985, %r1443;
	ld.global.u32 	%r1444, [%rd6+288];
	xor.b32  	%r1986, %r1986, %r1444;
	ld.global.u32 	%r1445, [%rd6+292];
	xor.b32  	%r1987, %r1987, %r1445;
	ld.global.u32 	%r1446, [%rd6+296];
	xor.b32  	%r1988, %r1988, %r1446;
$L__BB24_36:
	and.b32  	%r1448, %r1340, 32768;
	setp.eq.s32 	%p20, %r1448, 0;
	@%p20 bra 	$L__BB24_38;
	ld.global.u32 	%r1449, [%rd6+300];
	xor.b32  	%r1984, %r1984, %r1449;
	ld.global.u32 	%r1450, [%rd6+304];
	xor.b32  	%r1985, %r1985, %r1450;
	ld.global.u32 	%r1451, [%rd6+308];
	xor.b32  	%r1986, %r1986, %r1451;
	ld.global.u32 	%r1452, [%rd6+312];
	xor.b32  	%r1987, %r1987, %r1452;
	ld.global.u32 	%r1453, [%rd6+316];
	xor.b32  	%r1988, %r1988, %r1453;
$L__BB24_38:
	add.s32 	%r1983, %r1983, 16;
	setp.ne.s32 	%p21, %r1983, 32;
	@%p21 bra 	$L__BB24_6;
	mad.lo.s32 	%r1454, %r1977, -31, %r15;
	add.s32 	%r1977, %r1454, 1;
	setp.ne.s32 	%p22, %r1977, 5;
	@%p22 bra 	$L__BB24_5;
	st.local.u32 	[%rd1+4], %r1984;
	st.local.v2.u32 	[%rd1+8], {%r1985, %r1986};
	st.local.v2.u32 	[%rd1+16], {%r1987, %r1988};
	setp.eq.s64 	%p23, %rd4, 1;
	@%p23 bra 	$L__BB24_115;
	mov.b32 	%r1984, 0;
	mov.u32 	%r1985, %r1984;
	mov.u32 	%r1986, %r1984;
	mov.u32 	%r1987, %r1984;
	mov.u32 	%r1988, %r1984;
	mov.u32 	%r2069, %r1984;
$L__BB24_42:
	mul.wide.u32 	%rd19, %r2069, 4;
	add.s64 	%rd20, %rd1, %rd19;
	ld.local.u32 	%r190, [%rd20+4];
	shl.b32 	%r191, %r2069, 5;
	mov.b32 	%r2075, 0;
$L__BB24_43:
	.pragma "nounroll";
	shr.u32 	%r1457, %r190, %r2075;
	and.b32  	%r1458, %r1457, 1;
	setp.eq.b32 	%p24, %r1458, 1;
	not.pred 	%p25, %p24;
	add.s32 	%r1459, %r191, %r2075;
	mul.lo.s32 	%r1460, %r1459, 5;
	mul.wide.u32 	%rd21, %r1460, 4;
	add.s64 	%rd7, %rd5, %rd21;
	@%p25 bra 	$L__BB24_45;
	ld.global.u32 	%r1461, [%rd7];
	xor.b32  	%r1984, %r1984, %r1461;
	ld.global.u32 	%r1462, [%rd7+4];
	xor.b32  	%r1985, %r1985, %r1462;
	ld.global.u32 	%r1463, [%rd7+8];
	xor.b32  	%r1986, %r1986, %r1463;
	ld.global.u32 	%r1464, [%rd7+12];
	xor.b32  	%r1987, %r1987, %r1464;
	ld.global.u32 	%r1465, [%rd7+16];
	xor.b32  	%r1988, %r1988, %r1465;
$L__BB24_45:
	and.b32  	%r1467, %r1457, 2;
	setp.eq.s32 	%p26, %r1467, 0;
	@%p26 bra 	$L__BB24_47;
	ld.global.u32 	%r1468, [%rd7+20];
	xor.b32  	%r1984, %r1984, %r1468;
	ld.global.u32 	%r1469, [%rd7+24];
	xor.b32  	%r1985, %r1985, %r1469;
	ld.global.u32 	%r1470, [%rd7+28];
	xor.b32  	%r1986, %r1986, %r1470;
	ld.global.u32 	%r1471, [%rd7+32];
	xor.b32  	%r1987, %r1987, %r1471;
	ld.global.u32 	%r1472, [%rd7+36];
	xor.b32  	%r1988, %r1988, %r1472;
$L__BB24_47:
	and.b32  	%r1474, %r1457, 4;
	setp.eq.s32 	%p27, %r1474, 0;
	@%p27 bra 	$L__BB24_49;
	ld.global.u32 	%r1475, [%rd7+40];
	xor.b32  	%r1984, %r1984, %r1475;
	ld.global.u32 	%r1476, [%rd7+44];
	xor.b32  	%r1985, %r1985, %r1476;
	ld.global.u32 	%r1477, [%rd7+48];
	xor.b32  	%r1986, %r1986, %r1477;
	ld.global.u32 	%r1478, [%rd7+52];
	xor.b32  	%r1987, %r1987, %r1478;
	ld.global.u32 	%r1479, [%rd7+56];
	xor.b32  	%r1988, %r1988, %r1479;
$L__BB24_49:
	and.b32  	%r1481, %r1457, 8;
	setp.eq.s32 	%p28, %r1481, 0;
	@%p28 bra 	$L__BB24_51;
	ld.global.u32 	%r1482, [%rd7+60];
	xor.b32  	%r1984, %r1984, %r1482;
	ld.global.u32 	%r1483, [%rd7+64];
	xor.b32  	%r1985, %r1985, %r1483;
	ld.global.u32 	%r1484, [%rd7+68];
	xor.b32  	%r1986, %r1986, %r1484;
	ld.global.u32 	%r1485, [%rd7+72];
	xor.b32  	%r1987, %r1987, %r1485;
	ld.global.u32 	%r1486, [%rd7+76];
	xor.b32  	%r1988, %r1988, %r1486;
$L__BB24_51:
	and.b32  	%r1488, %r1457, 16;
	setp.eq.s32 	%p29, %r1488, 0;
	@%p29 bra 	$L__BB24_53;
	ld.global.u32 	%r1489, [%rd7+80];
	xor.b32  	%r1984, %r1984, %r1489;
	ld.global.u32 	%r1490, [%rd7+84];
	xor.b32  	%r1985, %r1985, %r1490;
	ld.global.u32 	%r1491, [%rd7+88];
	xor.b32  	%r1986, %r1986, %r1491;
	ld.global.u32 	%r1492, [%rd7+92];
	xor.b32  	%r1987, %r1987, %r1492;
	ld.global.u32 	%r1493, [%rd7+96];
	xor.b32  	%r1988, %r1988, %r1493;
$L__BB24_53:
	and.b32  	%r1495, %r1457, 32;
	setp.eq.s32 	%p30, %r1495, 0;
	@%p30 bra 	$L__BB24_55;
	ld.global.u32 	%r1496, [%rd7+100];
	xor.b32  	%r1984, %r1984, %r1496;
	ld.global.u32 	%r1497, [%rd7+104];
	xor.b32  	%r1985, %r1985, %r1497;
	ld.global.u32 	%r1498, [%rd7+108];
	xor.b32  	%r1986, %r1986, %r1498;
	ld.global.u32 	%r1499, [%rd7+112];
	xor.b32  	%r1987, %r1987, %r1499;
	ld.global.u32 	%r1500, [%rd7+116];
	xor.b32  	%r1988, %r1988, %r1500;
$L__BB24_55:
	and.b32  	%r1502, %r1457, 64;
	setp.eq.s32 	%p31, %r1502, 0;
	@%p31 bra 	$L__BB24_57;
	ld.global.u32 	%r1503, [%rd7+120];
	xor.b32  	%r1984, %r1984, %r1503;
	ld.global.u32 	%r1504, [%rd7+124];
	xor.b32  	%r1985, %r1985, %r1504;
	ld.global.u32 	%r1505, [%rd7+128];
	xor.b32  	%r1986, %r1986, %r1505;
	ld.global.u32 	%r1506, [%rd7+132];
	xor.b32  	%r1987, %r1987, %r1506;
	ld.global.u32 	%r1507, [%rd7+136];
	xor.b32  	%r1988, %r1988, %r1507;
$L__BB24_57:
	and.b32  	%r1509, %r1457, 128;
	setp.eq.s32 	%p32, %r1509, 0;
	@%p32 bra 	$L__BB24_59;
	ld.global.u32 	%r1510, [%rd7+140];
	xor.b32  	%r1984, %r1984, %r1510;
	ld.global.u32 	%r1511, [%rd7+144];
	xor.b32  	%r1985, %r1985, %r1511;
	ld.global.u32 	%r1512, [%rd7+148];
	xor.b32  	%r1986, %r1986, %r1512;
	ld.global.u32 	%r1513, [%rd7+152];
	xor.b32  	%r1987, %r1987, %r1513;
	ld.global.u32 	%r1514, [%rd7+156];
	xor.b32  	%r1988, %r1988, %r1514;
$L__BB24_59:
	and.b32  	%r1516, %r1457, 256;
	setp.eq.s32 	%p33, %r1516, 0;
	@%p33 bra 	$L__BB24_61;
	ld.global.u32 	%r1517, [%rd7+160];
	xor.b32  	%r1984, %r1984, %r1517;
	ld.global.u32 	%r1518, [%rd7+164];
	xor.b32  	%r1985, %r1985, %r1518;
	ld.global.u32 	%r1519, [%rd7+168];
	xor.b32  	%r1986, %r1986, %r1519;
	ld.global.u32 	%r1520, [%rd7+172];
	xor.b32  	%r1987, %r1987, %r1520;
	ld.global.u32 	%r1521, [%rd7+176];
	xor.b32  	%r1988, %r1988, %r1521;
$L__BB24_61:
	and.b32  	%r1523, %r1457, 512;
	setp.eq.s32 	%p34, %r1523, 0;
	@%p34 bra 	$L__BB24_63;
	ld.global.u32 	%r1524, [%rd7+180];
	xor.b32  	%r1984, %r1984, %r1524;
	ld.global.u32 	%r1525, [%rd7+184];
	xor.b32  	%r1985, %r1985, %r1525;
	ld.global.u32 	%r1526, [%rd7+188];
	xor.b32  	%r1986, %r1986, %r1526;
	ld.global.u32 	%r1527, [%rd7+192];
	xor.b32  	%r1987, %r1987, %r1527;
	ld.global.u32 	%r1528, [%rd7+196];
	xor.b32  	%r1988, %r1988, %r1528;
$L__BB24_63:
	and.b32  	%r1530, %r1457, 1024;
	setp.eq.s32 	%p35, %r1530, 0;
	@%p35 bra 	$L__BB24_65;
	ld.global.u32 	%r1531, [%rd7+200];
	xor.b32  	%r1984, %r1984, %r1531;
	ld.global.u32 	%r1532, [%rd7+204];
	xor.b32  	%r1985, %r1985, %r1532;
	ld.global.u32 	%r1533, [%rd7+208];
	xor.b32  	%r1986, %r1986, %r1533;
	ld.global.u32 	%r1534, [%rd7+212];
	xor.b32  	%r1987, %r1987, %r1534;
	ld.global.u32 	%r1535, [%rd7+216];
	xor.b32  	%r1988, %r1988, %r1535;
$L__BB24_65:
	and.b32  	%r1537, %r1457, 2048;
	setp.eq.s32 	%p36, %r1537, 0;
	@%p36 bra 	$L__BB24_67;
	ld.global.u32 	%r1538, [%rd7+220];
	xor.b32  	%r1984, %r1984, %r1538;
	ld.global.u32 	%r1539, [%rd7+224];
	xor.b32  	%r1985, %r1985, %r1539;
	ld.global.u32 	%r1540, [%rd7+228];
	xor.b32  	%r1986, %r1986, %r1540;
	ld.global.u32 	%r1541, [%rd7+232];
	xor.b32  	%r1987, %r1987, %r1541;
	ld.global.u32 	%r1542, [%rd7+236];
	xor.b32  	%r1988, %r1988, %r1542;
$L__BB24_67:
	and.b32  	%r1544, %r1457, 4096;
	setp.eq.s32 	%p37, %r1544, 0;
	@%p37 bra 	$L__BB24_69;
	ld.global.u32 	%r1545, [%rd7+240];
	xor.b32  	%r1984, %r1984, %r1545;
	ld.global.u32 	%r1546, [%rd7+244];
	xor.b32  	%r1985, %r1985, %r1546;
	ld.global.u32 	%r1547, [%rd7+248];
	xor.b32  	%r1986, %r1986, %r1547;
	ld.global.u32 	%r1548, [%rd7+252];
	xor.b32  	%r1987, %r1987, %r1548;
	ld.global.u32 	%r1549, [%rd7+256];
	xor.b32  	%r1988, %r1988, %r1549;
$L__BB24_69:
	and.b32  	%r1551, %r1457, 8192;
	setp.eq.s32 	%p38, %r1551, 0;
	@%p38 bra 	$L__BB24_71;
	ld.global.u32 	%r1552, [%rd7+260];
	xor.b32  	%r1984, %r1984, %r1552;
	ld.global.u32 	%r1553, [%rd7+264];
	xor.b32  	%r1985, %r1985, %r1553;
	ld.global.u32 	%r1554, [%rd7+268];
	xor.b32  	%r1986, %r1986, %r1554;
	ld.global.u32 	%r1555, [%rd7+272];
	xor.b32  	%r1987, %r1987, %r1555;
	ld.global.u32 	%r1556, [%rd7+276];
	xor.b32  	%r1988, %r1988, %r1556;
$L__BB24_71:
	and.b32  	%r1558, %r1457, 16384;
	setp.eq.s32 	%p39, %r1558, 0;
	@%p39 bra 	$L__BB24_73;
	ld.global.u32 	%r1559, [%rd7+280];
	xor.b32  	%r1984, %r1984, %r1559;
	ld.global.u32 	%r1560, [%rd7+284];
	xor.b32  	%r1985, %r1985, %r1560;
	ld.global.u32 	%r1561, [%rd7+288];
	xor.b32  	%r1986, %r1986, %r1561;
	ld.global.u32 	%r1562, [%rd7+292];
	xor.b32  	%r1987, %r1987, %r1562;
	ld.global.u32 	%r1563, [%rd7+296];
	xor.b32  	%r1988, %r1988, %r1563;
$L__BB24_73:
	and.b32  	%r1565, %r1457, 32768;
	setp.eq.s32 	%p40, %r1565, 0;
	@%p40 bra 	$L__BB24_75;
	ld.global.u32 	%r1566, [%rd7+300];
	xor.b32  	%r1984, %r1984, %r1566;
	ld.global.u32 	%r1567, [%rd7+304];
	xor.b32  	%r1985, %r1985, %r1567;
	ld.global.u32 	%r1568, [%rd7+308];
	xor.b32  	%r1986, %r1986, %r1568;
	ld.global.u32 	%r1569, [%rd7+312];
	xor.b32  	%r1987, %r1987, %r1569;
	ld.global.u32 	%r1570, [%rd7+316];
	xor.b32  	%r1988, %r1988, %r1570;
$L__BB24_75:
	add.s32 	%r2075, %r2075, 16;
	setp.ne.s32 	%p41, %r2075, 32;
	@%p41 bra 	$L__BB24_43;
	mad.lo.s32 	%r1571, %r2069, -31, %r191;
	add.s32 	%r2069, %r1571, 1;
	setp.ne.s32 	%p42, %r2069, 5;
	@%p42 bra 	$L__BB24_42;
	st.local.u32 	[%rd1+4], %r1984;
	st.local.v2.u32 	[%rd1+8], {%r1985, %r1986};
	st.local.v2.u32 	[%rd1+16], {%r1987, %r1988};
	setp.ne.s64 	%p43, %rd4, 3;
	@%p43 bra 	$L__BB24_115;
	mov.b32 	%r1984, 0;
	mov.u32 	%r1985, %r1984;
	mov.u32 	%r1986, %r1984;
	mov.u32 	%r1987, %r1984;
	mov.u32 	%r1988, %r1984;
	mov.u32 	%r2161, %r1984;
$L__BB24_79:
	mul.wide.u32 	%rd22, %r2161, 4;
	add.s64 	%rd23, %rd1, %rd22;
	ld.local.u32 	%r366, [%rd23+4];
	shl.b32 	%r367, %r2161, 5;
	mov.b32 	%r2167, 0;
$L__BB24_80:
	.pragma "nounroll";
	shr.u32 	%r1574, %r366, %r2167;
	and.b32  	%r1575, %r1574, 1;
	setp.eq.b32 	%p44, %r1575, 1;
	not.pred 	%p45, %p44;
	add.s32 	%r1576, %r367, %r2167;
	mul.lo.s32 	%r1577, %r1576, 5;
	mul.wide.u32 	%rd24, %r1577, 4;
	add.s64 	%rd8, %rd5, %rd24;
	@%p45 bra 	$L__BB24_82;
	ld.global.u32 	%r1578, [%rd8];
	xor.b32  	%r1984, %r1984, %r1578;
	ld.global.u32 	%r1579, [%rd8+4];
	xor.b32  	%r1985, %r1985, %r1579;
	ld.global.u32 	%r1580, [%rd8+8];
	xor.b32  	%r1986, %r1986, %r1580;
	ld.global.u32 	%r1581, [%rd8+12];
	xor.b32  	%r1987, %r1987, %r1581;
	ld.global.u32 	%r1582, [%rd8+16];
	xor.b32  	%r1988, %r1988, %r1582;
$L__BB24_82:
	and.b32  	%r1584, %r1574, 2;
	setp.eq.s32 	%p46, %r1584, 0;
	@%p46 bra 	$L__BB24_84;
	ld.global.u32 	%r1585, [%rd8+20];
	xor.b32  	%r1984, %r1984, %r1585;
	ld.global.u32 	%r1586, [%rd8+24];
	xor.b32  	%r1985, %r1985, %r1586;
	ld.global.u32 	%r1587, [%rd8+28];
	xor.b32  	%r1986, %r1986, %r1587;
	ld.global.u32 	%r1588, [%rd8+32];
	xor.b32  	%r1987, %r1987, %r1588;
	ld.global.u32 	%r1589, [%rd8+36];
	xor.b32  	%r1988, %r1988, %r1589;
$L__BB24_84:
	and.b32  	%r1591, %r1574, 4;
	setp.eq.s32 	%p47, %r1591, 0;
	@%p47 bra 	$L__BB24_86;
	ld.global.u32 	%r1592, [%rd8+40];
	xor.b32  	%r1984, %r1984, %r1592;
	ld.global.u32 	%r1593, [%rd8+44];
	xor.b32  	%r1985, %r1985, %r1593;
	ld.global.u32 	%r1594, [%rd8+48];
	xor.b32  	%r1986, %r1986, %r1594;
	ld.global.u32 	%r1595, [%rd8+52];
	xor.b32  	%r1987, %r1987, %r1595;
	ld.global.u32 	%r1596, [%rd8+56];
	xor.b32  	%r1988, %r1988, %r1596;
$L__BB24_86:
	and.b32  	%r1598, %r1574, 8;
	setp.eq.s32 	%p48, %r1598, 0;
	@%p48 bra 	$L__BB24_88;
	ld.global.u32 	%r1599, [%rd8+60];
	xor.b32  	%r1984, %r1984, %r1599;
	ld.global.u32 	%r1600, [%rd8+64];
	xor.b32  	%r1985, %r1985, %r1600;
	ld.global.u32 	%r1601, [%rd8+68];
	xor.b32  	%r1986, %r1986, %r1601;
	ld.global.u32 	%r1602, [%rd8+72];
	xor.b32  	%r1987, %r1987, %r1602;
	ld.global.u32 	%r1603, [%rd8+76];
	xor.b32  	%r1988, %r1988, %r1603;
$L__BB24_88:
	and.b32  	%r1605, %r1574, 16;
	setp.eq.s32 	%p49, %r1605, 0;
	@%p49 bra 	$L__BB24_90;
	ld.global.u32 	%r1606, [%rd8+80];
	xor.b32  	%r1984, %r1984, %r1606;
	ld.global.u32 	%r1607, [%rd8+84];
	xor.b32  	%r1985, %r1985, %r1607;
	ld.global.u32 	%r1608, [%rd8+88];
	xor.b32  	%r1986, %r1986, %r1608;
	ld.global.u32 	%r1609, [%rd8+92];
	xor.b32  	%r1987, %r1987, %r1609;
	ld.global.u32 	%r1610, [%rd8+96];
	xor.b32  	%r1988, %r1988, %r1610;
$L__BB24_90:
	and.b32  	%r1612, %r1574, 32;
	setp.eq.s32 	%p50, %r1612, 0;
	@%p50 bra 	$L__BB24_92;
	ld.global.u32 	%r1613, [%rd8+100];
	xor.b32  	%r1984, %r1984, %r1613;
	ld.global.u32 	%r1614, [%rd8+104];
	xor.b32  	%r1985, %r1985, %r1614;
	ld.global.u32 	%r1615, [%rd8+108];
	xor.b32  	%r1986, %r1986, %r1615;
	ld.global.u32 	%r1616, [%rd8+112];
	xor.b32  	%r1987, %r1987, %r1616;
	ld.global.u32 	%r1617, [%rd8+116];
	xor.b32  	%r1988, %r1988, %r1617;
$L__BB24_92:
	and.b32  	%r1619, %r1574, 64;
	setp.eq.s32 	%p51, %r1619, 0;
	@%p51 bra 	$L__BB24_94;
	ld.global.u32 	%r1620, [%rd8+120];
	xor.b32  	%r1984, %r1984, %r1620;
	ld.global.u32 	%r1621, [%rd8+124];
	xor.b32  	%r1985, %r1985, %r1621;
	ld.global.u32 	%r1622, [%rd8+128];
	xor.b32  	%r1986, %r1986, %r1622;
	ld.global.u32 	%r1623, [%rd8+132];
	xor.b32  	%r1987, %r1987, %r1623;
	ld.global.u32 	%r1624, [%rd8+136];
	xor.b32  	%r1988, %r1988, %r1624;
$L__BB24_94:
	and.b32  	%r1626, %r1574, 128;
	setp.eq.s32 	%p52, %r1626, 0;
	@%p52 bra 	$L__BB24_96;
	ld.global.u32 	%r1627, [%rd8+140];
	xor.b32  	%r1984, %r1984, %r1627;
	ld.global.u32 	%r1628, [%rd8+144];
	xor.b32  	%r1985, %r1985, %r1628;
	ld.global.u32 	%r1629, [%rd8+148];
	xor.b32  	%r1986, %r1986, %r1629;
	ld.global.u32 	%r1630, [%rd8+152];
	xor.b32  	%r1987, %r1987, %r1630;
	ld.global.u32 	%r1631, [%rd8+156];
	xor.b32  	%r1988, %r1988, %r1631;
$L__BB24_96:
	and.b32  	%r1633, %r1574, 256;
	setp.eq.s32 	%p53, %r1633, 0;
	@%p53 bra 	$L__BB24_98;
	ld.global.u32 	%r1634, [%rd8+160];
	xor.b32  	%r1984, %r1984, %r1634;
	ld.global.u32 	%r1635, [%rd8+164];
	xor.b32  	%r1985, %r1985, %r1635;
	ld.global.u32 	%r1636, [%rd8+168];
	xor.b32  	%r1986, %r1986, %r1636;
	ld.global.u32 	%r1637, [%rd8+172];
	xor.b32  	%r1987, %r1987, %r1637;
	ld.global.u32 	%r1638, [%rd8+176];
	xor.b32  	%r1988, %r1988, %r1638;
$L__BB24_98:
	and.b32  	%r1640, %r1574, 512;
	setp.eq.s32 	%p54, %r1640, 0;
	@%p54 bra 	$L__BB24_100;
	ld.global.u32 	%r1641, [%rd8+180];
	xor.b32  	%r1984, %r1984, %r1641;
	ld.global.u32 	%r1642, [%rd8+184];
	xor.b32  	%r1985, %r1985, %r1642;
	ld.global.u32 	%r1643, [%rd8+188];
	xor.b32  	%r1986, %r1986, %r1643;
	ld.global.u32 	%r1644, [%rd8+192];
	xor.b32  	%r1987, %r1987, %r1644;
	ld.global.u32 	%r1645, [%rd8+196];
	xor.b32  	%r1988, %r1988, %r1645;
$L__BB24_100:
	and.b32  	%r1647, %r1574, 1024;
	setp.eq.s32 	%p55, %r1647, 0;
	@%p55 bra 	$L__BB24_102;
	ld.global.u32 	%r1648, [%rd8+200];
	xor.b32  	%r1984, %r1984, %r1648;
	ld.global.u32 	%r1649, [%rd8+204];
	xor.b32  	%r1985, %r1985, %r1649;
	ld.global.u32 	%r1650, [%rd8+208];
	xor.b32  	%r1986, %r1986, %r1650;
	ld.global.u32 	%r1651, [%rd8+212];
	xor.b32  	%r1987, %r1987, %r1651;
	ld.global.u32 	%r1652, [%rd8+216];
	xor.b32  	%r1988, %r1988, %r1652;
$L__BB24_102:
	and.b32  	%r1654, %r1574, 2048;
	setp.eq.s32 	%p56, %r1654, 0;
	@%p56 bra 	$L__BB24_104;
	ld.global.u32 	%r1655, [%rd8+220];
	xor.b32  	%r1984, %r1984, %r1655;
	ld.global.u32 	%r1656, [%rd8+224];
	xor.b32  	%r1985, %r1985, %r1656;
	ld.global.u32 	%r1657, [%rd8+228];
	xor.b32  	%r1986, %r1986, %r1657;
	ld.global.u32 	%r1658, [%rd8+232];
	xor.b32  	%r1987, %r1987, %r1658;
	ld.global.u32 	%r1659, [%rd8+236];
	xor.b32  	%r1988, %r1988, %r1659;
$L__BB24_104:
	and.b32  	%r1661, %r1574, 4096;
	setp.eq.s32 	%p57, %r1661, 0;
	@%p57 bra 	$L__BB24_106;
	ld.global.u32 	%r1662, [%rd8+240];
	xor.b32  	%r1984, %r1984, %r1662;
	ld.global.u32 	%r1663, [%rd8+244];
	xor.b32  	%r1985, %r1985, %r1663;
	ld.global.u32 	%r1664, [%rd8+248];
	xor.b32  	%r1986, %r1986, %r1664;
	ld.global.u32 	%r1665, [%rd8+252];
	xor.b32  	%r1987, %r1987, %r1665;
	ld.global.u32 	%r1666, [%rd8+256];
	xor.b32  	%r1988, %r1988, %r1666;
$L__BB24_106:
	and.b32  	%r1668, %r1574, 8192;
	setp.eq.s32 	%p58, %r1668, 0;
	@%p58 bra 	$L__BB24_108;
	ld.global.u32 	%r1669, [%rd8+260];
	xor.b32  	%r1984, %r1984, %r1669;
	ld.global.u32 	%r1670, [%rd8+264];
	xor.b32  	%r1985, %r1985, %r1670;
	ld.global.u32 	%r1671, [%rd8+268];
	xor.b32  	%r1986, %r1986, %r1671;
	ld.global.u32 	%r1672, [%rd8+272];
	xor.b32  	%r1987, %r1987, %r1672;
	ld.global.u32 	%r1673, [%rd8+276];
	xor.b32  	%r1988, %r1988, %r1673;
$L__BB24_108:
	and.b32  	%r1675, %r1574, 16384;
	setp.eq.s32 	%p59, %r1675, 0;
	@%p59 bra 	$L__BB24_110;
	ld.global.u32 	%r1676, [%rd8+280];
	xor.b32  	%r1984, %r1984, %r1676;
	ld.global.u32 	%r1677, [%rd8+284];
	xor.b32  	%r1985, %r1985, %r1677;
	ld.global.u32 	%r1678, [%rd8+288];
	xor.b32  	%r1986, %r1986, %r1678;
	ld.global.u32 	%r1679, [%rd8+292];
	xor.b32  	%r1987, %r1987, %r1679;
	ld.global.u32 	%r1680, [%rd8+296];
	xor.b32  	%r1988, %r1988, %r1680;
$L__BB24_110:
	and.b32  	%r1682, %r1574, 32768;
	setp.eq.s32 	%p60, %r1682, 0;
	@%p60 bra 	$L__BB24_112;
	ld.global.u32 	%r1683, [%rd8+300];
	xor.b32  	%r1984, %r1984, %r1683;
	ld.global.u32 	%r1684, [%rd8+304];
	xor.b32  	%r1985, %r1985, %r1684;
	ld.global.u32 	%r1685, [%rd8+308];
	xor.b32  	%r1986, %r1986, %r1685;
	ld.global.u32 	%r1686, [%rd8+312];
	xor.b32  	%r1987, %r1987, %r1686;
	ld.global.u32 	%r1687, [%rd8+316];
	xor.b32  	%r1988, %r1988, %r1687;
$L__BB24_112:
	add.s32 	%r2167, %r2167, 16;
	setp.ne.s32 	%p61, %r2167, 32;
	@%p61 bra 	$L__BB24_80;
	mad.lo.s32 	%r1688, %r2161, -31, %r367;
	add.s32 	%r2161, %r1688, 1;
	setp.ne.s32 	%p62, %r2161, 5;
	@%p62 bra 	$L__BB24_79;
	st.local.u32 	[%rd1+4], %r1984;
	st.local.v2.u32 	[%rd1+8], {%r1985, %r1986};
	st.local.v2.u32 	[%rd1+16], {%r1987, %r1988};
$L__BB24_115:
	shr.u64 	%rd34, %rd3, 2;
	add.s32 	%r1971, %r1971, 1;
	setp.gt.u64 	%p63, %rd3, 3;
	@%p63 bra 	$L__BB24_3;
$L__BB24_116:
	mov.b32 	%r2516, 0;
	st.local.v2.u32 	[%rd1+24], {%r2516, %r2516};
	st.local.u32 	[%rd1+32], %r2516;
	mov.b64 	%rd25, 0;
	st.local.u64 	[%rd1+40], %rd25;
	shr.u32 	%r1690, %r1984, 2;
	xor.b32  	%r1691, %r1690, %r1984;
	st.local.v2.u32 	[%rd1+8], {%r1986, %r1987};
	shl.b32 	%r1692, %r1988, 4;
	shl.b32 	%r1693, %r1691, 1;
	xor.b32  	%r1694, %r1693, %r1692;
	xor.b32  	%r1695, %r1694, %r1691;
	xor.b32  	%r1696, %r1695, %r1988;
	st.local.v2.u32 	[%rd1+16], {%r1988, %r1696};
	mov.b32 	%r1697, 717346202;
	st.local.v2.u32 	[%rd1], {%r1697, %r1985};
	setp.lt.s32 	%p64, %r1321, 1;
	mov.u32 	%r2517, %r2516;
	mov.u32 	%r2518, %r2516;
	mov.u32 	%r2519, %r2516;
	mov.u32 	%r2520, %r2516;
	mov.u32 	%r2521, %r2516;
	mov.u32 	%r2522, %r2516;
	mov.u32 	%r2523, %r2516;
	mov.u32 	%r2524, %r2516;
	mov.u32 	%r2525, %r2516;
	mov.u32 	%r2526, %r2516;
	mov.u32 	%r2527, %r2516;
	mov.u32 	%r2528, %r2516;
	mov.u32 	%r2529, %r2516;
	mov.u32 	%r2530, %r2516;
	mov.u32 	%r2531, %r2516;
	mov.u32 	%r2532, %r2516;
	mov.u32 	%r2533, %r2516;
	mov.u32 	%r2534, %r2516;
	mov.u32 	%r2535, %r2516;
	mov.u32 	%r2536, %r2516;
	mov.u32 	%r2537, %r2516;
	mov.u32 	%r2538, %r2516;
	mov.u32 	%r2539, %r2516;
	mov.u32 	%r2540, %r2516;
	mov.u32 	%r2541, %r2516;
	mov.u32 	%r2542, %r2516;
	mov.u32 	%r2543, %r2516;
	mov.u32 	%r2544, %r2516;
	mov.u32 	%r2545, %r2516;
	mov.u32 	%r2546, %r2516;
	mov.u32 	%r2547, %r2516;
	mov.u32 	%r2548, %r2516;
	mov.u32 	%r2549, %r2516;
	mov.u32 	%r2550, %r2516;
	mov.u32 	%r2551, %r2516;
	mov.u32 	%r2552, %r2516;
	mov.u32 	%r2553, %r2516;
	mov.u32 	%r2554, %r2516;
	mov.u32 	%r2555, %r2516;
	mov.u32 	%r2556, %r2516;
	mov.u32 	%r2557, %r2516;
	mov.u32 	%r2558, %r2516;
	mov.u32 	%r2559, %r2516;
	mov.u32 	%r2560, %r2516;
	mov.u32 	%r2561, %r2516;
	mov.u32 	%r2562, %r2516;
	mov.u32 	%r2563, %r2516;
	mov.u32 	%r2564, %r2516;
	mov.u32 	%r2565, %r2516;
	mov.u32 	%r2566, %r2516;
	mov.u32 	%r2567, %r2516;
	mov.u32 	%r2568, %r2516;
	mov.u32 	%r2569, %r2516;
	mov.u32 	%r2570, %r2516;
	mov.u32 	%r2571, %r2516;
	mov.u32 	%r2572, %r2516;
	mov.u32 	%r2573, %r2516;
	mov.u32 	%r2574, %r2516;
	mov.u32 	%r2575, %r2516;
	mov.u32 	%r2576, %r2516;
	mov.u32 	%r2577, %r2516;
	mov.u32 	%r2578, %r2516;
	mov.u32 	%r2579, %r2516;
	mov.u32 	%r2580, %r2516;
	mov.u32 	%r2581, %r2516;
	mov.u32 	%r2582, %r2516;
	mov.u32 	%r2583, %r2516;
	mov.u32 	%r2584, %r2516;
	mov.u32 	%r2585, %r2516;
	mov.u32 	%r2586, %r2516;
	mov.u32 	%r2587, %r2516;
	mov.u32 	%r2588, %r2516;
	mov.u32 	%r2589, %r2516;
	mov.u32 	%r2590, %r2516;
	mov.u32 	%r2591, %r2516;
	mov.u32 	%r2592, %r2516;
	mov.u32 	%r2593, %r2516;
	mov.u32 	%r2594, %r2516;
	mov.u32 	%r2595, %r2516;
	mov.u32 	%r2596, %r2516;
	mov.u32 	%r2597, %r2516;
	mov.u32 	%r2598, %r2516;
	mov.u32 	%r2599, %r2516;
	mov.u32 	%r2600, %r2516;
	mov.u32 	%r2601, %r2516;
	mov.u32 	%r2602, %r2516;
	mov.u32 	%r2603, %r2516;
	mov.u32 	%r2604, %r2516;
	mov.u32 	%r2605, %r2516;
	mov.u32 	%r2606, %r2516;
	mov.u32 	%r2607, %r2516;
	mov.u32 	%r2608, %r2516;
	mov.u32 	%r2609, %r2516;
	mov.u32 	%r2610, %r2516;
	mov.u32 	%r2611, %r2516;
	mov.u32 	%r2612, %r2516;
	mov.u32 	%r2613, %r2516;
	mov.u32 	%r2614, %r2516;
	mov.u32 	%r2615, %r2516;
	mov.u32 	%r2616, %r2516;
	mov.u32 	%r2617, %r2516;
	mov.u32 	%r2618, %r2516;
	mov.u32 	%r2619, %r2516;
	mov.u32 	%r2620, %r2516;
	mov.u32 	%r2621, %r2516;
	mov.u32 	%r2622, %r2516;
	mov.u32 	%r2623, %r2516;
	mov.u32 	%r2624, %r2516;
	mov.u32 	%r2625, %r2516;
	mov.u32 	%r2626, %r2516;
	mov.u32 	%r2627, %r2516;
	mov.u32 	%r2628, %r2516;
	mov.u32 	%r2629, %r2516;
	mov.u32 	%r2630, %r2516;
	mov.u32 	%r2631, %r2516;
	mov.u32 	%r2632, %r2516;
	mov.u32 	%r2633, %r2516;
	mov.u32 	%r2634, %r2516;
	mov.u32 	%r2635, %r2516;
	mov.u32 	%r2636, %r2516;
	mov.u32 	%r2637, %r2516;
	mov.u32 	%r2638, %r2516;
	mov.u32 	%r2639, %r2516;
	mov.u32 	%r2640, %r2516;
	mov.u32 	%r2641, %r2516;
	mov.u32 	%r2642, %r2516;
	mov.u32 	%r2643, %r2516;
	mov.u32 	%r2644, %r2516;
	mov.u32 	%r2645, %r2516;
	mov.u32 	%r2646, %r2516;
	mov.u32 	%r2647, %r2516;
	mov.u32 	%r2648, %r2516;
	mov.u32 	%r2649, %r2516;
	mov.u32 	%r2650, %r2516;
	mov.u32 	%r2651, %r2516;
	mov.u32 	%r2652, %r2516;
	mov.u32 	%r2653, %r2516;
	mov.u32 	%r2654, %r2516;
	mov.u32 	%r2655, %r2516;
	mov.u32 	%r2656, %r2516;
	mov.u32 	%r2657, %r2516;
	mov.u32 	%r2658, %r2516;
	mov.u32 	%r2659, %r2516;
	mov.u32 	%r2660, %r2516;
	mov.u32 	%r2661, %r2516;
	mov.u32 	%r2662, %r2516;
	mov.u32 	%r2663, %r2516;
	mov.u32 	%r2664, %r2516;
	mov.u32 	%r2665, %r2516;
	mov.u32 	%r2666, %r2516;
	mov.u32 	%r2667, %r2516;
	mov.u32 	%r2668, %r2516;
	mov.u32 	%r2669, %r2516;
	mov.u32 	%r2670, %r2516;
	mov.u32 	%r2671, %r2516;
	mov.u32 	%r2672, %r2516;
	mov.u32 	%r2673, %r2516;
	mov.u32 	%r2674, %r2516;
	mov.u32 	%r2675, %r2516;
	mov.u32 	%r2676, %r2516;
	mov.u32 	%r2677, %r2516;
	mov.u32 	%r2678, %r2516;
	mov.u32 	%r2679, %r2516;
	mov.u32 	%r2680, %r2516;
	mov.u32 	%r2681, %r2516;
	mov.u32 	%r2682, %r2516;
	mov.u32 	%r2683, %r2516;
	mov.u32 	%r2684, %r2516;
	mov.u32 	%r2685, %r2516;
	mov.u32 	%r2686, %r2516;
	mov.u32 	%r2687, %r2516;
	mov.u32 	%r2688, %r2516;
	mov.u32 	%r2689, %r2516;
	mov.u32 	%r2690, %r2516;
	mov.u32 	%r2691, %r2516;
	mov.u32 	%r2692, %r2516;
	mov.u32 	%r2693, %r2516;
	mov.u32 	%r2694, %r2516;
	mov.u32 	%r2695, %r2516;
	mov.u32 	%r2696, %r2516;
	mov.u32 	%r2697, %r2516;
	mov.u32 	%r2698, %r2516;
	mov.u32 	%r2699, %r2516;
	mov.u32 	%r2700, %r2516;
	mov.u32 	%r2701, %r2516;
	mov.u32 	%r2702, %r2516;
	mov.u32 	%r2703, %r2516;
	mov.u32 	%r2704, %r2516;
	mov.u32 	%r2705, %r2516;
	mov.u32 	%r2706, %r2516;
	mov.u32 	%r2707, %r2516;
	mov.u32 	%r2708, %r2516;
	mov.u32 	%r2709, %r2516;
	mov.u32 	%r2710, %r2516;
	mov.u32 	%r2711, %r2516;
	mov.u32 	%r2712, %r2516;
	mov.u32 	%r2713, %r2516;
	mov.u32 	%r2714, %r2516;
	mov.u32 	%r2715, %r2516;
	mov.u32 	%r2716, %r2516;
	mov.u32 	%r2717, %r2516;
	mov.u32 	%r2718, %r2516;
	mov.u32 	%r2719, %r2516;
	mov.u32 	%r2720, %r2516;
	mov.u32 	%r2721, %r2516;
	mov.u32 	%r2722, %r2516;
	mov.u32 	%r2723, %r2516;
	mov.u32 	%r2724, %r2516;
	mov.u32 	%r2725, %r2516;
	mov.u32 	%r2726, %r2516;
	mov.u32 	%r2727, %r2516;
	mov.u32 	%r2728, %r2516;
	mov.u32 	%r2729, %r2516;
	mov.u32 	%r2730, %r2516;
	mov.u32 	%r2731, %r2516;
	mov.u32 	%r2732, %r2516;
	mov.u32 	%r2733, %r2516;
	mov.u32 	%r2734, %r2516;
	mov.u32 	%r2735, %r2516;
	mov.u32 	%r2736, %r2516;
	mov.u32 	%r2737, %r2516;
	mov.u32 	%r2738, %r2516;
	mov.u32 	%r2739, %r2516;
	mov.u32 	%r2740, %r2516;
	mov.u32 	%r2741, %r2516;
	mov.u32 	%r2742, %r2516;
	mov.u32 	%r2743, %r2516;
	mov.u32 	%r2744, %r2516;
	mov.u32 	%r2745, %r2516;
	mov.u32 	%r2746, %r2516;
	mov.u32 	%r2747, %r2516;
	mov.u32 	%r2748, %r2516;
	mov.u32 	%r2749, %r2516;
	mov.u32 	%r2750, %r2516;
	mov.u32 	%r2751, %r2516;
	mov.u32 	%r2752, %r2516;
	mov.u32 	%r2753, %r2516;
	mov.u32 	%r2754, %r2516;
	mov.u32 	%r2755, %r2516;
	mov.u32 	%r2756, %r2516;
	mov.u32 	%r2757, %r2516;
	mov.u32 	%r2758, %r2516;
	mov.u32 	%r2759, %r2516;
	mov.u32 	%r2760, %r2516;
	mov.u32 	%r2761, %r2516;
	mov.u32 	%r2762, %r2516;
	mov.u32 	%r2763, %r2516;
	mov.u32 	%r2764, %r2516;
	mov.u32 	%r2765, %r2516;
	mov.u32 	%r2766, %r2516;
	mov.u32 	%r2767, %r2516;
	mov.u32 	%r2768, %r2516;
	mov.u32 	%r2769, %r2516;
	mov.u32 	%r2770, %r2516;
	mov.u32 	%r2771, %r2516;
	@%p64 bra 	$L__BB24_119;
	neg.s32 	%r2258, %r1321;
	mov.b32 	%r2516, 0;
	mov.u32 	%r2515, %r2516;
$L__BB24_118:
	ld.param.u32 	%r1965, [_Z36TestSequentialAccessThroughputKernelILi1024EEvPK11MemoryBlockIXT_EEPS1_ii_param_2];
	ld.param.u64 	%rd32, [_Z36TestSequentialAccessThroughputKernelILi1024EEvPK11MemoryBlockIXT_EEPS1_ii_param_0];
	mov.u32 	%r1699, %ctaid.x;
	mov.u32 	%r1700, %ntid.x;
	mov.u32 	%r1701, %tid.x;
	mad.lo.s32 	%r1702, %r1699, %r1700, %r1701;
	xor.b32  	%r1703, %r2515, %r1702;
	rem.s32 	%r1704, %r1703, %r1965;
	cvta.to.global.u64 	%rd26, %rd32;
	mul.wide.s32 	%rd27, %r1704, 1024;
	add.s64 	%rd28, %rd26, %rd27;
	ld.global.u32 	%r1705, [%rd28+1020];
	ld.global.u32 	%r1706, [%rd28+1016];
	ld.global.u32 	%r1707, [%rd28+1012];
	ld.global.u32 	%r1708, [%rd28+1008];
	ld.global.u32 	%r1709, [%rd28+1004];
	ld.global.u32 	%r1710, [%rd28+1000];
	ld.global.u32 	%r1711, [%rd28+996];
	ld.global.u32 	%r1712, [%rd28+992];
	ld.global.u32 	%r1713, [%rd28+988];
	ld.global.u32 	%r1714, [%rd28+984];
	ld.global.u32 	%r1715, [%rd28+980];
	ld.global.u32 	%r1716, [%rd28+976];
	ld.global.u32 	%r1717, [%rd28+972];
	ld.global.u32 	%r1718, [%rd28+968];
	ld.global.u32 	%r1719, [%rd28+964];
	ld.global.u32 	%r1720, [%rd28+960];
	ld.global.u32 	%r1721, [%rd28+956];
	ld.global.u32 	%r1722, [%rd28+952];
	ld.global.u32 	%r1723, [%rd28+948];
	ld.global.u32 	%r1724, [%rd28+944];
	ld.global.u32 	%r1725, [%rd28+940];
	ld.global.u32 	%r1726, [%rd28+936];
	ld.global.u32 	%r1727, [%rd28+932];
	ld.global.u32 	%r1728, [%rd28+928];
	ld.global.u32 	%r1729, [%rd28+924];
	ld.global.u32 	%r1730, [%rd28+920];
	ld.global.u32 	%r1731, [%rd28+916];
	ld.global.u32 	%r1732, [%rd28+912];
	ld.global.u32 	%r1733, [%rd28+908];
	ld.global.u32 	%r1734, [%rd28+904];
	ld.global.u32 	%r1735, [%rd28+900];
	ld.global.u32 	%r1736, [%rd28+896];
	ld.global.u32 	%r1737, [%rd28+892];
	ld.global.u32 	%r1738, [%rd28+888];
	ld.global.u32 	%r1739, [%rd28+884];
	ld.global.u32 	%r1740, [%rd28+880];
	ld.global.u32 	%r1741, [%rd28+876];
	ld.global.u32 	%r1742, [%rd28+872];
	ld.global.u32 	%r1743, [%rd28+868];
	ld.global.u32 	%r1744, [%rd28+864];
	ld.global.u32 	%r1745, [%rd28+860];
	ld.global.u32 	%r1746, [%rd28+856];
	ld.global.u32 	%r1747, [%rd28+852];
	ld.global.u32 	%r1748, [%rd28+848];
	ld.global.u32 	%r1749, [%rd28+844];
	ld.global.u32 	%r1750, [%rd28+840];
	ld.global.u32 	%r1751, [%rd28+836];
	ld.global.u32 	%r1752, [%rd28+832];
	ld.global.u32 	%r1753, [%rd28+828];
	ld.global.u32 	%r1754, [%rd28+824];
	ld.global.u32 	%r1755, [%rd28+820];
	ld.global.u32 	%r1756, [%rd28+816];
	ld.global.u32 	%r1757, [%rd28+812];
	ld.global.u32 	%r1758, [%rd28+808];
	ld.global.u32 	%r1759, [%rd28+804];
	ld.global.u32 	%r1760, [%rd28+800];
	ld.global.u32 	%r1761, [%rd28+796];
	ld.global.u32 	%r1762, [%rd28+792];
	ld.global.u32 	%r1763, [%rd28+788];
	ld.global.u32 	%r1764, [%rd28+784];
	ld.global.u32 	%r1765, [%rd28+780];
	ld.global.u32 	%r1766, [%rd28+776];
	ld.global.u32 	%r1767, [%rd28+772];
	ld.global.u32 	%r1768, [%rd28+768];
	ld.global.u32 	%r1769, [%rd28+764];
	ld.global.u32 	%r1770, [%rd28+760];
	ld.global.u32 	%r1771, [%rd28+756];
	ld.global.u32 	%r1772, [%rd28+752];
	ld.global.u32 	%r1773, [%rd28+748];
	ld.global.u32 	%r1774, [%rd28+744];
	ld.global.u32 	%r1775, [%rd28+740];
	ld.global.u32 	%r1776, [%rd28+736];
	ld.global.u32 	%r1777, [%rd28+732];
	ld.global.u32 	%r1778, [%rd28+728];
	ld.global.u32 	%r1779, [%rd28+724];
	ld.global.u32 	%r1780, [%rd28+720];
	ld.global.u32 	%r1781, [%rd28+716];
	ld.global.u32 	%r1782, [%rd28+712];
	ld.global.u32 	%r1783, [%rd28+708];
	ld.global.u32 	%r1784, [%rd28+704];
	ld.global.u32 	%r1785, [%rd28+700];
	ld.global.u32 	%r1786, [%rd28+696];
	ld.global.u32 	%r1787, [%rd28+692];
	ld.global.u32 	%r1788, [%rd28+688];
	ld.global.u32 	%r1789, [%rd28+684];
	ld.global.u32 	%r1790, [%rd28+680];
	ld.global.u32 	%r1791, [%rd28+676];
	ld.global.u32 	%r1792, [%rd28+672];
	ld.global.u32 	%r1793, [%rd28+668];
	ld.global.u32 	%r1794, [%rd28+664];
	ld.global.u32 	%r1795, [%rd28+660];
	ld.global.u32 	%r1796, [%rd28+656];
	ld.global.u32 	%r1797, [%rd28+652];
	ld.global.u32 	%r1798, [%rd28+648];
	ld.global.u32 	%r1799, [%rd28+644];
	ld.global.u32 	%r1800, [%rd28+640];
	ld.global.u32 	%r1801, [%rd28+636];
	ld.global.u32 	%r1802, [%rd28+632];
	ld.global.u32 	%r1803, [%rd28+628];
	ld.global.u32 	%r1804, [%rd28+624];
	ld.global.u32 	%r1805, [%rd28+620];
	ld.global.u32 	%r1806, [%rd28+616];
	ld.global.u32 	%r1807, [%rd28+612];
	ld.global.u32 	%r1808, [%rd28+608];
	ld.global.u32 	%r1809, [%rd28+604];
	ld.global.u32 	%r1810, [%rd28+600];
	ld.global.u32 	%r1811, [%rd28+596];
	ld.global.u32 	%r1812, [%rd28+592];
	ld.global.u32 	%r1813, [%rd28+588];
	ld.global.u32 	%r1814, [%rd28+584];
	ld.global.u32 	%r1815, [%rd28+580];
	ld.global.u32 	%r1816, [%rd28+576];
	ld.global.u32 	%r1817, [%rd28+572];
	ld.global.u32 	%r1818, [%rd28+568];
	ld.global.u32 	%r1819, [%rd28+564];
	ld.global.u32 	%r1820, [%rd28+560];
	ld.global.u32 	%r1821, [%rd28+556];
	ld.global.u32 	%r1822, [%rd28+552];
	ld.global.u32 	%r1823, [%rd28+548];
	ld.global.u32 	%r1824, [%rd28+544];
	ld.global.u32 	%r1825, [%rd28+540];
	ld.global.u32 	%r1826, [%rd28+536];
	ld.global.u32 	%r1827, [%rd28+532];
	ld.global.u32 	%r1828, [%rd28+528];
	ld.global.u32 	%r1829, [%rd28+524];
	ld.global.u32 	%r1830, [%rd28+520];
	ld.global.u32 	%r1831, [%rd28+516];
	ld.global.u32 	%r1832, [%rd28+512];
	ld.global.u32 	%r1833, [%rd28+508];
	ld.global.u32 	%r1834, [%rd28+504];
	ld.global.u32 	%r1835, [%rd28+500];
	ld.global.u32 	%r1836, [%rd28+496];
	ld.global.u32 	%r1837, [%rd28+492];
	ld.global.u32 	%r1838, [%rd28+488];
	ld.global.u32 	%r1839, [%rd28+484];
	ld.global.u32 	%r1840, [%rd28+480];
	ld.global.u32 	%r1841, [%rd28+476];
	ld.global.u32 	%r1842, [%rd28+472];
	ld.global.u32 	%r1843, [%rd28+468];
	ld.global.u32 	%r1844, [%rd28+464];
	ld.global.u32 	%r1845, [%rd28+460];
	ld.global.u32 	%r1846, [%rd28+456];
	ld.global.u32 	%r1847, [%rd28+452];
	ld.global.u32 	%r1848, [%rd28+448];
	ld.global.u32 	%r1849, [%rd28+444];
	ld.global.u32 	%r1850, [%rd28+440];
	ld.global.u32 	%r1851, [%rd28+436];
	ld.global.u32 	%r1852, [%rd28+432];
	ld.global.u32 	%r1853, [%rd28+428];
	ld.global.u32 	%r1854, [%rd28+424];
	ld.global.u32 	%r1855, [%rd28+420];
	ld.global.u32 	%r1856, [%rd28+416];
	ld.global.u32 	%r1857, [%rd28+412];
	ld.global.u32 	%r1858, [%rd28+408];
	ld.global.u32 	%r1859, [%rd28+404];
	ld.global.u32 	%r1860, [%rd28+400];
	ld.global.u32 	%r1861, [%rd28+396];
	ld.global.u32 	%r1862, [%rd28+392];
	ld.global.u32 	%r1863, [%rd28+388];
	ld.global.u32 	%r1864, [%rd28+384];
	ld.global.u32 	%r1865, [%rd28+380];
	ld.global.u32 	%r1866, [%rd28+376];
	ld.global.u32 	%r1867, [%rd28+372];
	ld.global.u32 	%r1868, [%rd28+368];
	ld.global.u32 	%r1869, [%rd28+364];
	ld.global.u32 	%r1870, [%rd28+360];
	ld.global.u32 	%r1871, [%rd28+356];
	ld.global.u32 	%r1872, [%rd28+352];
	ld.global.u32 	%r1873, [%rd28+348];
	ld.global.u32 	%r1874, [%rd28+344];
	ld.global.u32 	%r1875, [%rd28+340];
	ld.global.u32 	%r1876, [%rd28+336];
	ld.global.u32 	%r1877, [%rd28+332];
	ld.global.u32 	%r1878, [%rd28+328];
	ld.global.u32 	%r1879, [%rd28+324];
	ld.global.u32 	%r1880, [%rd28+320];
	ld.global.u32 	%r1881, [%rd28+316];
	ld.global.u32 	%r1882, [%rd28+312];
	ld.global.u32 	%r1883, [%rd28+308];
	ld.global.u32 	%r1884, [%rd28+304];
	ld.global.u32 	%r1885, [%rd28+300];
	ld.global.u32 	%r1886, [%rd28+296];
	ld.global.u32 	%r1887, [%rd28+292];
	ld.global.u32 	%r1888, [%rd28+288];
	ld.global.u32 	%r1889, [%rd28+284];
	ld.global.u32 	%r1890, [%rd28+280];
	ld.global.u32 	%r1891, [%rd28+276];
	ld.global.u32 	%r1892, [%rd28+272];
	ld.global.u32 	%r1893, [%rd28+268];
	ld.global.u32 	%r1894, [%rd28+264];
	ld.global.u32 	%r1895, [%rd28+260];
	ld.global.u32 	%r1896, [%rd28+256];
	ld.global.u32 	%r1897, [%rd28+252];
	ld.global.u32 	%r1898, [%rd28+248];
	ld.global.u32 	%r1899, [%rd28+244];
	ld.global.u32 	%r1900, [%rd28+240];
	ld.global.u32 	%r1901, [%rd28+236];
	ld.global.u32 	%r1902, [%rd28+232];
	ld.global.u32 	%r1903, [%rd28+228];
	ld.global.u32 	%r1904, [%rd28+224];
	ld.global.u32 	%r1905, [%rd28+220];
	ld.global.u32 	%r1906, [%rd28+216];
	ld.global.u32 	%r1907, [%rd28+212];
	ld.global.u32 	%r1908, [%rd28+208];
	ld.global.u32 	%r1909, [%rd28+204];
	ld.global.u32 	%r1910, [%rd28+200];
	ld.global.u32 	%r1911, [%rd28+196];
	ld.global.u32 	%r1912, [%rd28+192];
	ld.global.u32 	%r1913, [%rd28+188];
	ld.global.u32 	%r1914, [%rd28+184];
	ld.global.u32 	%r1915, [%rd28+180];
	ld.global.u32 	%r1916, [%rd28+176];
	ld.global.u32 	%r1917, [%rd28+172];
	ld.global.u32 	%r1918, [%rd28+168];
	ld.global.u32 	%r1919, [%rd28+164];
	ld.global.u32 	%r1920, [%rd28+160];
	ld.global.u32 	%r1921, [%rd28+156];
	ld.global.u32 	%r1922, [%rd28+152];
	ld.global.u32 	%r1923, [%rd28+148];
	ld.global.u32 	%r1924, [%rd28+144];
	ld.global.u32 	%r1925, [%rd28+140];
	ld.global.u32 	%r1926, [%rd28+136];
	ld.global.u32 	%r1927, [%rd28+132];
	ld.global.u32 	%r1928, [%rd28+128];
	ld.global.u32 	%r1929, [%rd28+124];
	ld.global.u32 	%r1930, [%rd28+120];
	ld.global.u32 	%r1931, [%rd28+116];
	ld.global.u32 	%r1932, [%rd28+112];
	ld.global.u32 	%r1933, [%rd28+108];
	ld.global.u32 	%r1934, [%rd28+104];
	ld.global.u32 	%r1935, [%rd28+100];
	ld.global.u32 	%r1936, [%rd28+96];
	ld.global.u32 	%r1937, [%rd28+92];
	ld.global.u32 	%r1938, [%rd28+88];
	ld.global.u32 	%r1939, [%rd28+84];
	ld.global.u32 	%r1940, [%rd28+80];
	ld.global.u32 	%r1941, [%rd28+76];
	ld.global.u32 	%r1942, [%rd28+72];
	ld.global.u32 	%r1943, [%rd28+68];
	ld.global.u32 	%r1944, [%rd28+64];
	ld.global.u32 	%r1945, [%rd28+60];
	ld.global.u32 	%r1946, [%rd28+56];
	ld.global.u32 	%r1947, [%rd28+52];
	ld.global.u32 	%r1948, [%rd28+48];
	ld.global.u32 	%r1949, [%rd28+44];
	ld.global.u32 	%r1950, [%rd28+40];
	ld.global.u32 	%r1951, [%rd28+36];
	ld.global.u32 	%r1952, [%rd28+32];
	ld.global.u32 	%r1953, [%rd28+28];
	ld.global.u32 	%r1954, [%rd28+24];
	ld.global.u32 	%r1955, [%rd28+20];
	ld.global.u32 	%r1956, [%rd28+16];
	ld.global.u32 	%r1957, [%rd28+12];
	ld.global.u32 	%r1958, [%rd28+8];
	ld.global.u32 	%r1959, [%rd28+4];
	ld.global.u32 	%r1960, [%rd28];
	xor.b32  	%r2520, %r2520, %r1960;
	xor.b32  	%r2519, %r2519, %r1959;
	xor.b32  	%r2518, %r2518, %r1958;
	xor.b32  	%r2517, %r2517, %r1957;
	xor.b32  	%r2516, %r2516, %r1956;
	xor.b32  	%r2521, %r2521, %r1955;
	xor.b32  	%r2522, %r2522, %r1954;
	xor.b32  	%r2523, %r2523, %r1953;
	xor.b32  	%r2524, %r2524, %r1952;
	xor.b32  	%r2525, %r2525, %r1951;
	xor.b32  	%r2526, %r2526, %r1950;
	xor.b32  	%r2527, %r2527, %r1949;
	xor.b32  	%r2528, %r2528, %r1948;
	xor.b32  	%r2529, %r2529, %r1947;
	xor.b32  	%r2530, %r2530, %r1946;
	xor.b32  	%r2531, %r2531, %r1945;
	xor.b32  	%r2532, %r2532, %r1944;
	xor.b32  	%r2533, %r2533, %r1943;
	xor.b32  	%r2534, %r2534, %r1942;
	xor.b32  	%r2535, %r2535, %r1941;
	xor.b32  	%r2536, %r2536, %r1940;
	xor.b32  	%r2537, %r2537, %r1939;
	xor.b32  	%r2538, %r2538, %r1938;
	xor.b32  	%r2539, %r2539, %r1937;
	xor.b32  	%r2540, %r2540, %r1936;
	xor.b32  	%r2541, %r2541, %r1935;
	xor.b32  	%r2542, %r2542, %r1934;
	xor.b32  	%r2543, %r2543, %r1933;
	xor.b32  	%r2544, %r2544, %r1932;
	xor.b32  	%r2545, %r2545, %r1931;
	xor.b32  	%r2546, %r2546, %r1930;
	xor.b32  	%r2547, %r2547, %r1929;
	xor.b32  	%r2548, %r2548, %r1928;
	xor.b32  	%r2549, %r2549, %r1927;
	xor.b32  	%r2550, %r2550, %r1926;
	xor.b32  	%r2551, %r2551, %r1925;
	xor.b32  	%r2552, %r2552, %r1924;
	xor.b32  	%r2553, %r2553, %r1923;
	xor.b32  	%r2554, %r2554, %r1922;
	xor.b32  	%r2555, %r2555, %r1921;
	xor.b32  	%r2556, %r2556, %r1920;
	xor.b32  	%r2557, %r2557, %r1919;
	xor.b32  	%r2558, %r2558, %r1918;
	xor.b32  	%r2559, %r2559, %r1917;
	xor.b32  	%r2560, %r2560, %r1916;
	xor.b32  	%r2561, %r2561, %r1915;
	xor.b32  	%r2562, %r2562, %r1914;
	xor.b32  	%r2563, %r2563, %r1913;
	xor.b32  	%r2564, %r2564, %r1912;
	xor.b32  	%r2565, %r2565, %r1911;
	xor.b32  	%r2566, %r2566, %r1910;
	xor.b32  	%r2567, %r2567, %r1909;
	xor.b32  	%r2568, %r2568, %r1908;
	xor.b32  	%r2569, %r2569, %r1907;
	xor.b32  	%r2570, %r2570, %r1906;
	xor.b32  	%r2571, %r2571, %r1905;
	xor.b32  	%r2572, %r2572, %r1904;
	xor.b32  	%r2573, %r2573, %r1903;
	xor.b32  	%r2574, %r2574, %r1902;
	xor.b32  	%r2575, %r2575, %r1901;
	xor.b32  	%r2576, %r2576, %r1900;
	xor.b32  	%r2577, %r2577, %r1899;
	xor.b32  	%r2578, %r2578, %r1898;
	xor.b32  	%r2579, %r2579, %r1897;
	xor.b32  	%r2580, %r2580, %r1896;
	xor.b32  	%r2581, %r2581, %r1895;
	xor.b32  	%r2582, %r2582, %r1894;
	xor.b32  	%r2583, %r2583, %r1893;
	xor.b32  	%r2584, %r2584, %r1892;
	xor.b32  	%r2585, %r2585, %r1891;
	xor.b32  	%r2586, %r2586, %r1890;
	xor.b32  	%r2587, %r2587, %r1889;
	xor.b32  	%r2588, %r2588, %r1888;
	xor.b32  	%r2589, %r2589, %r1887;
	xor.b32  	%r2590, %r2590, %r1886;
	xor.b32  	%r2591, %r2591, %r1885;
	xor.b32  	%r2592, %r2592, %r1884;
	xor.b32  	%r2593, %r2593, %r1883;
	xor.b32  	%r2594, %r2594, %r1882;
	xor.b32  	%r2595, %r2595, %r1881;
	xor.b32  	%r2596, %r2596, %r1880;
	xor.b32  	%r2597, %r2597, %r1879;
	xor.b32  	%r2598, %r2598, %r1878;
	xor.b32  	%r2599, %r2599, %r1877;
	xor.b32  	%r2600, %r2600, %r1876;
	xor.b32  	%r2601, %r2601, %r1875;
	xor.b32  	%r2602, %r2602, %r1874;
	xor.b32  	%r2603, %r2603, %r1873;
	xor.b32  	%r2604, %r2604, %r1872;
	xor.b32  	%r2605, %r2605, %r1871;
	xor.b32  	%r2606, %r2606, %r1870;
	xor.b32  	%r2607, %r2607, %r1869;
	xor.b32  	%r2608, %r2608, %r1868;
	xor.b32  	%r2609, %r2609, %r1867;
	xor.b32  	%r2610, %r2610, %r1866;
	xor.b32  	%r2611, %r2611, %r1865;
	xor.b32  	%r2612, %r2612, %r1864;
	xor.b32  	%r2613, %r2613, %r1863;
	xor.b32  	%r2614, %r2614, %r1862;
	xor.b32  	%r2615, %r2615, %r1861;
	xor.b32  	%r2616, %r2616, %r1860;
	xor.b32  	%r2617, %r2617, %r1859;
	xor.b32  	%r2618, %r2618, %r1858;
	xor.b32  	%r2619, %r2619, %r1857;
	xor.b32  	%r2620, %r2620, %r1856;
	xor.b32  	%r2621, %r2621, %r1855;
	xor.b32  	%r2622, %r2622, %r1854;
	xor.b32  	%r2623, %r2623, %r1853;
	xor.b32  	%r2624, %r2624, %r1852;
	xor.b32  	%r2625, %r2625, %r1851;
	xor.b32  	%r2626, %r2626, %r1850;
	xor.b32  	%r2627, %r2627, %r1849;
	xor.b32  	%r2628, %r2628, %r1848;
	xor.b32  	%r2629, %r2629, %r1847;
	xor.b32  	%r2630, %r2630, %r1846;
	xor.b32  	%r2631, %r2631, %r1845;
	xor.b32  	%r2632, %r2632, %r1844;
	xor.b32  	%r2633, %r2633, %r1843;
	xor.b32  	%r2634, %r2634, %r1842;
	xor.b32  	%r2635, %r2635, %r1841;
	xor.b32  	%r2636, %r2636, %r1840;
	xor.b32  	%r2637, %r2637, %r1839;
	xor.b32  	%r2638, %r2638, %r1838;
	xor.b32  	%r2639, %r2639, %r1837;
	xor.b32  	%r2640, %r2640, %r1836;
	xor.b32  	%r2641, %r2641, %r1835;
	xor.b32  	%r2642, %r2642, %r1834;
	xor.b32  	%r2643, %r2643, %r1833;
	xor.b32  	%r2644, %r2644, %r1832;
	xor.b32  	%r2645, %r2645, %r1831;
	xor.b32  	%r2646, %r2646, %r1830;
	xor.b32  	%r2647, %r2647, %r1829;
	xor.b32  	%r2648, %r2648, %r1828;
	xor.b32  	%r2649, %r2649, %r1827;
	xor.b32  	%r2650, %r2650, %r1826;
	xor.b32  	%r2651, %r2651, %r1825;
	xor.b32  	%r2652, %r2652, %r1824;
	xor.b32  	%r2653, %r2653, %r1823;
	xor.b32  	%r2654, %r2654, %r1822;
	xor.b32  	%r2655, %r2655, %r1821;
	xor.b32  	%r2656, %r2656, %r1820;
	xor.b32  	%r2657, %r2657, %r1819;
	xor.b32  	%r2658, %r2658, %r1818;
	xor.b32  	%r2659, %r2659, %r1817;
	xor.b32  	%r2660, %r2660, %r1816;
	xor.b32  	%r2661, %r2661, %r1815;
	xor.b32  	%r2662, %r2662, %r1814;
	xor.b32  	%r2663, %r2663, %r1813;
	xor.b32  	%r2664, %r2664, %r1812;
	xor.b32  	%r2665, %r2665, %r1811;
	xor.b32  	%r2666, %r2666, %r1810;
	xor.b32  	%r2667, %r2667, %r1809;
	xor.b32  	%r2668, %r2668, %r1808;
	xor.b32  	%r2669, %r2669, %r1807;
	xor.b32  	%r2670, %r2670, %r1806;
	xor.b32  	%r2671, %r2671, %r1805;
	xor.b32  	%r2672, %r2672, %r1804;
	xor.b32  	%r2673, %r2673, %r1803;
	xor.b32  	%r2674, %r2674, %r1802;
	xor.b32  	%r2675, %r2675, %r1801;
	xor.b32  	%r2676, %r2676, %r1800;
	xor.b32  	%r2677, %r2677, %r1799;
	xor.b32  	%r2678, %r2678, %r1798;
	xor.b32  	%r2679, %r2679, %r1797;
	xor.b32  	%r2680, %r2680, %r1796;
	xor.b32  	%r2681, %r2681, %r1795;
	xor.b32  	%r2682, %r2682, %r1794;
	xor.b32  	%r2683, %r2683, %r1793;
	xor.b32  	%r2684, %r2684, %r1792;
	xor.b32  	%r2685, %r2685, %r1791;
	xor.b32  	%r2686, %r2686, %r1790;
	xor.b32  	%r2687, %r2687, %r1789;
	xor.b32  	%r2688, %r2688, %r1788;
	xor.b32  	%r2689, %r2689, %r1787;
	xor.b32  	%r2690, %r2690, %r1786;
	xor.b32  	%r2691, %r2691, %r1785;
	xor.b32  	%r2692, %r2692, %r1784;
	xor.b32  	%r2693, %r2693, %r1783;
	xor.b32  	%r2694, %r2694, %r1782;
	xor.b32  	%r2695, %r2695, %r1781;
	xor.b32  	%r2696, %r2696, %r1780;
	xor.b32  	%r2697, %r2697, %r1779;
	xor.b32  	%r2698, %r2698, %r1778;
	xor.b32  	%r2699, %r2699, %r1777;
	xor.b32  	%r2700, %r2700, %r1776;
	xor.b32  	%r2701, %r2701, %r1775;
	xor.b32  	%r2702, %r2702, %r1774;
	xor.b32  	%r2703, %r2703, %r1773;
	xor.b32  	%r2704, %r2704, %r1772;
	xor.b32  	%r2705, %r2705, %r1771;
	xor.b32  	%r2706, %r2706, %r1770;
	xor.b32  	%r2707, %r2707, %r1769;
	xor.b32  	%r2708, %r2708, %r1768;
	xor.b32  	%r2709, %r2709, %r1767;
	xor.b32  	%r2710, %r2710, %r1766;
	xor.b32  	%r2711, %r2711, %r1765;
	xor.b32  	%r2712, %r2712, %r1764;
	xor.b32  	%r2713, %r2713, %r1763;
	xor.b32  	%r2714, %r2714, %r1762;
	xor.b32  	%r2715, %r2715, %r1761;
	xor.b32  	%r2716, %r2716, %r1760;
	xor.b32  	%r2717, %r2717, %r1759;
	xor.b32  	%r2718, %r2718, %r1758;
	xor.b32  	%r2719, %r2719, %r1757;
	xor.b32  	%r2720, %r2720, %r1756;
	xor.b32  	%r2721, %r2721, %r1755;
	xor.b32  	%r2722, %r2722, %r1754;
	xor.b32  	%r2723, %r2723, %r1753;
	xor.b32  	%r2724, %r2724, %r1752;
	xor.b32  	%r2725, %r2725, %r1751;
	xor.b32  	%r2726, %r2726, %r1750;
	xor.b32  	%r2727, %r2727, %r1749;
	xor.b32  	%r2728, %r2728, %r1748;
	xor.b32  	%r2729, %r2729, %r1747;
	xor.b32  	%r2730, %r2730, %r1746;
	xor.b32  	%r2731, %r2731, %r1745;
	xor.b32  	%r2732, %r2732, %r1744;
	xor.b32  	%r2733, %r2733, %r1743;
	xor.b32  	%r2734, %r2734, %r1742;
	xor.b32  	%r2735, %r2735, %r1741;
	xor.b32  	%r2736, %r2736, %r1740;
	xor.b32  	%r2737, %r2737, %r1739;
	xor.b32  	%r2738, %r2738, %r1738;
	xor.b32  	%r2739, %r2739, %r1737;
	xor.b32  	%r2740, %r2740, %r1736;
	xor.b32  	%r2741, %r2741, %r1735;
	xor.b32  	%r2742, %r2742, %r1734;
	xor.b32  	%r2743, %r2743, %r1733;
	xor.b32  	%r2744, %r2744, %r1732;
	xor.b32  	%r2745, %r2745, %r1731;
	xor.b32  	%r2746, %r2746, %r1730;
	xor.b32  	%r2747, %r2747, %r1729;
	xor.b32  	%r2748, %r2748, %r1728;
	xor.b32  	%r2749, %r2749, %r1727;
	xor.b32  	%r2750, %r2750, %r1726;
	xor.b32  	%r2751, %r2751, %r1725;
	xor.b32  	%r2752, %r2752, %r1724;
	xor.b32  	%r2753, %r2753, %r1723;
	xor.b32  	%r2754, %r2754, %r1722;
	xor.b32  	%r2755, %r2755, %r1721;
	xor.b32  	%r2756, %r2756, %r1720;
	xor.b32  	%r2757, %r2757, %r1719;
	xor.b32  	%r2758, %r2758, %r1718;
	xor.b32  	%r2759, %r2759, %r1717;
	xor.b32  	%r2760, %r2760, %r1716;
	xor.b32  	%r2761, %r2761, %r1715;
	xor.b32  	%r2762, %r2762, %r1714;
	xor.b32  	%r2763, %r2763, %r1713;
	xor.b32  	%r2764, %r2764, %r1712;
	xor.b32  	%r2765, %r2765, %r1711;
	xor.b32  	%r2766, %r2766, %r1710;
	xor.b32  	%r2767, %r2767, %r1709;
	xor.b32  	%r2768, %r2768, %r1708;
	xor.b32  	%r2769, %r2769, %r1707;
	xor.b32  	%r2770, %r2770, %r1706;
	xor.b32  	%r2771, %r2771, %r1705;
	add.s32 	%r2515, %r2515, 1;
	add.s32 	%r2258, %r2258, 1;
	setp.ne.s32 	%p65, %r2258, 0;
	@%p65 bra 	$L__BB24_118;
$L__BB24_119:
	ld.param.u64 	%rd33, [_Z36TestSequentialAccessThroughputKernelILi1024EEvPK11MemoryBlockIXT_EEPS1_ii_param_1];
	cvta.to.global.u64 	%rd29, %rd33;
	mov.u32 	%r1961, %ctaid.x;
	mov.u32 	%r1962, %ntid.x;
	mov.u32 	%r1963, %tid.x;
	mad.lo.s32 	%r1964, %r1961, %r1962, %r1963;
	mul.wide.s32 	%rd30, %r1964, 1024;
	add.s64 	%rd31, %rd29, %rd30;
	st.global.u32 	[%rd31], %r2520;
	st.global.u32 	[%rd31+4], %r2519;
	st.global.u32 	[%rd31+8], %r2518;
	st.global.u32 	[%rd31+12], %r2517;
	st.global.u32 	[%rd31+16], %r2516;
	st.global.u32 	[%rd31+20], %r2521;
	st.global.u32 	[%rd31+24], %r2522;
	st.global.u32 	[%rd31+28], %r2523;
	st.global.u32 	[%rd31+32], %r2524;
	st.global.u32 	[%rd31+36], %r2525;
	st.global.u32 	[%rd31+40], %r2526;
	st.global.u32 	[%rd31+44], %r2527;
	st.global.u32 	[%rd31+48], %r2528;
	st.global.u32 	[%rd31+52], %r2529;
	st.global.u32 	[%rd31+56], %r2530;
	st.global.u32 	[%rd31+60], %r2531;
	st.global.u32 	[%rd31+64], %r2532;
	st.global.u32 	[%rd31+68], %r2533;
	st.global.u32 	[%rd31+72], %r2534;
	st.global.u32 	[%rd31+76], %r2535;
	st.global.u32 	[%rd31+80], %r2536;
	st.global.u32 	[%rd31+84], %r2537;
	st.global.u32 	[%rd31+88], %r2538;
	st.global.u32 	[%rd31+92], %r2539;
	st.global.u32 	[%rd31+96], %r2540;
	st.global.u32 	[%rd31+100], %r2541;
	st.global.u32 	[%rd31+104], %r2542;
	st.global.u32 	[%rd31+108], %r2543;
	st.global.u32 	[%rd31+112], %r2544;
	st.global.u32 	[%rd31+116], %r2545;
	st.global.u32 	[%rd31+120], %r2546;
	st.global.u32 	[%rd31+124], %r2547;
	st.global.u32 	[%rd31+128], %r2548;
	st.global.u32 	[%rd31+132], %r2549;
	st.global.u32 	[%rd31+136], %r2550;
	st.global.u32 	[%rd31+140], %r2551;
	st.global.u32 	[%rd31+144], %r2552;
	st.global.u32 	[%rd31+148], %r2553;
	st.global.u32 	[%rd31+152], %r2554;
	st.global.u32 	[%rd31+156], %r2555;
	st.global.u32 	[%rd31+160], %r2556;
	st.global.u32 	[%rd31+164], %r2557;
	st.global.u32 	[%rd31+168], %r2558;
	st.global.u32 	[%rd31+172], %r2559;
	st.global.u32 	[%rd31+176], %r2560;
	st.global.u32 	[%rd31+180], %r2561;
	st.global.u32 	[%rd31+184], %r2562;
	st.global.u32 	[%rd31+188], %r2563;
	st.global.u32 	[%rd31+192], %r2564;
	st.global.u32 	[%rd31+196], %r2565;
	st.global.u32 	[%rd31+200], %r2566;
	st.global.u32 	[%rd31+204], %r2567;
	st.global.u32 	[%rd31+208], %r2568;
	st.global.u32 	[%rd31+212], %r2569;
	st.global.u32 	[%rd31+216], %r2570;
	st.global.u32 	[%rd31+220], %r2571;
	st.global.u32 	[%rd31+224], %r2572;
	st.global.u32 	[%rd31+228], %r2573;
	st.global.u32 	[%rd31+232], %r2574;
	st.global.u32 	[%rd31+236], %r2575;
	st.global.u32 	[%rd31+240], %r2576;
	st.global.u32 	[%rd31+244], %r2577;
	st.global.u32 	[%rd31+248], %r2578;
	st.global.u32 	[%rd31+252], %r2579;
	st.global.u32 	[%rd31+256], %r2580;
	st.global.u32 	[%rd31+260], %r2581;
	st.global.u32 	[%rd31+264], %r2582;
	st.global.u32 	[%rd31+268], %r2583;
	st.global.u32 	[%rd31+272], %r2584;
	st.global.u32 	[%rd31+276], %r2585;
	st.global.u32 	[%rd31+280], %r2586;
	st.global.u32 	[%rd31+284], %r2587;
	st.global.u32 	[%rd31+288], %r2588;
	st.global.u32 	[%rd31+292], %r2589;
	st.global.u32 	[%rd31+296], %r2590;
	st.global.u32 	[%rd31+300], %r2591;
	st.global.u32 	[%rd31+304], %r2592;
	st.global.u32 	[%rd31+308], %r2593;
	st.global.u32 	[%rd31+312], %r2594;
	st.global.u32 	[%rd31+316], %r2595;
	st.global.u32 	[%rd31+320], %r2596;
	st.global.u32 	[%rd31+324], %r2597;
	st.global.u32 	[%rd31+328], %r2598;
	st.global.u32 	[%rd31+332], %r2599;
	st.global.u32 	[%rd31+336], %r2600;
	st.global.u32 	[%rd31+340], %r2601;
	st.global.u32 	[%rd31+344], %r2602;
	st.global.u32 	[%rd31+348], %r2603;
	st.global.u32 	[%rd31+352], %r2604;
	st.global.u32 	[%rd31+356], %r2605;
	st.global.u32 	[%rd31+360], %r2606;
	st.global.u32 	[%rd31+364], %r2607;
	st.global.u32 	[%rd31+368], %r2608;
	st.global.u32 	[%rd31+372], %r2609;
	st.global.u32 	[%rd31+376], %r2610;
	st.global.u32 	[%rd31+380], %r2611;
	st.global.u32 	[%rd31+384], %r2612;
	st.global.u32 	[%rd31+388], %r2613;
	st.global.u32 	[%rd31+392], %r2614;
	st.global.u32 	[%rd31+396], %r2615;
	st.global.u32 	[%rd31+400], %r2616;
	st.global.u32 	[%rd31+404], %r2617;
	st.global.u32 	[%rd31+408], %r2618;
	st.global.u32 	[%rd31+412], %r2619;
	st.global.u32 	[%rd31+416], %r2620;
	st.global.u32 	[%rd31+420], %r2621;
	st.global.u32 	[%rd31+424], %r2622;
	st.global.u32 	[%rd31+428], %r2623;
	st.global.u32 	[%rd31+432], %r2624;
	st.global.u32 	[%rd31+436], %r2625;
	st.global.u32 	[%rd31+440], %r2626;
	st.global.u32 	[%rd31+444], %r2627;
	st.global.u32 	[%rd31+448], %r2628;
	st.global.u32 	[%rd31+452], %r2629;
	st.global.u32 	[%rd31+456], %r2630;
	st.global.u32 	[%rd31+460], %r2631;
	st.global.u32 	[%rd31+464], %r2632;
	st.global.u32 	[%rd31+468], %r2633;
	st.global.u32 	[%rd31+472], %r2634;
	st.global.u32 	[%rd31+476], %r2635;
	st.global.u32 	[%rd31+480], %r2636;
	st.global.u32 	[%rd31+484], %r2637;
	st.global.u32 	[%rd31+488], %r2638;
	st.global.u32 	[%rd31+492], %r2639;
	st.global.u32 	[%rd31+496], %r2640;
	st.global.u32 	[%rd31+500], %r2641;
	st.global.u32 	[%rd31+504], %r2642;
	st.global.u32 	[%rd31+508], %r2643;
	st.global.u32 	[%rd31+512], %r2644;
	st.global.u32 	[%rd31+516], %r2645;
	st.global.u32 	[%rd31+520], %r2646;
	st.global.u32 	[%rd31+524], %r2647;
	st.global.u32 	[%rd31+528], %r2648;
	st.global.u32 	[%rd31+532], %r2649;
	st.global.u32 	[%rd31+536], %r2650;
	st.global.u32 	[%rd31+540], %r2651;
	st.global.u32 	[%rd31+544], %r2652;
	st.global.u32 	[%rd31+548], %r2653;
	st.global.u32 	[%rd31+552], %r2654;
	st.global.u32 	[%rd31+556], %r2655;
	st.global.u32 	[%rd31+560], %r2656;
	st.global.u32 	[%rd31+564], %r2657;
	st.global.u32 	[%rd31+568], %r2658;
	st.global.u32 	[%rd31+572], %r2659;
	st.global.u32 	[%rd31+576], %r2660;
	st.global.u32 	[%rd31+580], %r2661;
	st.global.u32 	[%rd31+584], %r2662;
	st.global.u32 	[%rd31+588], %r2663;
	st.global.u32 	[%rd31+592], %r2664;
	st.global.u32 	[%rd31+596], %r2665;
	st.global.u32 	[%rd31+600], %r2666;
	st.global.u32 	[%rd31+604], %r2667;
	st.global.u32 	[%rd31+608], %r2668;
	st.global.u32 	[%rd31+612], %r2669;
	st.global.u32 	[%rd31+616], %r2670;
	st.global.u32 	[%rd31+620], %r2671;
	st.global.u32 	[%rd31+624], %r2672;
	st.global.u32 	[%rd31+628], %r2673;
	st.global.u32 	[%rd31+632], %r2674;
	st.global.u32 	[%rd31+636], %r2675;
	st.global.u32 	[%rd31+640], %r2676;
	st.global.u32 	[%rd31+644], %r2677;
	st.global.u32 	[%rd31+648], %r2678;
	st.global.u32 	[%rd31+652], %r2679;
	st.global.u32 	[%rd31+656], %r2680;
	st.global.u32 	[%rd31+660], %r2681;
	st.global.u32 	[%rd31+664], %r2682;
	st.global.u32 	[%rd31+668], %r2683;
	st.global.u32 	[%rd31+672], %r2684;
	st.global.u32 	[%rd31+676], %r2685;
	st.global.u32 	[%rd31+680], %r2686;
	st.global.u32 	[%rd31+684], %r2687;
	st.global.u32 	[%rd31+688], %r2688;
	st.global.u32 	[%rd31+692], %r2689;
	st.global.u32 	[%rd31+696], %r2690;
	st.global.u32 	[%rd31+700], %r2691;
	st.global.u32 	[%rd31+704], %r2692;
	st.global.u32 	[%rd31+708], %r2693;
	st.global.u32 	[%rd31+712], %r2694;
	st.global.u32 	[%rd31+716], %r2695;
	st.global.u32 	[%rd31+720], %r2696;
	st.global.u32 	[%rd31+724], %r2697;
	st.global.u32 	[%rd31+728], %r2698;
	st.global.u32 	[%rd31+732], %r2699;
	st.global.u32 	[%rd31+736], %r2700;
	st.global.u32 	[%rd31+740], %r2701;
	st.global.u32 	[%rd31+744], %r2702;
	st.global.u32 	[%rd31+748], %r2703;
	st.global.u32 	[%rd31+752], %r2704;
	st.global.u32 	[%rd31+756], %r2705;
	st.global.u32 	[%rd31+760], %r2706;
	st.global.u32 	[%rd31+764], %r2707;
	st.global.u32 	[%rd31+768], %r2708;
	st.global.u32 	[%rd31+772], %r2709;
	st.global.u32 	[%rd31+776], %r2710;
	st.global.u32 	[%rd31+780], %r2711;
	st.global.u32 	[%rd31+784], %r2712;
	st.global.u32 	[%rd31+788], %r2713;
	st.global.u32 	[%rd31+792], %r2714;
	st.global.u32 	[%rd31+796], %r2715;
	st.global.u32 	[%rd31+800], %r2716;
	st.global.u32 	[%rd31+804], %r2717;
	st.global.u32 	[%rd31+808], %r2718;
	st.global.u32 	[%rd31+812], %r2719;
	st.global.u32 	[%rd31+816], %r2720;
	st.global.u32 	[%rd31+820], %r2721;
	st.global.u32 	[%rd31+824], %r2722;
	st.global.u32 	[%rd31+828], %r2723;
	st.global.u32 	[%rd31+832], %r2724;
	st.global.u32 	[%rd31+836], %r2725;
	st.global.u32 	[%rd31+840], %r2726;
	st.global.u32 	[%rd31+844], %r2727;
	st.global.u32 	[%rd31+848], %r2728;
	st.global.u32 	[%rd31+852], %r2729;
	st.global.u32 	[%rd31+856], %r2730;
	st.global.u32 	[%rd31+860], %r2731;
	st.global.u32 	[%rd31+864], %r2732;
	st.global.u32 	[%rd31+868], %r2733;
	st.global.u32 	[%rd31+872], %r2734;
	st.global.u32 	[%rd31+876], %r2735;
	st.global.u32 	[%rd31+880], %r2736;
	st.global.u32 	[%rd31+884], %r2737;
	st.global.u32 	[%rd31+888], %r2738;
	st.global.u32 	[%rd31+892], %r2739;
	st.global.u32 	[%rd31+896], %r2740;
	st.global.u32 	[%rd31+900], %r2741;
	st.global.u32 	[%rd31+904], %r2742;
	st.global.u32 	[%rd31+908], %r2743;
	st.global.u32 	[%rd31+912], %r2744;
	st.global.u32 	[%rd31+916], %r2745;
	st.global.u32 	[%rd31+920], %r2746;
	st.global.u32 	[%rd31+924], %r2747;
	st.global.u32 	[%rd31+928], %r2748;
	st.global.u32 	[%rd31+932], %r2749;
	st.global.u32 	[%rd31+936], %r2750;
	st.global.u32 	[%rd31+940], %r2751;
	st.global.u32 	[%rd31+944], %r2752;
	st.global.u32 	[%rd31+948], %r2753;
	st.global.u32 	[%rd31+952], %r2754;
	st.global.u32 	[%rd31+956], %r2755;
	st.global.u32 	[%rd31+960], %r2756;
	st.global.u32 	[%rd31+964], %r2757;
	st.global.u32 	[%rd31+968], %r2758;
	st.global.u32 	[%rd31+972], %r2759;
	st.global.u32 	[%rd31+976], %r2760;
	st.global.u32 	[%rd31+980], %r2761;
	st.global.u32 	[%rd31+984], %r2762;
	st.global.u32 	[%rd31+988], %r2763;
	st.global.u32 	[%rd31+992], %r2764;
	st.global.u32 	[%rd31+996], %r2765;
	st.global.u32 	[%rd31+1000], %r2766;
	st.global.u32 	[%rd31+1004], %r2767;
	st.global.u32 	[%rd31+1008], %r2768;
	st.global.u32 	[%rd31+1012], %r2769;
	st.global.u32 	[%rd31+1016], %r2770;
	st.global.u32 	[%rd31+1020], %r2771;
$L__BB24_120:
	ret;

}
	// .globl	_ZN3cub18CUB_300001_SM_10006detail11EmptyKernelIvEEvv
.visible .entry _ZN3cub18CUB_300001_SM_10006detail11EmptyKernelIvEEvv()
{


	ret;

}
	// .globl	_ZN3cub18CUB_300001_SM_10006detail8for_each13static_kernelINS2_12policy_hub_t12policy_500_tEmNS2_12op_wrapper_tImN6thrust24THRUST_300001_SM_1000_NS6detail23allocator_traits_detail24construct1_via_allocatorINS8_16device_allocatorI11MemoryBlockILi8EEEEEENS8_10device_ptrISE_EEEEEEvT0_T1_
.visible .entry _ZN3cub18CUB_300001_SM_10006detail8for_each13static_kernelINS2_12policy_hub_t12policy_500_tEmNS2_12op_wrapper_tImN6thrust24THRUST_300001_SM_1000_NS6detail23allocator_traits_detail24construct1_via_allocatorINS8_16device_allocatorI11MemoryBlockILi8EEEEEENS8_10device_ptrISE_EEEEEEvT0_T1_(
	.param .u64 _ZN3cub18CUB_300001_SM_10006detail8for_each13static_kernelINS2_12policy_hub_t12policy_500_tEmNS2_12op_wrapper_tImN6thrust24THRUST_300001_SM_1000_NS6detail23allocator_traits_detail24construct1_via_allocatorINS8_16device_allocatorI11MemoryBlockILi8EEEEEENS8_10device_ptrISE_EEEEEEvT0_T1__param_0,
	.param .align 8 .b8 _ZN3cub18CUB_300001_SM_10006detail8for_each13static_kernelINS2_12policy_hub_t12policy_500_tEmNS2_12op_wrapper_tImN6thrust24THRUST_300001_SM_1000_NS6detail23allocator_traits_detail24construct1_via_allocatorINS8_16device_allocatorI11MemoryBlockILi8EEEEEENS8_10device_ptrISE_EEEEEEvT0_T1__param_1[16]
)
.maxntid 256
{
	.reg .pred 	%p<4>;
	.reg .b32 	%r<8>;
	.reg .b64 	%rd<17>;

	ld.param.u64 	%rd4, [_ZN3cub18CUB_300001_SM_10006detail8for_each13static_kernelINS2_12policy_hub_t12policy_500_tEmNS2_12op_wrapper_tImN6thrust24THRUST_300001_SM_1000_NS6detail23allocator_traits_detail24construct1_via_allocatorINS8_16device_allocatorI11MemoryBlockILi8EEEEEENS8_10device_ptrISE_EEEEEEvT0_T1__param_1];
	ld.param.u64 	%rd6, [_ZN3cub18CUB_300001_SM_10006detail8for_each13static_kernelINS2_12policy_hub_t12policy_500_tEmNS2_12op_wrapper_tImN6thrust24THRUST_300001_SM_1000_NS6detail23allocator_traits_detail24construct1_via_allocatorINS8_16device_allocatorI11MemoryBlockILi8EEEEEENS8_10device_ptrISE_EEEEEEvT0_T1__param_0];
	mov.u32 	%r2, %ctaid.x;
	mul.wide.u32 	%rd1, %r2, 512;
	sub.s64 	%rd2, %rd6, %rd1;
	setp.lt.u64 	%p1, %rd2, 512;
	@%p1 bra 	$L__BB26_2;
	mov.u32 	%r6, %tid.x;
	cvta.to.global.u64 	%rd12, %rd4;
	cvt.u64.u32 	%rd13, %r6;
	add.s64 	%rd14, %rd1, %rd13;
	shl.b64 	%rd15, %rd14, 3;
	add.s64 	%rd16, %rd12, %rd15;
	mov.b32 	%r7, 0;
	st.global.u32 	[%rd16], %r7;
	st.global.u32 	[%rd16+4], %r7;
	st.global.u32 	[%rd16+2048], %r7;
	st.global.u32 	[%rd16+2052], %r7;
	bra.uni 	$L__BB26_6;
$L__BB26_2:
	cvta.to.global.u64 	%rd7, %rd4;
	mov.u32 	%r1, %tid.x;
	cvt.u64.u32 	%rd8, %r1;
	setp.le.u64 	%p2, %rd2, %rd8;
	add.s64 	%rd9, %rd1, %rd8;
	shl.b64 	%rd10, %rd9, 3;
	add.s64 	%rd3, %rd7, %rd10;
	@%p2 bra 	$L__BB26_4;
	mov.b32 	%r3, 0;
	st.global.u32 	[%rd3], %r3;
	st.global.u32 	[%rd3+4], %r3;
$L__BB26_4:
	add.s32 	%r4, %r1, 256;
	cvt.u64.u32 	%rd11, %r4;
	setp.le.u64 	%p3, %rd2, %rd11;
	@%p3 bra 	$L__BB26_6;
	mov.b32 	%r5, 0;
	st.global.u32 	[%rd3+2048], %r5;
	st.global.u32 	[%rd3+2052], %r5;
$L__BB26_6:
	ret;

}
	// .globl	_ZN3cub18CUB_300001_SM_10006detail8for_each13static_kernelINS2_12policy_hub_t12policy_500_tEmNS2_12op_wrapper_tImN6thrust24THRUST_300001_SM_1000_NS6detail23allocator_traits_detail24construct1_via_allocatorINS8_16device_allocatorI11MemoryBlockILi16EEEEEENS8_10device_ptrISE_EEEEEEvT0_T1_
.visible .entry _ZN3cub18CUB_300001_SM_10006detail8for_each13static_kernelINS2_12policy_hub_t12policy_500_tEmNS2_12op_wrapper_tImN6thrust24THRUST_300001_SM_1000_NS6detail23allocator_traits_detail24construct1_via_allocatorINS8_16device_allocatorI11MemoryBlockILi16EEEEEENS8_10device_ptrISE_EEEEEEvT0_T1_(
	.param .u64 _ZN3cub18CUB_300001_SM_10006detail8for_each13static_kernelINS2_12policy_hub_t12policy_500_tEmNS2_12op_wrapper_tImN6thrust24THRUST_300001_SM_1000_NS6detail23allocator_traits_detail24construct1_via_allocatorINS8_16device_allocatorI11MemoryBlockILi16EEEEEENS8_10device_ptrISE_EEEEEEvT0_T1__param_0,
	.param .align 8 .b8 _ZN3cub18CUB_300001_SM_10006detail8for_each13static_kernelINS2_12policy_hub_t12policy_500_tEmNS2_12op_wrapper_tImN6thrust24THRUST_300001_SM_1000_NS6detail23allocator_traits_detail24construct1_via_allocatorINS8_16device_allocatorI11MemoryBlockILi16EEEEEENS8_10device_ptrISE_EEEEEEvT0_T1__param_1[16]
)
.maxntid 256
{
	.reg .pred 	%p<4>;
	.reg .b32 	%r<8>;
	.reg .b64 	%rd<17>;

	ld.param.u64 	%rd4, [_ZN3cub18CUB_300001_SM_10006detail8for_each13static_kernelINS2_12policy_hub_t12policy_500_tEmNS2_12op_wrapper_tImN6thrust24THRUST_300001_SM_1000_NS6detail23allocator_traits_detail24construct1_via_allocatorINS8_16device_allocatorI11MemoryBlockILi16EEEEEENS8_10device_ptrISE_EEEEEEvT0_T1__param_1];
	ld.param.u64 	%rd6, [_ZN3cub18CUB_300001_SM_10006detail8for_each13static_kernelINS2_12policy_hub_t12policy_500_tEmNS2_12op_wrapper_tImN6thrust24THRUST_300001_SM_1000_NS6detail23allocator_traits_detail24construct1_via_allocatorINS8_16device_allocatorI11MemoryBlockILi16EEEEEENS8_10device_ptrISE_EEEEEEvT0_T1__param_0];
	mov.u32 	%r2, %ctaid.x;
	mul.wide.u32 	%rd1, %r2, 512;
	sub.s64 	%rd2, %rd6, %rd1;
	setp.lt.u64 	%p1, %rd2, 512;
	@%p1 bra 	$L__BB27_2;
	mov.u32 	%r6, %tid.x;
	cvta.to.global.u64 	%rd12, %rd4;
	cvt.u64.u32 	%rd13, %r6;
	add.s64 	%rd14, %rd1, %rd13;
	shl.b64 	%rd15, %rd14, 4;
	add.s64 	%rd16, %rd12, %rd15;
	mov.b32 	%r7, 0;
	st.global.u32 	[%rd16], %r7;
	st.global.u32 	[%rd16+4], %r7;
	st.global.u32 	[%rd16+8], %r7;
	st.global.u32 	[%rd16+12], %r7;
	st.global.u32 	[%rd16+4096], %r7;
	st.global.u32 	[%rd16+4100], %r7;
	st.global.u32 	[%rd16+4104], %r7;
	st.global.u32 	[%rd16+4108], %r7;
	bra.uni 	$L__BB27_6;
$L__BB27_2:
	cvta.to.global.u64 	%rd7, %rd4;
	mov.u32 	%r1, %tid.x;
	cvt.u64.u32 	%rd8, %r1;
	setp.le.u64 	%p2, %rd2, %rd8;
	add.s64 	%rd9, %rd1, %rd8;
	shl.b64 	%rd10, %rd9, 4;
	add.s64 	%rd3, %rd7, %rd10;
	@%p2 bra 	$L__BB27_4;
	mov.b32 	%r3, 0;
	st.global.u32 	[%rd3], %r3;
	st.global.u32 	[%rd3+4], %r3;
	st.global.u32 	[%rd3+8], %r3;
	st.global.u32 	[%rd3+12], %r3;
$L__BB27_4:
	add.s32 	%r4, %r1, 256;
	cvt.u64.u32 	%rd11, %r4;
	setp.le.u64 	%p3, %rd2, %rd11;
	@%p3 bra 	$L__BB27_6;
	mov.b32 	%r5, 0;
	st.global.u32 	[%rd3+4096], %r5;
	st.global.u32 	[%rd3+4100], %r5;
	st.global.u32 	[%rd3+4104], %r5;
	st.global.u32 	[%rd3+4108], %r5;
$L__BB27_6:
	ret;

}
	// .globl	_ZN3cub18CUB_300001_SM_10006detail8for_each13static_kernelINS2_12policy_hub_t12policy_500_tEmNS2_12op_wrapper_tImN6thrust24THRUST_300001_SM_1000_NS6detail23allocator_traits_detail24construct1_via_allocatorINS8_16device_allocatorI11MemoryBlockILi32EEEEEENS8_10device_ptrISE_EEEEEEvT0_T1_
.visible .entry _ZN3cub18CUB_300001_SM_10006detail8for_each13static_kernelINS2_12policy_hub_t12policy_500_tEmNS2_12op_wrapper_tImN6thrust24THRUST_300001_SM_1000_NS6detail23allocator_traits_detail24construct1_via_allocatorINS8_16device_allocatorI11MemoryBlockILi32EEEEEENS8_10device_ptrISE_EEEEEEvT0_T1_(
	.param .u64 _ZN3cub18CUB_300001_SM_10006detail8for_each13static_kernelINS2_12policy_hub_t12policy_500_tEmNS2_12op_wrapper_tImN6thrust24THRUST_300001_SM_1000_NS6detail23allocator_traits_detail24construct1_via_allocatorINS8_16device_allocatorI11MemoryBlockILi32EEEEEENS8_10device_ptrISE_EEEEEEvT0_T1__param_0,
	.param .align 8 .b8 _ZN3cub18CUB_300001_SM_10006detail8for_each13static_kernelINS2_12policy_hub_t12policy_500_tEmNS2_12op_wrapper_tImN6thrust24THRUST_300001_SM_1000_NS6detail23allocator_traits_detail24construct1_via_allocatorINS8_16device_allocatorI11MemoryBlockILi32EEEEEENS8_10device_ptrISE_EEEEEEvT0_T1__param_1[16]
)
.maxntid 256
{
	.reg .pred 	%p<4>;
	.reg .b32 	%r<8>;
	.reg .b64 	%rd<17>;

	ld.param.u64 	%rd4, [_ZN3cub18CUB_300001_SM_10006detail8for_each13static_kernelINS2_12policy_hub_t12policy_500_tEmNS2_12op_wrapper_tImN6thrust24THRUST_300001_SM_1000_NS6detail23allocator_traits_detail24construct1_via_allocatorINS8_16device_allocatorI11MemoryBlockILi32EEEEEENS8_10device_ptrISE_EEEEEEvT0_T1__param_1];
	ld.param.u64 	%rd6, [_ZN3cub18CUB_300001_SM_10006detail8for_each13static_kernelINS2_12policy_hub_t12policy_500_tEmNS2_12op_wrapper_tImN6thrust24THRUST_300001_SM_1000_NS6detail23allocator_traits_detail24construct1_via_allocatorINS8_16device_allocatorI11MemoryBlockILi32EEEEEENS8_10device_ptrISE_EEEEEEvT0_T1__param_0];
	mov.u32 	%r2, %ctaid.x;
	mul.wide.u32 	%rd1, %r2, 512;
	sub.s64 	%rd2, %rd6, %rd1;
	setp.lt.u64 	%p1, %rd2, 512;
	@%p1 bra 	$L__BB28_2;
	mov.u32 	%r6, %tid.x;
	cvta.to.global.u64 	%rd12, %rd4;
	cvt.u64.u32 	%rd13, %r6;
	add.s64 	%rd14, %rd1, %rd13;
	shl.b64 	%rd15, %rd14, 5;
	add.s64 	%rd16, %rd12, %rd15;
	mov.b32 	%r7, 0;
	st.global.u32 	[%rd16], %r7;
	st.global.u32 	[%rd16+4], %r7;
	st.global.u32 	[%rd16+8], %r7;
	st.global.u32 	[%rd16+12], %r7;
	st.global.u32 	[%rd16+16], %r7;
	st.global.u32 	[%rd16+20], %r7;
	st.global.u32 	[%rd16+24], %r7;
	st.global.u32 	[%rd16+28], %r7;
	st.global.u32 	[%rd16+8192], %r7;
	st.global.u32 	[%rd16+8196], %r7;
	st.global.u32 	[%rd16+8200], %r7;
	st.global.u32 	[%rd16+8204], %r7;
	st.global.u32 	[%rd16+8208], %r7;
	st.global.u32 	[%rd16+8212], %r7;
	st.global.u32 	[%rd16+8216], %r7;
	st.global.u32 	[%rd16+8220], %r7;
	bra.uni 	$L__BB28_6;
$L__BB28_2:
	cvta.to.global.u64 	%rd7, %rd4;
	mov.u32 	%r1, %tid.x;
	cvt.u64.u32 	%rd8, %r1;
	setp.le.u64 	%p2, %rd2, %rd8;
	add.s64 	%rd9, %rd1, %rd8;
	shl.b64 	%rd10, %rd9, 5;
	add.s64 	%rd3, %rd7, %rd10;
	@%p2 bra 	$L__BB28_4;
	mov.b32 	%r3, 0;
	st.global.u32 	[%rd3], %r3;
	st.global.u32 	[%rd3+4], %r3;
	st.global.u32 	[%rd3+8], %r3;
	st.global.u32 	[%rd3+12], %r3;
	st.global.u32 	[%rd3+16], %r3;
	st.global.u32 	[%rd3+20], %r3;
	st.global.u32 	[%rd3+24], %r3;
	st.global.u32 	[%rd3+28], %r3;
$L__BB28_4:
	add.s32 	%r4, %r1, 256;
	cvt.u64.u32 	%rd11, %r4;
	setp.le.u64 	%p3, %rd2, %rd11;
	@%p3 bra 	$L__BB28_6;
	mov.b32 	%r5, 0;
	st.global.u32 	[%rd3+8192], %r5;
	st.global.u32 	[%rd3+8196], %r5;
	st.global.u32 	[%rd3+8200], %r5;
	st.global.u32 	[%rd3+8204], %r5;
	st.global.u32 	[%rd3+8208], %r5;
	st.global.u32 	[%rd3+8212], %r5;
	st.global.u32 	[%rd3+8216], %r5;
	st.global.u32 	[%rd3+8220], %r5;
$L__BB28_6:
	ret;

}
	// .globl	_ZN3cub18CUB_300001_SM_10006detail8for_each13static_kernelINS2_12policy_hub_t12policy_500_tEmNS2_12op_wrapper_tImN6thrust24THRUST_300001_SM_1000_NS6detail23allocator_traits_detail24construct1_via_allocatorINS8_16device_allocatorI11MemoryBlockILi64EEEEEENS8_10device_ptrISE_EEEEEEvT0_T1_
.visible .entry _ZN3cub18CUB_300001_SM_10006detail8for_each13static_kernelINS2_12policy_hub_t12policy_500_tEmNS2_12op_wrapper_tImN6thrust24THRUST_300001_SM_1000_NS6detail23allocator_traits_detail24construct1_via_allocatorINS8_16device_allocatorI11MemoryBlockILi64EEEEEENS8_10device_ptrISE_EEEEEEvT0_T1_(
	.param .u64 _ZN3cub18CUB_300001_SM_10006detail8for_each13static_kernelINS2_12policy_hub_t12policy_500_tEmNS2_12op_wrapper_tImN6thrust24THRUST_300001_SM_1000_NS6detail23allocator_traits_detail24construct1_via_allocatorINS8_16device_allocatorI11MemoryBlockILi64EEEEEENS8_10device_ptrISE_EEEEEEvT0_T1__param_0,
	.param .align 8 .b8 _ZN3cub18CUB_300001_SM_10006detail8for_each13static_kernelINS2_12policy_hub_t12policy_500_tEmNS2_12op_wrapper_tImN6thrust24THRUST_300001_SM_1000_NS6detail23allocator_traits_detail24construct1_via_allocatorINS8_16device_allocatorI11MemoryBlockILi64EEEEEENS8_10device_ptrISE_EEEEEEvT0_T1__param_1[16]
)
.maxntid 256
{
	.reg .pred 	%p<4>;
	.reg .b32 	%r<8>;
	.reg .b64 	%rd<17>;

	ld.param.u64 	%rd4, [_ZN3cub18CUB_300001_SM_10006detail8for_each13static_kernelINS2_12policy_hub_t12policy_500_tEmNS2_12op_wrapper_tImN6thrust24THRUST_300001_SM_1000_NS6detail23allocator_traits_detail24construct1_via_allocatorINS8_16device_allocatorI11MemoryBlockILi64EEEEEENS8_10device_ptrISE_EEEEEEvT0_T1__param_1];
	ld.param.u64 	%rd6, [_ZN3cub18CUB_300001_SM_10006detail8for_each13static_kernelINS2_12policy_hub_t12policy_500_tEmNS2_12op_wrapper_tImN6thrust24THRUST_300001_SM_1000_NS6detail23allocator_traits_detail24construct1_via_allocatorINS8_16device_allocatorI11MemoryBlockILi64EEEEEENS8_10device_ptrISE_EEEEEEvT0_T1__param_0];
	mov.u32 	%r2, %ctaid.x;
	mul.wide.u32 	%rd1, %r2, 512;
	sub.s64 	%rd2, %rd6, %rd1;
	setp.lt.u64 	%p1, %rd2, 512;
	@%p1 bra 	$L__BB29_2;
	mov.u32 	%r6, %tid.x;
	cvta.to.global.u64 	%rd12, %rd4;
	cvt.u64.u32 	%rd13, %r6;
	add.s64 	%rd14, %rd1, %rd13;
	shl.b64 	%rd15, %rd14, 6;
	add.s64 	%rd16, %rd12, %rd15;
	mov.b32 	%r7, 0;
	st.global.u32 	[%rd16], %r7;
	st.global.u32 	[%rd16+4], %r7;
	st.global.u32 	[%rd16+8], %r7;
	st.global.u32 	[%rd16+12], %r7;
	st.global.u32 	[%rd16+16], %r7;
	st.global.u32 	[%rd16+20], %r7;
	st.global.u32 	[%rd16+24], %r7;
	st.global.u32 	[%rd16+28], %r7;
	st.global.u32 	[%rd16+32], %r7;
	st.global.u32 	[%rd16+36], %r7;
	st.global.u32 	[%rd16+40], %r7;
	st.global.u32 	[%rd16+44], %r7;
	st.global.u32 	[%rd16+48], %r7;
	st.global.u32 	[%rd16+52], %r7;
	st.global.u32 	[%rd16+56], %r7;
	st.global.u32 	[%rd16+60], %r7;
	st.global.u32 	[%rd16+16384], %r7;
	st.global.u32 	[%rd16+16388], %r7;
	st.global.u32 	[%rd16+16392], %r7;
	st.global.u32 	[%rd16+16396], %r7;
	st.global.u32 	[%rd16+16400], %r7;
	st.global.u32 	[%rd16+16404], %r7;
	st.global.u32 	[%rd16+16408], %r7;
	st.global.u32 	[%rd16+16412], %r7;
	st.global.u32 	[%rd16+16416], %r7;
	st.global.u32 	[%rd16+16420], %r7;
	st.global.u32 	[%rd16+16424], %r7;
	st.global.u32 	[%rd16+16428], %r7;
	st.global.u32 	[%rd16+16432], %r7;
	st.global.u32 	[%rd16+16436], %r7;
	st.global.u32 	[%rd16+16440], %r7;
	st.global.u32 	[%rd16+16444], %r7;
	bra.uni 	$L__BB29_6;
$L__BB29_2:
	cvta.to.global.u64 	%rd7, %rd4;
	mov.u32 	%r1, %tid.x;
	cvt.u64.u32 	%rd8, %r1;
	setp.le.u64 	%p2, %rd2, %rd8;
	add.s64 	%rd9, %rd1, %rd8;
	shl.b64 	%rd10, %rd9, 6;
	add.s64 	%rd3, %rd7, %rd10;
	@%p2 bra 	$L__BB29_4;
	mov.b32 	%r3, 0;
	st.global.u32 	[%rd3], %r3;
	st.global.u32 	[%rd3+4], %r3;
	st.global.u32 	[%rd3+8], %r3;
	st.global.u32 	[%rd3+12], %r3;
	st.global.u32 	[%rd3+16], %r3;
	st.global.u32 	[%rd3+20], %r3;
	st.global.u32 	[%rd3+24], %r3;
	st.global.u32 	[%rd3+28], %r3;
	st.global.u32 	[%rd3+32], %r3;
	st.global.u32 	[%rd3+36], %r3;
	st.global.u32 	[%rd3+40], %r3;
	st.global.u32 	[%rd3+44], %r3;
	st.global.u32 	[%rd3+48], %r3;
	st.global.u32 	[%rd3+52], %r3;
	st.global.u32 	[%rd3+56], %r3;
	st.global.u32 	[%rd3+60], %r3;
$L__BB29_4:
	add.s32 	%r4, %r1, 256;
	cvt.u64.u32 	%rd11, %r4;
	setp.le.u64 	%p3, %rd2, %rd11;
	@%p3 bra 	$L__BB29_6;
	mov.b32 	%r5, 0;
	st.global.u32 	[%rd3+16384], %r5;
	st.global.u32 	[%rd3+16388], %r5;
	st.global.u32 	[%rd3+16392], %r5;
	st.global.u32 	[%rd3+16396], %r5;
	st.global.u32 	[%rd3+16400], %r5;
	st.global.u32 	[%rd3+16404], %r5;
	st.global.u32 	[%rd3+16408], %r5;
	st.global.u32 	[%rd3+16412], %r5;
	st.global.u32 	[%rd3+16416], %r5;
	st.global.u32 	[%rd3+16420], %r5;
	st.global.u32 	[%rd3+16424], %r5;
	st.global.u32 	[%rd3+16428], %r5;
	st.global.u32 	[%rd3+16432], %r5;
	st.global.u32 	[%rd3+16436], %r5;
	st.global.u32 	[%rd3+16440], %r5;
	st.global.u32 	[%rd3+16444], %r5;
$L__BB29_6:
	ret;

}
	// .globl	_ZN3cub18CUB_300001_SM_10006detail8for_each13static_kernelINS2_12policy_hub_t12policy_500_tEmNS2_12op_wrapper_tImN6thrust24THRUST_300001_SM_1000_NS6detail23allocator_traits_detail24construct1_via_allocatorINS8_16device_allocatorI11MemoryBlockILi128EEEEEENS8_10device_ptrISE_EEEEEEvT0_T1_
.visible .entry _ZN3cub18CUB_300001_SM_10006detail8for_each13static_kernelINS2_12policy_hub_t12policy_500_tEmNS2_12op_wrapper_tImN6thrust24THRUST_300001_SM_1000_NS6detail23allocator_traits_detail24construct1_via_allocatorINS8_16device_allocatorI11MemoryBlockILi128EEEEEENS8_10device_ptrISE_EEEEEEvT0_T1_(
	.param .u64 _ZN3cub18CUB_300001_SM_10006detail8for_each13static_kernelINS2_12policy_hub_t12policy_500_tEmNS2_12op_wrapper_tImN6thrust24THRUST_300001_SM_1000_NS6detail23allocator_traits_detail24construct1_via_allocatorINS8_16device_allocatorI11MemoryBlockILi128EEEEEENS8_10device_ptrISE_EEEEEEvT0_T1__param_0,
	.param .align 8 .b8 _ZN3cub18CUB_300001_SM_10006detail8for_each13static_kernelINS2_12policy_hub_t12policy_500_tEmNS2_12op_wrapper_tImN6thrust24THRUST_300001_SM_1000_NS6detail23allocator_traits_detail24construct1_via_allocatorINS8_16device_allocatorI11MemoryBlockILi128EEEEEENS8_10device_ptrISE_EEEEEEvT0_T1__param_1[16]
)
.maxntid 256
{
	.reg .pred 	%p<8>;
	.reg .b32 	%r<10>;
	.reg .b64 	%rd<55>;

	ld.param.u64 	%rd28, [_ZN3cub18CUB_300001_SM_10006detail8for_each13static_kernelINS2_12policy_hub_t12policy_500_tEmNS2_12op_wrapper_tImN6thrust24THRUST_300001_SM_1000_NS6detail23allocator_traits_detail24construct1_via_allocatorINS8_16device_allocatorI11MemoryBlockILi128EEEEEENS8_10device_ptrISE_EEEEEEvT0_T1__param_1];
	ld.param.u64 	%rd30, [_ZN3cub18CUB_300001_SM_10006detail8for_each13static_kernelINS2_12policy_hub_t12policy_500_tEmNS2_12op_wrapper_tImN6thrust24THRUST_300001_SM_1000_NS6detail23allocator_traits_detail24construct1_via_allocatorINS8_16device_allocatorI11MemoryBlockILi128EEEEEENS8_10device_ptrISE_EEEEEEvT0_T1__param_0];
	mov.u32 	%r1, %ctaid.x;
	mul.wide.u32 	%rd1, %r1, 512;
	sub.s64 	%rd2, %rd30, %rd1;
	setp.lt.u64 	%p1, %rd2, 512;
	@%p1 bra 	$L__BB30_5;
	mov.u32 	%r7, %tid.x;
	cvta.to.global.u64 	%rd3, %rd28;
	cvt.u64.u32 	%rd4, %r7;
	add.s64 	%rd40, %rd1, %rd4;
	shl.b64 	%rd41, %rd40, 7;
	add.s64 	%rd47, %rd3, %rd41;
	mov.b64 	%rd48, -1;
$L__BB30_2:
	mov.b32 	%r8, 0;
	st.global.u32 	[%rd47], %r8;
	add.s64 	%rd48, %rd48, 1;
	add.s64 	%rd47, %rd47, 4;
	setp.lt.u64 	%p6, %rd48, 31;
	@%p6 bra 	$L__BB30_2;
	mul.wide.u32 	%rd43, %r1, 65536;
	shl.b64 	%rd44, %rd4, 7;
	add.s64 	%rd45, %rd43, %rd44;
	add.s64 	%rd46, %rd45, %rd3;
	add.s64 	%rd50, %rd46, 32768;
	mov.b64 	%rd49, -1;
$L__BB30_4:
	mov.b32 	%r9, 0;
	st.global.u32 	[%rd50], %r9;
	add.s64 	%rd50, %rd50, 4;
	add.s64 	%rd49, %rd49, 1;
	setp.lt.u64 	%p7, %rd49, 31;
	@%p7 bra 	$L__BB30_4;
	bra.uni 	$L__BB30_11;
$L__BB30_5:
	cvta.to.global.u64 	%rd15, %rd28;
	mov.u32 	%r2, %tid.x;
	cvt.u64.u32 	%rd16, %r2;
	setp.le.u64 	%p2, %rd2, %rd16;
	add.s64 	%rd17, %rd1, %rd16;
	@%p2 bra 	$L__BB30_8;
	shl.b64 	%rd32, %rd17, 7;
	add.s64 	%rd51, %rd15, %rd32;
	mov.b64 	%rd52, -1;
$L__BB30_7:
	mov.b32 	%r3, 0;
	st.global.u32 	[%rd51], %r3;
	add.s64 	%rd52, %rd52, 1;
	add.s64 	%rd51, %rd51, 4;
	setp.lt.u64 	%p3, %rd52, 31;
	@%p3 bra 	$L__BB30_7;
$L__BB30_8:
	cvt.u32.u64 	%r4, %rd16;
	add.s32 	%r5, %r4, 256;
	cvt.u64.u32 	%rd33, %r5;
	setp.le.u64 	%p4, %rd2, %rd33;
	@%p4 bra 	$L__BB30_11;
	mul.wide.u32 	%rd35, %r1, 65536;
	shl.b64 	%rd36, %rd16, 7;
	add.s64 	%rd37, %rd35, %rd36;
	add.s64 	%rd38, %rd37, %rd15;
	add.s64 	%rd54, %rd38, 32768;
	mov.b64 	%rd53, -1;
$L__BB30_10:
	mov.b32 	%r6, 0;
	st.global.u32 	[%rd54], %r6;
	add.s64 	%rd54, %rd54, 4;
	add.s64 	%rd53, %rd53, 1;
	setp.lt.u64 	%p5, %rd53, 31;
	@%p5 bra 	$L__BB30_10;
$L__BB30_11:
	ret;

}
	// .globl	_ZN3cub18CUB_300001_SM_10006detail8for_each13static_kernelINS2_12policy_hub_t12policy_500_tEmNS2_12op_wrapper_tImN6thrust24THRUST_300001_SM_1000_NS6detail23allocator_traits_detail24construct1_via_allocatorINS8_16device_allocatorI11MemoryBlockILi256EEEEEENS8_10device_ptrISE_EEEEEEvT0_T1_
.visible .entry _ZN3cub18CUB_300001_SM_10006detail8for_each13static_kernelINS2_12policy_hub_t12policy_500_tEmNS2_12op_wrapper_tImN6thrust24THRUST_300001_SM_1000_NS6detail23allocator_traits_detail24construct1_via_allocatorINS8_16device_allocatorI11MemoryBlockILi256EEEEEENS8_10device_ptrISE_EEEEEEvT0_T1_(
	.param .u64 _ZN3cub18CUB_300001_SM_10006detail8for_each13static_kernelINS2_12policy_hub_t12policy_500_tEmNS2_12op_wrapper_tImN6thrust24THRUST_300001_SM_1000_NS6detail23allocator_traits_detail24construct1_via_allocatorINS8_16device_allocatorI11MemoryBlockILi256EEEEEENS8_10device_ptrISE_EEEEEEvT0_T1__param_0,
	.param .align 8 .b8 _ZN3cub18CUB_300001_SM_10006detail8for_each13static_kernelINS2_12policy_hub_t12policy_500_tEmNS2_12op_wrapper_tImN6thrust24THRUST_300001_SM_1000_NS6detail23allocator_traits_detail24construct1_via_allocatorINS8_16device_allocatorI11MemoryBlockILi256EEEEEENS8_10device_ptrISE_EEEEEEvT0_T1__param_1[16]
)
.maxntid 256
{
	.reg .pred 	%p<8>;
	.reg .b32 	%r<10>;
	.reg .b64 	%rd<55>;

	ld.param.u64 	%rd28, [_ZN3cub18CUB_300001_SM_10006detail8for_each13static_kernelINS2_12policy_hub_t12policy_500_tEmNS2_12op_wrapper_tImN6thrust24THRUST_300001_SM_1000_NS6detail23allocator_traits_detail24construct1_via_allocatorINS8_16device_allocatorI11MemoryBlockILi256EEEEEENS8_10device_ptrISE_EEEEEEvT0_T1__param_1];
	ld.param.u64 	%rd30, [_ZN3cub18CUB_300001_SM_10006detail8for_each13static_kernelINS2_12policy_hub_t12policy_500_tEmNS2_12op_wrapper_tImN6thrust24THRUST_300001_SM_1000_NS6detail23allocator_traits_detail24construct1_via_allocatorINS8_16device_allocatorI11MemoryBlockILi256EEEEEENS8_10device_ptrISE_EEEEEEvT0_T1__param_0];
	mov.u32 	%r1, %ctaid.x;
	mul.wide.u32 	%rd1, %r1, 512;
	sub.s64 	%rd2, %rd30, %rd1;
	setp.lt.u64 	%p1, %rd2, 512;
	@%p1 bra 	$L__BB31_5;
	mov.u32 	%r7, %tid.x;
	cvta.to.global.u64 	%rd3, %rd28;
	cvt.u64.u32 	%rd4, %r7;
	add.s64 	%rd40, %rd1, %rd4;
	shl.b64 	%rd41, %rd40, 8;
	add.s64 	%rd47, %rd3, %rd41;
	mov.b64 	%rd48, -1;
$L__BB31_2:
	mov.b32 	%r8, 0;
	st.global.u32 	[%rd47], %r8;
	add.s64 	%rd48, %rd48, 1;
	add.s64 	%rd47, %rd47, 4;
	setp.lt.u64 	%p6, %rd48, 63;
	@%p6 bra 	$L__BB31_2;
	mul.wide.u32 	%rd43, %r1, 131072;
	shl.b64 	%rd44, %rd4, 8;
	add.s64 	%rd45, %rd43, %rd44;
	add.s64 	%rd46, %rd45, %rd3;
	add.s64 	%rd50, %rd46, 65536;
	mov.b64 	%rd49, -1;
$L__BB31_4:
	mov.b32 	%r9, 0;
	st.global.u32 	[%rd50], %r9;
	add.s64 	%rd50, %rd50, 4;
	add.s64 	%rd49, %rd49, 1;
	setp.lt.u64 	%p7, %rd49, 63;
	@%p7 bra 	$L__BB31_4;
	bra.uni 	$L__BB31_11;
$L__BB31_5:
	cvta.to.global.u64 	%rd15, %rd28;
	mov.u32 	%r2, %tid.x;
	cvt.u64.u32 	%rd16, %r2;
	setp.le.u64 	%p2, %rd2, %rd16;
	add.s64 	%rd17, %rd1, %rd16;
	@%p2 bra 	$L__BB31_8;
	shl.b64 	%rd32, %rd17, 8;
	add.s64 	%rd51, %rd15, %rd32;
	mov.b64 	%rd52, -1;
$L__BB31_7:
	mov.b32 	%r3, 0;
	st.global.u32 	[%rd51], %r3;
	add.s64 	%rd52, %rd52, 1;
	add.s64 	%rd51, %rd51, 4;
	setp.lt.u64 	%p3, %rd52, 63;
	@%p3 bra 	$L__BB31_7;
$L__BB31_8:
	cvt.u32.u64 	%r4, %rd16;
	add.s32 	%r5, %r4, 256;
	cvt.u64.u32 	%rd33, %r5;
	setp.le.u64 	%p4, %rd2, %rd33;
	@%p4 bra 	$L__BB31_11;
	mul.wide.u32 	%rd35, %r1, 131072;
	shl.b64 	%rd36, %rd16, 8;
	add.s64 	%rd37, %rd35, %rd36;
	add.s64 	%rd38, %rd37, %rd15;
	add.s64 	%rd54, %rd38, 65536;
	mov.b64 	%rd53, -1;
$L__BB31_10:
	mov.b32 	%r6, 0;
	st.global.u32 	[%rd54], %r6;
	add.s64 	%rd54, %rd54, 4;
	add.s64 	%rd53, %rd53, 1;
	setp.lt.u64 	%p5, %rd53, 63;
	@%p5 bra 	$L__BB31_10;
$L__BB31_11:
	ret;

}
	// .globl	_ZN3cub18CUB_300001_SM_10006detail8for_each13static_kernelINS2_12policy_hub_t12policy_500_tEmNS2_12op_wrapper_tImN6thrust24THRUST_300001_SM_1000_NS6detail23allocator_traits_detail24construct1_via_allocatorINS8_16device_allocatorI11MemoryBlockILi512EEEEEENS8_10device_ptrISE_EEEEEEvT0_T1_
.visible .entry _ZN3cub18CUB_300001_SM_10006detail8for_each13static_kernelINS2_12policy_hub_t12policy_500_tEmNS2_12op_wrapper_tImN6thrust24THRUST_300001_SM_1000_NS6detail23allocator_traits_detail24construct1_via_allocatorINS8_16device_allocatorI11MemoryBlockILi512EEEEEENS8_10device_ptrISE_EEEEEEvT0_T1_(
	.param .u64 _ZN3cub18CUB_300001_SM_10006detail8for_each13static_kernelINS2_12policy_hub_t12policy_500_tEmNS2_12op_wrapper_tImN6thrust24THRUST_300001_SM_1000_NS6detail23allocator_traits_detail24construct1_via_allocatorINS8_16device_allocatorI11MemoryBlockILi512EEEEEENS8_10device_ptrISE_EEEEEEvT0_T1__param_0,
	.param .align 8 .b8 _ZN3cub18CUB_300001_SM_10006detail8for_each13static_kernelINS2_12policy_hub_t12policy_500_tEmNS2_12op_wrapper_tImN6thrust24THRUST_300001_SM_1000_NS6detail23allocator_traits_detail24construct1_via_allocatorINS8_16device_allocatorI11MemoryBlockILi512EEEEEENS8_10device_ptrISE_EEEEEEvT0_T1__param_1[16]
)
.maxntid 256
{
	.reg .pred 	%p<8>;
	.reg .b32 	%r<10>;
	.reg .b64 	%rd<55>;

	ld.param.u64 	%rd28, [_ZN3cub18CUB_300001_SM_10006detail8for_each13static_kernelINS2_12policy_hub_t12policy_500_tEmNS2_12op_wrapper_tImN6thrust24THRUST_300001_SM_1000_NS6detail23allocator_traits_detail24construct1_via_allocatorINS8_16device_allocatorI11MemoryBlockILi512EEEEEENS8_10device_ptrISE_EEEEEEvT0_T1__param_1];
	ld.param.u64 	%rd30, [_ZN3cub18CUB_300001_SM_10006detail8for_each13static_kernelINS2_12policy_hub_t12policy_500_tEmNS2_12op_wrapper_tImN6thrust24THRUST_300001_SM_1000_NS6detail23allocator_traits_detail24construct1_via_allocatorINS8_16device_allocatorI11MemoryBlockILi512EEEEEENS8_10device_ptrISE_EEEEEEvT0_T1__param_0];
	mov.u32 	%r1, %ctaid.x;
	mul.wide.u32 	%rd1, %r1, 512;
	sub.s64 	%rd2, %rd30, %rd1;
	setp.lt.u64 	%p1, %rd2, 512;
	@%p1 bra 	$L__BB32_5;
	mov.u32 	%r7, %tid.x;
	cvta.to.global.u64 	%rd3, %rd28;
	cvt.u64.u32 	%rd4, %r7;
	add.s64 	%rd40, %rd1, %rd4;
	shl.b64 	%rd41, %rd40, 9;
	add.s64 	%rd47, %rd3, %rd41;
	mov.b64 	%rd48, -1;
$L__BB32_2:
	mov.b32 	%r8, 0;
	st.global.u32 	[%rd47], %r8;
	add.s64 	%rd48, %rd48, 1;
	add.s64 	%rd47, %rd47, 4;
	setp.lt.u64 	%p6, %rd48, 127;
	@%p6 bra 	$L__BB32_2;
	mul.wide.u32 	%rd43, %r1, 262144;
	shl.b64 	%rd44, %rd4, 9;
	add.s64 	%rd45, %rd43, %rd44;
	add.s64 	%rd46, %rd45, %rd3;
	add.s64 	%rd50, %rd46, 131072;
	mov.b64 	%rd49, -1;
$L__BB32_4:
	mov.b32 	%r9, 0;
	st.global.u32 	[%rd50], %r9;
	add.s64 	%rd50, %rd50, 4;
	add.s64 	%rd49, %rd49, 1;
	setp.lt.u64 	%p7, %rd49, 127;
	@%p7 bra 	$L__BB32_4;
	bra.uni 	$L__BB32_11;
$L__BB32_5:
	cvta.to.global.u64 	%rd15, %rd28;
	mov.u32 	%r2, %tid.x;
	cvt.u64.u32 	%rd16, %r2;
	setp.le.u64 	%p2, %rd2, %rd16;
	add.s64 	%rd17, %rd1, %rd16;
	@%p2 bra 	$L__BB32_8;
	shl.b64 	%rd32, %rd17, 9;
	add.s64 	%rd51, %rd15, %rd32;
	mov.b64 	%rd52, -1;
$L__BB32_7:
	mov.b32 	%r3, 0;
	st.global.u32 	[%rd51], %r3;
	add.s64 	%rd52, %rd52, 1;
	add.s64 	%rd51, %rd51, 4;
	setp.lt.u64 	%p3, %rd52, 127;
	@%p3 bra 	$L__BB32_7;
$L__BB32_8:
	cvt.u32.u64 	%r4, %rd16;
	add.s32 	%r5, %r4, 256;
	cvt.u64.u32 	%rd33, %r5;
	setp.le.u64 	%p4, %rd2, %rd33;
	@%p4 bra 	$L__BB32_11;
	mul.wide.u32 	%rd35, %r1, 262144;
	shl.b64 	%rd36, %rd16, 9;
	add.s64 	%rd37, %rd35, %rd36;
	add.s64 	%rd38, %rd37, %rd15;
	add.s64 	%rd54, %rd38, 131072;
	mov.b64 	%rd53, -1;
$L__BB32_10:
	mov.b32 	%r6, 0;
	st.global.u32 	[%rd54], %r6;
	add.s64 	%rd54, %rd54, 4;
	add.s64 	%rd53, %rd53, 1;
	setp.lt.u64 	%p5, %rd53, 127;
	@%p5 bra 	$L__BB32_10;
$L__BB32_11:
	ret;

}
	// .globl	_ZN3cub18CUB_300001_SM_10006detail8for_each13static_kernelINS2_12policy_hub_t12policy_500_tEmNS2_12op_wrapper_tImN6thrust24THRUST_300001_SM_1000_NS6detail23allocator_traits_detail24construct1_via_allocatorINS8_16device_allocatorI11MemoryBlockILi1024EEEEEENS8_10device_ptrISE_EEEEEEvT0_T1_
.visible .entry _ZN3cub18CUB_300001_SM_10006detail8for_each13static_kernelINS2_12policy_hub_t12policy_500_tEmNS2_12op_wrapper_tImN6thrust24THRUST_300001_SM_1000_NS6detail23allocator_traits_detail24construct1_via_allocatorINS8_16device_allocatorI11MemoryBlockILi1024EEEEEENS8_10device_ptrISE_EEEEEEvT0_T1_(
	.param .u64 _ZN3cub18CUB_300001_SM_10006detail8for_each13static_kernelINS2_12policy_hub_t12policy_500_tEmNS2_12op_wrapper_tImN6thrust24THRUST_300001_SM_1000_NS6detail23allocator_traits_detail24construct1_via_allocatorINS8_16device_allocatorI11MemoryBlockILi1024EEEEEENS8_10device_ptrISE_EEEEEEvT0_T1__param_0,
	.param .align 8 .b8 _ZN3cub18CUB_300001_SM_10006detail8for_each13static_kernelINS2_12policy_hub_t12policy_500_tEmNS2_12op_wrapper_tImN6thrust24THRUST_300001_SM_1000_NS6detail23allocator_traits_detail24construct1_via_allocatorINS8_16device_allocatorI11MemoryBlockILi1024EEEEEENS8_10device_ptrISE_EEEEEEvT0_T1__param_1[16]
)
.maxntid 256
{
	.reg .pred 	%p<8>;
	.reg .b32 	%r<10>;
	.reg .b64 	%rd<55>;

	ld.param.u64 	%rd28, [_ZN3cub18CUB_300001_SM_10006detail8for_each13static_kernelINS2_12policy_hub_t12policy_500_tEmNS2_12op_wrapper_tImN6thrust24THRUST_300001_SM_1000_NS6detail23allocator_traits_detail24construct1_via_allocatorINS8_16device_allocatorI11MemoryBlockILi1024EEEEEENS8_10device_ptrISE_EEEEEEvT0_T1__param_1];
	ld.param.u64 	%rd30, [_ZN3cub18CUB_300001_SM_10006detail8for_each13static_kernelINS2_12policy_hub_t12policy_500_tEmNS2_12op_wrapper_tImN6thrust24THRUST_300001_SM_1000_NS6detail23allocator_traits_detail24construct1_via_allocatorINS8_16device_allocatorI11MemoryBlockILi1024EEEEEENS8_10device_ptrISE_EEEEEEvT0_T1__param_0];
	mov.u32 	%r1, %ctaid.x;
	mul.wide.u32 	%rd1, %r1, 512;
	sub.s64 	%rd2, %rd30, %rd1;
	setp.lt.u64 	%p1, %rd2, 512;
	@%p1 bra 	$L__BB33_5;
	mov.u32 	%r7, %tid.x;
	cvta.to.global.u64 	%rd3, %rd28;
	cvt.u64.u32 	%rd4, %r7;
	add.s64 	%rd40, %rd1, %rd4;
	shl.b64 	%rd41, %rd40, 10;
	add.s64 	%rd47, %rd3, %rd41;
	mov.b64 	%rd48, -1;
$L__BB33_2:
	mov.b32 	%r8, 0;
	st.global.u32 	[%rd47], %r8;
	add.s64 	%rd48, %rd48, 1;
	add.s64 	%rd47, %rd47, 4;
	setp.lt.u64 	%p6, %rd48, 255;
	@%p6 bra 	$L__BB33_2;
	mul.wide.u32 	%rd43, %r1, 524288;
	shl.b64 	%rd44, %rd4, 10;
	add.s64 	%rd45, %rd43, %rd44;
	add.s64 	%rd46, %rd45, %rd3;
	add.s64 	%rd50, %rd46, 262144;
	mov.b64 	%rd49, -1;
$L__BB33_4:
	mov.b32 	%r9, 0;
	st.global.u32 	[%rd50], %r9;
	add.s64 	%rd50, %rd50, 4;
	add.s64 	%rd49, %rd49, 1;
	setp.lt.u64 	%p7, %rd49, 255;
	@%p7 bra 	$L__BB33_4;
	bra.uni 	$L__BB33_11;
$L__BB33_5:
	cvta.to.global.u64 	%rd15, %rd28;
	mov.u32 	%r2, %tid.x;
	cvt.u64.u32 	%rd16, %r2;
	setp.le.u64 	%p2, %rd2, %rd16;
	add.s64 	%rd17, %rd1, %rd16;
	@%p2 bra 	$L__BB33_8;
	shl.b64 	%rd32, %rd17, 10;
	add.s64 	%rd51, %rd15, %rd32;
	mov.b64 	%rd52, -1;
$L__BB33_7:
	mov.b32 	%r3, 0;
	st.global.u32 	[%rd51], %r3;
	add.s64 	%rd52, %rd52, 1;
	add.s64 	%rd51, %rd51, 4;
	setp.lt.u64 	%p3, %rd52, 255;
	@%p3 bra 	$L__BB33_7;
$L__BB33_8:
	cvt.u32.u64 	%r4, %rd16;
	add.s32 	%r5, %r4, 256;
	cvt.u64.u32 	%rd33, %r5;
	setp.le.u64 	%p4, %rd2, %rd33;
	@%p4 bra 	$L__BB33_11;
	mul.wide.u32 	%rd35, %r1, 524288;
	shl.b64 	%rd36, %rd16, 10;
	add.s64 	%rd37, %rd35, %rd36;
	add.s64 	%rd38, %rd37, %rd15;
	add.s64 	%rd54, %rd38, 262144;
	mov.b64 	%rd53, -1;
$L__BB33_10:
	mov.b32 	%r6, 0;
	st.global.u32 	[%rd54], %r6;
	add.s64 	%rd54, %rd54, 4;
	add.s64 	%rd53, %rd53, 1;
	setp.lt.u64 	%p5, %rd53, 255;
	@%p5 bra 	$L__BB33_10;
$L__BB33_11:
	ret;

}


// ===== COMPILED SASS (sm_100) =====

	.target	sm_100

	.elftype	@"ET_EXEC"


//--------------------- .note.nv.tkinfo           --------------------------
	.section	.note.nv.tkinfo,"",@"SHT_NOTE"
	.sectionflags	@"SHF_NOTE_NV_TKINFO"
	.tkinfo
        /*0018*/ 	.word	0x00000002
        /*0030*/ 	.string	""
        /*0030*/ 	.string	"ptxas"
        /*0030*/ 	.string	"Cuda compilation tools, release 13.0, V13.0.88"
        /*0030*/ 	.string	"Build cuda_13.0.r13.0/compiler.36424714_0"
        /*0030*/ 	.string	"-arch sm_100 -m 64 "



//--------------------- .note.nv.cuinfo           --------------------------
	.section	.note.nv.cuinfo,"",@"SHT_NOTE"
	.sectionflags	@"SHF_NOTE_NV_CUINFO"
        /*0018*/ 	.short	0x0002
        /*001a*/ 	.short	0x0064
        /*001c*/ 	.short	0x0082
	.zero		2


//--------------------- .nv.info                  --------------------------
	.section	.nv.info,"",@"SHT_CUDA_INFO"
	.align	4


	//----- nvinfo : EIATTR_REGCOUNT
	.align		4
        /*0000*/ 	.byte	0x04, 0x2f
        /*0002*/ 	.short	(.L_54 - .L_53)
	.align		4
.L_53:
        /*0004*/ 	.word	index@(_Z16MemoryTestKernelv)
        /*0008*/ 	.word	0x00000018


	//----- nvinfo : EIATTR_FRAME_SIZE
	.align		4
.L_54:
        /*000c*/ 	.byte	0x04, 0x11
        /*000e*/ 	.short	(.L_56 - .L_55)
	.align		4
.L_55:
        /*0010*/ 	.word	index@(_Z16MemoryTestKernelv)
        /*0014*/ 	.word	0x00000008


	//----- nvinfo : EIATTR_REGCOUNT
	.align		4
.L_56:
        /*0018*/ 	.byte	0x04, 0x2f
        /*001a*/ 	.short	(.L_58 - .L_57)
	.align		4
.L_57:
        /*001c*/ 	.word	index@(_Z26GenerateRandomBlocksKernelILi8EEvP11MemoryBlockIXT_EEi)
        /*0020*/ 	.word	0x00000020


	//----- nvinfo : EIATTR_FRAME_SIZE
	.align		4
.L_58:
        /*0024*/ 	.byte	0x04, 0x11
        /*0026*/ 	.short	(.L_60 - .L_59)
	.align		4
.L_59:
        /*0028*/ 	.word	index@(_Z26GenerateRandomBlocksKernelILi8EEvP11MemoryBlockIXT_EEi)
        /*002c*/ 	.word	0x00000030


	//----- nvinfo : EIATTR_REGCOUNT
	.align		4
.L_60:
        /*0030*/ 	.byte	0x04, 0x2f
        /*0032*/ 	.short	(.L_62 - .L_61)
	.align		4
.L_61:
        /*0034*/ 	.word	index@(_Z32TestRandomAccessThroughputKernelILi8EEvPK11MemoryBlockIXT_EEPS1_ii)
        /*0038*/ 	.word	0x00000020


	//----- nvinfo : EIATTR_FRAME_SIZE
	.align		4
.L_62:
        /*003c*/ 	.byte	0x04, 0x11
        /*003e*/ 	.short	(.L_64 - .L_63)
	.align		4
.L_63:
        /*0040*/ 	.word	index@(_Z32TestRandomAccessThroughputKernelILi8EEvPK11MemoryBlockIXT_EEPS1_ii)
        /*0044*/ 	.word	0x00000030


	//----- nvinfo : EIATTR_REGCOUNT
	.align		4
.L_64:
        /*0048*/ 	.byte	0x04, 0x2f
        /*004a*/ 	.short	(.L_66 - .L_65)
	.align		4
.L_65:
        /*004c*/ 	.word	index@(_Z26GenerateRandomBlocksKernelILi16EEvP11MemoryBlockIXT_EEi)
        /*0050*/ 	.word	0x00000020


	//----- nvinfo : EIATTR_FRAME_SIZE
	.align		4
.L_66:
        /*0054*/ 	.byte	0x04, 0x11
        /*0056*/ 	.short	(.L_68 - .L_67)
	.align		4
.L_67:
        /*0058*/ 	.word	index@(_Z26GenerateRandomBlocksKernelILi16EEvP11MemoryBlockIXT_EEi)
        /*005c*/ 	.word	0x00000030


	//----- nvinfo : EIATTR_REGCOUNT
	.align		4
.L_68:
        /*0060*/ 	.byte	0x04, 0x2f
        /*0062*/ 	.short	(.L_70 - .L_69)
	.align		4
.L_69:
        /*0064*/ 	.word	index@(_Z32TestRandomAccessThroughputKernelILi16EEvPK11MemoryBlockIXT_EEPS1_ii)
        /*0068*/ 	.word	0x00000020


	//----- nvinfo : EIATTR_FRAME_SIZE
	.align		4
.L_70:
        /*006c*/ 	.byte	0x04, 0x11
        /*006e*/ 	.short	(.L_72 - .L_71)
	.align		4
.L_71:
        /*0070*/ 	.word	index@(_Z32TestRandomAccessThroughputKernelILi16EEvPK11MemoryBlockIXT_EEPS1_ii)
        /*0074*/ 	.word	0x00000030


	//----- nvinfo : EIATTR_REGCOUNT
	.align		4
.L_72:
        /*0078*/ 	.byte	0x04, 0x2f
        /*007a*/ 	.short	(.L_74 - .L_73)
	.align		4
.L_73:
        /*007c*/ 	.word	index@(_Z26GenerateRandomBlocksKernelILi32EEvP11MemoryBlockIXT_EEi)
        /*0080*/ 	.word	0x00000020


	//----- nvinfo : EIATTR_FRAME_SIZE
	.align		4
.L_74:
        /*0084*/ 	.byte	0x04, 0x11
        /*0086*/ 	.short	(.L_76 - .L_75)
	.align		4
.L_75:
        /*0088*/ 	.word	index@(_Z26GenerateRandomBlocksKernelILi32EEvP11MemoryBlockIXT_EEi)
        /*008c*/ 	.word	0x00000030


	//----- nvinfo : EIATTR_REGCOUNT
	.align		4
.L_76:
        /*0090*/ 	.byte	0x04, 0x2f
        /*0092*/ 	.short	(.L_78 - .L_77)
	.align		4
.L_77:
        /*0094*/ 	.word	index@(_Z32TestRandomAccessThroughputKernelILi32EEvPK11MemoryBlockIXT_EEPS1_ii)
        /*0098*/ 	.word	0x00000020


	//----- nvinfo : EIATTR_FRAME_SIZE
	.align		4
.L_78:
        /*009c*/ 	.byte	0x04, 0x11
        /*009e*/ 	.short	(.L_80 - .L_79)
	.align		4
.L_79:
        /*00a0*/ 	.word	index@(_Z32TestRandomAccessThroughputKernelILi32EEvPK11MemoryBlockIXT_EEPS1_ii)
        /*00a4*/ 	.word	0x00000030


	//----- nvinfo : EIATTR_REGCOUNT
	.align		4
.L_80:
        /*00a8*/ 	.byte	0x04, 0x2f
        /*00aa*/ 	.short	(.L_82 - .L_81)
	.align		4
.L_81:
        /*00ac*/ 	.word	index@(_Z26GenerateRandomBlocksKernelILi64EEvP11MemoryBlockIXT_EEi)
        /*00b0*/ 	.word	0x00000020


	//----- nvinfo : EIATTR_FRAME_SIZE
	.align		4
.L_82:
        /*00b4*/ 	.byte	0x04, 0x11
        /*00b6*/ 	.short	(.L_84 - .L_83)
	.align		4
.L_83:
        /*00b8*/ 	.word	index@(_Z26GenerateRandomBlocksKernelILi64EEvP11MemoryBlockIXT_EEi)
        /*00bc*/ 	.word	0x00000030


	//----- nvinfo : EIATTR_REGCOUNT
	.align		4
.L_84:
        /*00c0*/ 	.byte	0x04, 0x2f
        /*00c2*/ 	.short	(.L_86 - .L_85)
	.align		4
.L_85:
        /*00c4*/ 	.word	index@(_Z32TestRandomAccessThroughputKernelILi64EEvPK11MemoryBlockIXT_EEPS1_ii)
        /*00c8*/ 	.word	0x00000020


	//----- nvinfo : EIATTR_FRAME_SIZE
	.align		4
.L_86:
        /*00cc*/ 	.byte	0x04, 0x11
        /*00ce*/ 	.short	(.L_88 - .L_87)
	.align		4
.L_87:
        /*00d0*/ 	.word	index@(_Z32TestRandomAccessThroughputKernelILi64EEvPK11MemoryBlockIXT_EEPS1_ii)
        /*00d4*/ 	.word	0x00000030


	//----- nvinfo : EIATTR_REGCOUNT
	.align		4
.L_88:
        /*00d8*/ 	.byte	0x04, 0x2f
        /*00da*/ 	.short	(.L_90 - .L_89)
	.align		4
.L_89:
        /*00dc*/ 	.word	index@(_Z26GenerateRandomBlocksKernelILi128EEvP11MemoryBlockIXT_EEi)
        /*00e0*/ 	.word	0x00000020


	//----- nvinfo : EIATTR_FRAME_SIZE
	.align		4
.L_90:
        /*00e4*/ 	.byte	0x04, 0x11
        /*00e6*/ 	.short	(.L_92 - .L_91)
	.align		4
.L_91:
        /*00e8*/ 	.word	index@(_Z26GenerateRandomBlocksKernelILi128EEvP11MemoryBlockIXT_EEi)
        /*00ec*/ 	.word	0x00000030


	//----- nvinfo : EIATTR_REGCOUNT
	.align		4
.L_92:
        /*00f0*/ 	.byte	0x04, 0x2f
        /*00f2*/ 	.short	(.L_94 - .L_93)
	.align		4
.L_93:
        /*00f4*/ 	.word	index@(_Z32TestRandomAccessThroughputKernelILi128EEvPK11MemoryBlockIXT_EEPS1_ii)
        /*00f8*/ 	.word	0x00000038


	//----- nvinfo : EIATTR_FRAME_SIZE
	.align		4
.L_94:
        /*00fc*/ 	.byte	0x04, 0x11
        /*00fe*/ 	.short	(.L_96 - .L_95)
	.align		4
.L_95:
        /*0100*/ 	.word	index@(_Z32TestRandomAccessThroughputKernelILi128EEvPK11MemoryBlockIXT_EEPS1_ii)
        /*0104*/ 	.word	0x00000030


	//----- nvinfo : EIATTR_REGCOUNT
	.align		4
.L_96:
        /*0108*/ 	.byte	0x04, 0x2f
        /*010a*/ 	.short	(.L_98 - .L_97)
	.align		4
.L_97:
        /*010c*/ 	.word	index@(_Z26GenerateRandomBlocksKernelILi256EEvP11MemoryBlockIXT_EEi)
        /*0110*/ 	.word	0x00000020


	//----- nvinfo : EIATTR_FRAME_SIZE
	.align		4
.L_98:
        /*0114*/ 	.byte	0x04, 0x11
        /*0116*/ 	.short	(.L_100 - .L_99)
	.align		4
.L_99:
        /*0118*/ 	.word	index@(_Z26GenerateRandomBlocksKernelILi256EEvP11MemoryBlockIXT_EEi)
        /*011c*/ 	.word	0x00000030


	//----- nvinfo : EIATTR_REGCOUNT
	.align		4
.L_100:
        /*0120*/ 	.byte	0x04, 0x2f
        /*0122*/ 	.short	(.L_102 - .L_101)
	.align		4
.L_101:
        /*0124*/ 	.word	index@(_Z32TestRandomAccessThroughputKernelILi256EEvPK11MemoryBlockIXT_EEPS1_ii)
        /*0128*/ 	.word	0x00000060


	//----- nvinfo : EIATTR_FRAME_SIZE
	.align		4
.L_102:
        /*012c*/ 	.byte	0x04, 0x11
        /*012e*/ 	.short	(.L_104 - .L_103)
	.align		4
.L_103:
        /*0130*/ 	.word	index@(_Z32TestRandomAccessThroughputKernelILi256EEvPK11MemoryBlockIXT_EEPS1_ii)
        /*0134*/ 	.word	0x00000030


	//----- nvinfo : EIATTR_REGCOUNT
	.align		4
.L_104:
        /*0138*/ 	.byte	0x04, 0x2f
        /*013a*/ 	.short	(.L_106 - .L_105)
	.align		4
.L_105:
        /*013c*/ 	.word	index@(_Z26GenerateRandomBlocksKernelILi512EEvP11MemoryBlockIXT_EEi)
        /*0140*/ 	.word	0x00000020


	//----- nvinfo : EIATTR_FRAME_SIZE
	.align		4
.L_106:
        /*0144*/ 	.byte	0x04, 0x11
        /*0146*/ 	.short	(.L_108 - .L_107)
	.align		4
.L_107:
        /*0148*/ 	.word	index@(_Z26GenerateRandomBlocksKernelILi512EEvP11MemoryBlockIXT_EEi)
        /*014c*/ 	.word	0x00000030


	//----- nvinfo : EIATTR_REGCOUNT
	.align		4
.L_108:
        /*0150*/ 	.byte	0x04, 0x2f
        /*0152*/ 	.short	(.L_110 - .L_109)
	.align		4
.L_109:
        /*0154*/ 	.word	index@(_Z32TestRandomAccessThroughputKernelILi512EEvPK11MemoryBlockIXT_EEPS1_ii)
        /*0158*/ 	.word	0x000000a8


	//----- nvinfo : EIATTR_FRAME_SIZE
	.align		4
.L_110:
        /*015c*/ 	.byte	0x04, 0x11
        /*015e*/ 	.short	(.L_112 - .L_111)
	.align		4
.L_111:
        /*0160*/ 	.word	index@(_Z32TestRandomAccessThroughputKernelILi512EEvPK11MemoryBlockIXT_EEPS1_ii)
        /*0164*/ 	.word	0x00000030


	//----- nvinfo : EIATTR_REGCOUNT
	.align		4
.L_112:
        /*0168*/ 	.byte	0x04, 0x2f
        /*016a*/ 	.short	(.L_114 - .L_113)
	.align		4
.L_113:
        /*016c*/ 	.word	index@(_Z26GenerateRandomBlocksKernelILi1024EEvP11MemoryBlockIXT_EEi)
        /*0170*/ 	.word	0x00000020


	//----- nvinfo : EIATTR_FRAME_SIZE
	.align		4
.L_114:
        /*0174*/ 	.byte	0x04, 0x11
        /*0176*/ 	.short	(.L_116 - .L_115)
	.align		4
.L_115:
        /*0178*/ 	.word	index@(_Z26GenerateRandomBlocksKernelILi1024EEvP11MemoryBlockIXT_EEi)
        /*017c*/ 	.word	0x00000030


	//----- nvinfo : EIATTR_REGCOUNT
	.align		4
.L_116:
        /*0180*/ 	.byte	0x04, 0x2f
        /*0182*/ 	.short	(.L_118 - .L_117)
	.align		4
.L_117:
        /*0184*/ 	.word	index@(_Z32TestRandomAccessThroughputKernelILi1024EEvPK11MemoryBlockIXT_EEPS1_ii)
        /*0188*/ 	.word	0x000000ff


	//----- nvinfo : EIATTR_FRAME_SIZE
	.align		4
.L_118:
        /*018c*/ 	.byte	0x04, 0x11
        /*018e*/ 	.short	(.L_120 - .L_119)
	.align		4
.L_119:
        /*0190*/ 	.word	index@(_Z32TestRandomAccessThroughputKernelILi1024EEvPK11MemoryBlockIXT_EEPS1_ii)
        /*0194*/ 	.word	0x000000a0


	//----- nvinfo : EIATTR_REGCOUNT
	.align		4
.L_120:
        /*0198*/ 	.byte	0x04, 0x2f
        /*019a*/ 	.short	(.L_122 - .L_121)
	.align		4
.L_121:
        /*019c*/ 	.word	index@(_Z36TestSequentialAccessThroughputKernelILi8EEvPK11MemoryBlockIXT_EEPS1_ii)
        /*01a0*/ 	.word	0x00000020


	//----- nvinfo : EIATTR_FRAME_SIZE
	.align		4
.L_122:
        /*01a4*/ 	.byte	0x04, 0x11
        /*01a6*/ 	.short	(.L_124 - .L_123)
	.align		4
.L_123:
        /*01a8*/ 	.word	index@(_Z36TestSequentialAccessThroughputKernelILi8EEvPK11MemoryBlockIXT_EEPS1_ii)
        /*01ac*/ 	.word	0x00000030


	//----- nvinfo : EIATTR_REGCOUNT
	.align		4
.L_124:
        /*01b0*/ 	.byte	0x04, 0x2f
        /*01b2*/ 	.short	(.L_126 - .L_125)
	.align		4
.L_125:
        /*01b4*/ 	.word	index@(_Z36TestSequentialAccessThroughputKernelILi16EEvPK11MemoryBlockIXT_EEPS1_ii)
        /*01b8*/ 	.word	0x00000020


	//----- nvinfo : EIATTR_FRAME_SIZE
	.align		4
.L_126:
        /*01bc*/ 	.byte	0x04, 0x11
        /*01be*/ 	.short	(.L_128 - .L_127)
	.align		4
.L_127:
        /*01c0*/ 	.word	index@(_Z36TestSequentialAccessThroughputKernelILi16EEvPK11MemoryBlockIXT_EEPS1_ii)
        /*01c4*/ 	.word	0x00000030


	//----- nvinfo : EIATTR_REGCOUNT
	.align		4
.L_128:
        /*01c8*/ 	.byte	0x04, 0x2f
        /*01ca*/ 	.short	(.L_130 - .L_129)
	.align		4
.L_129:
        /*01cc*/ 	.word	index@(_Z36TestSequentialAccessThroughputKernelILi32EEvPK11MemoryBlockIXT_EEPS1_ii)
        /*01d0*/ 	.word	0x00000020


	//----- nvinfo : EIATTR_FRAME_SIZE
	.align		4
.L_130:
        /*01d4*/ 	.byte	0x04, 0x11
        /*01d6*/ 	.short	(.L_132 - .L_131)
	.align		4
.L_131:
        /*01d8*/ 	.word	index@(_Z36TestSequentialAccessThroughputKernelILi32EEvPK11MemoryBlockIXT_EEPS1_ii)
        /*01dc*/ 	.word	0x00000030


	//----- nvinfo : EIATTR_REGCOUNT
	.align		4
.L_132:
        /*01e0*/ 	.byte	0x04, 0x2f
        /*01e2*/ 	.short	(.L_134 - .L_133)
	.align		4
.L_133:
        /*01e4*/ 	.word	index@(_Z36TestSequentialAccessThroughputKernelILi64EEvPK11MemoryBlockIXT_EEPS1_ii)
        /*01e8*/ 	.word	0x00000020


	//----- nvinfo : EIATTR_FRAME_SIZE
	.align		4
.L_134:
        /*01ec*/ 	.byte	0x04, 0x11
        /*01ee*/ 	.short	(.L_136 - .L_135)
	.align		4
.L_135:
        /*01f0*/ 	.word	index@(_Z36TestSequentialAccessThroughputKernelILi64EEvPK11MemoryBlockIXT_EEPS1_ii)
        /*01f4*/ 	.word	0x00000030


	//----- nvinfo : EIATTR_REGCOUNT
	.align		4
.L_136:
        /*01f8*/ 	.byte	0x04, 0x2f
        /*01fa*/ 	.short	(.L_138 - .L_137)
	.align		4
.L_137:
        /*01fc*/ 	.word	index@(_Z36TestSequentialAccessThroughputKernelILi128EEvPK11MemoryBlockIXT_EEPS1_ii)
        /*0200*/ 	.word	0x00000038


	//----- nvinfo : EIATTR_FRAME_SIZE
	.align		4
.L_138:
        /*0204*/ 	.byte	0x04, 0x11
        /*0206*/ 	.short	(.L_140 - .L_139)
	.align		4
.L_139:
        /*0208*/ 	.word	index@(_Z36TestSequentialAccessThroughputKernelILi128EEvPK11MemoryBlockIXT_EEPS1_ii)
        /*020c*/ 	.word	0x00000030


	//----- nvinfo : EIATTR_REGCOUNT
	.align		4
.L_140:
        /*0210*/ 	.byte	0x04, 0x2f
        /*0212*/ 	.short	(.L_142 - .L_141)
	.align		4
.L_141:
        /*0214*/ 	.word	index@(_Z36TestSequentialAccessThroughputKernelILi256EEvPK11MemoryBlockIXT_EEPS1_ii)
        /*0218*/ 	.word	0x00000050


	//----- nvinfo : EIATTR_FRAME_SIZE
	.align		4
.L_142:
        /*021c*/ 	.byte	0x04, 0x11
        /*021e*/ 	.short	(.L_144 - .L_143)
	.align		4
.L_143:
        /*0220*/ 	.word	index@(_Z36TestSequentialAccessThroughputKernelILi256EEvPK11MemoryBlockIXT_EEPS1_ii)
        /*0224*/ 	.word	0x00000030


	//----- nvinfo : EIATTR_REGCOUNT
	.align		4
.L_144:
        /*0228*/ 	.byte	0x04, 0x2f
        /*022a*/ 	.short	(.L_146 - .L_145)
	.align		4
.L_145:
        /*022c*/ 	.word	index@(_Z36TestSequentialAccessThroughputKernelILi512EEvPK11MemoryBlockIXT_EEPS1_ii)
        /*0230*/ 	.word	0x000000a8


	//----- nvinfo : EIATTR_FRAME_SIZE
	.align		4
.L_146:
        /*0234*/ 	.byte	0x04, 0x11
        /*0236*/ 	.short	(.L_148 - .L_147)
	.align		4
.L_147:
        /*0238*/ 	.word	index@(_Z36TestSequentialAccessThroughputKernelILi512EEvPK11MemoryBlockIXT_EEPS1_ii)
        /*023c*/ 	.word	0x00000030


	//----- nvinfo : EIATTR_REGCOUNT
	.align		4
.L_148:
        /*0240*/ 	.byte	0x04, 0x2f
        /*0242*/ 	.short	(.L_150 - .L_149)
	.align		4
.L_149:
        /*0244*/ 	.word	index@(_Z36TestSequentialAccessThroughputKernelILi1024EEvPK11MemoryBlockIXT_EEPS1_ii)
        /*0248*/ 	.word	0x000000ff


	//----- nvinfo : EIATTR_FRAME_SIZE
	.align		4
.L_150:
        /*024c*/ 	.byte	0x04, 0x11
        /*024e*/ 	.short	(.L_152 - .L_151)
	.align		4
.L_151:
        /*0250*/ 	.word	index@(_Z36TestSequentialAccessThroughputKernelILi1024EEvPK11MemoryBlockIXT_EEPS1_ii)
        /*0254*/ 	.word	0x00000090


	//----- nvinfo : EIATTR_REGCOUNT
	.align		4
.L_152:
        /*0258*/ 	.byte	0x04, 0x2f
        /*025a*/ 	.short	(.L_154 - .L_153)
	.align		4
.L_153:
        /*025c*/ 	.word	index@(_ZN3cub18CUB_300001_SM_10006detail11EmptyKernelIvEEvv)
        /*0260*/ 	.word	0x00000004


	//----- nvinfo : EIATTR_FRAME_SIZE
	.align		4
.L_154:
        /*0264*/ 	.byte	0x04, 0x11
        /*0266*/ 	.short	(.L_156 - .L_155)
	.align		4
.L_155:
        /*0268*/ 	.word	index@(_ZN3cub18CUB_300001_SM_10006detail11EmptyKernelIvEEvv)
        /*026c*/ 	.word	0x00000000


	//----- nvinfo : EIATTR_REGCOUNT
	.align		4
.L_156:
        /*0270*/ 	.byte	0x04, 0x2f
        /*0272*/ 	.short	(.L_158 - .L_157)
	.align		4
.L_157:
        /*0274*/ 	.word	index@(_ZN3cub18CUB_300001_SM_10006detail8for_each13static_kernelINS2_12policy_hub_t12policy_500_tEmNS2_12op_wrapper_tImN6thrust24THRUST_300001_SM_1000_NS6detail23allocator_traits_detail24construct1_via_allocatorINS8_16device_allocatorI11MemoryBlockILi8EEEEEENS8_10device_ptrISE_EEEEEEvT0_T1_)
        /*0278*/ 	.word	0x00000007


	//----- nvinfo : EIATTR_FRAME_SIZE
	.align		4
.L_158:
        /*027c*/ 	.byte	0x04, 0x11
        /*027e*/ 	.short	(.L_160 - .L_159)
	.align		4
.L_159:
        /*0280*/ 	.word	index@(_ZN3cub18CUB_300001_SM_10006detail8for_each13static_kernelINS2_12policy_hub_t12policy_500_tEmNS2_12op_wrapper_tImN6thrust24THRUST_300001_SM_1000_NS6detail23allocator_traits_detail24construct1_via_allocatorINS8_16device_allocatorI11MemoryBlockILi8EEEEEENS8_10device_ptrISE_EEEEEEvT0_T1_)
        /*0284*/ 	.word	0x00000000


	//----- nvinfo : EIATTR_REGCOUNT
	.align		4
.L_160:
        /*0288*/ 	.byte	0x04, 0x2f
        /*028a*/ 	.short	(.L_162 - .L_161)
	.align		4
.L_161:
        /*028c*/ 	.word	index@(_ZN3cub18CUB_300001_SM_10006detail8for_each13static_kernelINS2_12policy_hub_t12policy_500_tEmNS2_12op_wrapper_tImN6thrust24THRUST_300001_SM_1000_NS6detail23allocator_traits_detail24construct1_via_allocatorINS8_16device_allocatorI11MemoryBlockILi16EEEEEENS8_10device_ptrISE_EEEEEEvT0_T1_)
        /*0290*/ 	.word	0x00000008


	//----- nvinfo : EIATTR_FRAME_SIZE
	.align		4
.L_162:
        /*0294*/ 	.byte	0x04, 0x11
        /*0296*/ 	.short	(.L_164 - .L_163)
	.align		4
.L_163:
        /*0298*/ 	.word	index@(_ZN3cub18CUB_300001_SM_10006detail8for_each13static_kernelINS2_12policy_hub_t12policy_500_tEmNS2_12op_wrapper_tImN6thrust24THRUST_300001_SM_1000_NS6detail23allocator_traits_detail24construct1_via_allocatorINS8_16device_allocatorI11MemoryBlockILi16EEEEEENS8_10device_ptrISE_EEEEEEvT0_T1_)
        /*029c*/ 	.word	0x00000000


	//----- nvinfo : EIATTR_REGCOUNT
	.align		4
.L_164:
        /*02a0*/ 	.byte	0x04, 0x2f
        /*02a2*/ 	.short	(.L_166 - .L_165)
	.align		4
.L_165:
        /*02a4*/ 	.word	index@(_ZN3cub18CUB_300001_SM_10006detail8for_each13static_kernelINS2_12policy_hub_t12policy_500_tEmNS2_12op_wrapper_tImN6thrust24THRUST_300001_SM_1000_NS6detail23allocator_traits_detail24construct1_via_allocatorINS8_16device_allocatorI11MemoryBlockILi32EEEEEENS8_10device_ptrISE_EEEEEEvT0_T1_)
        /*02a8*/ 	.word	0x00000008


	//----- nvinfo : EIATTR_FRAME_SIZE
	.align		4
.L_166:
        /*02ac*/ 	.byte	0x04, 0x11
        /*02ae*/ 	.short	(.L_168 - .L_167)
	.align		4
.L_167:
        /*02b0*/ 	.word	index@(_ZN3cub18CUB_300001_SM_10006detail8for_each13static_kernelINS2_12policy_hub_t12policy_500_tEmNS2_12op_wrapper_tImN6thrust24THRUST_300001_SM_1000_NS6detail23allocator_traits_detail24construct1_via_allocatorINS8_16device_allocatorI11MemoryBlockILi32EEEEEENS8_10device_ptrISE_EEEEEEvT0_T1_)
        /*02b4*/ 	.word	0x00000000


	//----- nvinfo : EIATTR_REGCOUNT
	.align		4
.L_168:
        /*02b8*/ 	.byte	0x04, 0x2f
        /*02ba*/ 	.short	(.L_170 - .L_169)
	.align		4
.L_169:
        /*02bc*/ 	.word	index@(_ZN3cub18CUB_300001_SM_10006detail8for_each13static_kernelINS2_12policy_hub_t12policy_500_tEmNS2_12op_wrapper_tImN6thrust24THRUST_300001_SM_1000_NS6detail23allocator_traits_detail24construct1_via_allocatorINS8_16device_allocatorI11MemoryBlockILi64EEEEEENS8_10device_ptrISE_EEEEEEvT0_T1_)
        /*02c0*/ 	.word	0x00000008


	//----- nvinfo : EIATTR_FRAME_SIZE
	.align		4
.L_170:
        /*02c4*/ 	.byte	0x04, 0x11
        /*02c6*/ 	.short	(.L_172 - .L_171)
	.align		4
.L_171:
        /*02c8*/ 	.word	index@(_ZN3cub18CUB_300001_SM_10006detail8for_each13static_kernelINS2_12policy_hub_t12policy_500_tEmNS2_12op_wrapper_tImN6thrust24THRUST_300001_SM_1000_NS6detail23allocator_traits_detail24construct1_via_allocatorINS8_16device_allocatorI11MemoryBlockILi64EEEEEENS8_10device_ptrISE_EEEEEEvT0_T1_)
        /*02cc*/ 	.word	0x00000000


	//----- nvinfo : EIATTR_REGCOUNT
	.align		4
.L_172:
        /*02d0*/ 	.byte	0x04, 0x2f
        /*02d2*/ 	.short	(.L_174 - .L_173)
	.align		4
.L_173:
        /*02d4*/ 	.word	index@(_ZN3cub18CUB_300001_SM_10006detail8for_each13static_kernelINS2_12policy_hub_t12policy_500_tEmNS2_12op_wrapper_tImN6thrust24THRUST_300001_SM_1000_NS6detail23allocator_traits_detail24construct1_via_allocatorINS8_16device_allocatorI11MemoryBlockILi128EEEEEENS8_10device_ptrISE_EEEEEEvT0_T1_)
        /*02d8*/ 	.word	0x0000000a


	//----- nvinfo : EIATTR_FRAME_SIZE
	.align		4
.L_174:
        /*02dc*/ 	.byte	0x04, 0x11
        /*02de*/ 	.short	(.L_176 - .L_175)
	.align		4
.L_175:
        /*02e0*/ 	.word	index@(_ZN3cub18CUB_300001_SM_10006detail8for_each13static_kernelINS2_12policy_hub_t12policy_500_tEmNS2_12op_wrapper_tImN6thrust24THRUST_300001_SM_1000_NS6detail23allocator_traits_detail24construct1_via_allocatorINS8_16device_allocatorI11MemoryBlockILi128EEEEEENS8_10device_ptrISE_EEEEEEvT0_T1_)
        /*02e4*/ 	.word	0x00000000


	//----- nvinfo : EIATTR_REGCOUNT
	.align		4
.L_176:
        /*02e8*/ 	.byte	0x04, 0x2f
        /*02ea*/ 	.short	(.L_178 - .L_177)
	.align		4
.L_177:
        /*02ec*/ 	.word	index@(_ZN3cub18CUB_300001_SM_10006detail8for_each13static_kernelINS2_12policy_hub_t12policy_500_tEmNS2_12op_wrapper_tImN6thrust24THRUST_300001_SM_1000_NS6detail23allocator_traits_detail24construct1_via_allocatorINS8_16device_allocatorI11MemoryBlockILi256EEEEEENS8_10device_ptrISE_EEEEEEvT0_T1_)
        /*02f0*/ 	.word	0x0000000a


	//----- nvinfo : EIATTR_FRAME_SIZE
	.align		4
.L_178:
        /*02f4*/ 	.byte	0x04, 0x11
        /*02f6*/ 	.short	(.L_180 - .L_179)
	.align		4
.L_179:
        /*02f8*/ 	.word	index@(_ZN3cub18CUB_300001_SM_10006detail8for_each13static_kernelINS2_12policy_hub_t12policy_500_tEmNS2_12op_wrapper_tImN6thrust24THRUST_300001_SM_1000_NS6detail23allocator_traits_detail24construct1_via_allocatorINS8_16device_allocatorI11MemoryBlockILi256EEEEEENS8_10device_ptrISE_EEEEEEvT0_T1_)
        /*02fc*/ 	.word	0x00000000


	//----- nvinfo : EIATTR_REGCOUNT
	.align		4
.L_180:
        /*0300*/ 	.byte	0x04, 0x2f
        /*0302*/ 	.short	(.L_182 - .L_181)
	.align		4
.L_181:
        /*0304*/ 	.word	index@(_ZN3cub18CUB_300001_SM_10006detail8for_each13static_kernelINS2_12policy_hub_t12policy_500_tEmNS2_12op_wrapper_tImN6thrust24THRUST_300001_SM_1000_NS6detail23allocator_traits_detail24construct1_via_allocatorINS8_16device_allocatorI11MemoryBlockILi512EEEEEENS8_10device_ptrISE_EEEEEEvT0_T1_)
        /*0308*/ 	.word	0x0000000a


	//----- nvinfo : EIATTR_FRAME_SIZE
	.align		4
.L_182:
        /*030c*/ 	.byte	0x04, 0x11
        /*030e*/ 	.short	(.L_184 - .L_183)
	.align		4
.L_183:
        /*0310*/ 	.word	index@(_ZN3cub18CUB_300001_SM_10006detail8for_each13static_kernelINS2_12policy_hub_t12policy_500_tEmNS2_12op_wrapper_tImN6thrust24THRUST_300001_SM_1000_NS6detail23allocator_traits_detail24construct1_via_allocatorINS8_16device_allocatorI11MemoryBlockILi512EEEEEENS8_10device_ptrISE_EEEEEEvT0_T1_)
        /*0314*/ 	.word	0x00000000


	//----- nvinfo : EIATTR_REGCOUNT
	.align		4
.L_184:
        /*0318*/ 	.byte	0x04, 0x2f
        /*031a*/ 	.short	(.L_186 - .L_185)
	.align		4
.L_185:
        /*031c*/ 	.word	index@(_ZN3cub18CUB_300001_SM_10006detail8for_each13static_kernelINS2_12policy_hub_t12policy_500_tEmNS2_12op_wrapper_tImN6thrust24THRUST_300001_SM_1000_NS6detail23allocator_traits_detail24construct1_via_allocatorINS8_16device_allocatorI11MemoryBlockILi1024EEEEEENS8_10device_ptrISE_EEEEEEvT0_T1_)
        /*0320*/ 	.word	0x0000000a


	//----- nvinfo : EIATTR_FRAME_SIZE
	.align		4
.L_186:
        /*0324*/ 	.byte	0x04, 0x11
        /*0326*/ 	.short	(.L_188 - .L_187)
	.align		4
.L_187:
        /*0328*/ 	.word	index@(_ZN3cub18CUB_300001_SM_10006detail8for_each13static_kernelINS2_12policy_hub_t12policy_500_tEmNS2_12op_wrapper_tImN6thrust24THRUST_300001_SM_1000_NS6detail23allocator_traits_detail24construct1_via_allocatorINS8_16device_allocatorI11MemoryBlockILi1024EEEEEENS8_10device_ptrISE_EEEEEEvT0_T1_)
        /*032c*/ 	.word	0x00000000


	//----- nvinfo : EIATTR_MIN_STACK_SIZE
	.align		4
.L_188:
        /*0330*/ 	.byte	0x04, 0x12
        /*0332*/ 	.short	(.L_190 - .L_189)
	.align		4
.L_189:
        /*0334*/ 	.word	index@(_ZN3cub18CUB_300001_SM_10006detail8for_each13static_kernelINS2_12policy_hub_t12policy_500_tEmNS2_12op_wrapper_tImN6thrust24THRUST_300001_SM_1000_NS6detail23allocator_traits_detail24construct1_via_allocatorINS8_16device_allocatorI11MemoryBlockILi1024EEEEEENS8_10device_ptrISE_EEEEEEvT0_T1_)
        /*0338*/ 	.word	0x00000000


	//----- nvinfo : EIATTR_MIN_STACK_SIZE
	.align		4
.L_190:
        /*033c*/ 	.byte	0x04, 0x12
        /*033e*/ 	.short	(.L_192 - .L_191)
	.align		4
.L_191:
        /*0340*/ 	.word	index@(_ZN3cub18CUB_300001_SM_10006detail8for_each13static_kernelINS2_12policy_hub_t12policy_500_tEmNS2_12op_wrapper_tImN6thrust24THRUST_300001_SM_1000_NS6detail23allocator_traits_detail24construct1_via_allocatorINS8_16device_allocatorI11MemoryBlockILi512EEEEEENS8_10device_ptrISE_EEEEEEvT0_T1_)
        /*0344*/ 	.word	0x00000000


	//----- nvinfo : EIATTR_MIN_STACK_SIZE
	.align		4
.L_192:
        /*0348*/ 	.byte	0x04, 0x12
        /*034a*/ 	.short	(.L_194 - .L_193)
	.align		4
.L_193:
        /*034c*/ 	.word	index@(_ZN3cub18CUB_300001_SM_10006detail8for_each13static_kernelINS2_12policy_hub_t12policy_500_tEmNS2_12op_wrapper_tImN6thrust24THRUST_300001_SM_1000_NS6detail23allocator_traits_detail24construct1_via_allocatorINS8_16device_allocatorI11MemoryBlockILi256EEEEEENS8_10device_ptrISE_EEEEEEvT0_T1_)
        /*0350*/ 	.word	0x00000000


	//----- nvinfo : EIATTR_MIN_STACK_SIZE
	.align		4
.L_194:
        /*0354*/ 	.byte	0x04, 0x12
        /*0356*/ 	.short	(.L_196 - .L_195)
	.align		4
.L_195:
        /*0358*/ 	.word	index@(_ZN3cub18CUB_300001_SM_10006detail8for_each13static_kernelINS2_12policy_hub_t12policy_500_tEmNS2_12op_wrapper_tImN6thrust24THRUST_300001_SM_1000_NS6detail23allocator_traits_detail24construct1_via_allocatorINS8_16device_allocatorI11MemoryBlockILi128EEEEEENS8_10device_ptrISE_EEEEEEvT0_T1_)
        /*035c*/ 	.word	0x00000000


	//----- nvinfo : EIATTR_MIN_STACK_SIZE
	.align		4
.L_196:
        /*0360*/ 	.byte	0x04, 0x12
        /*0362*/ 	.short	(.L_198 - .L_197)
	.align		4
.L_197:
        /*0364*/ 	.word	index@(_ZN3cub18CUB_300001_SM_10006detail8for_each13static_kernelINS2_12policy_hub_t12policy_500_tEmNS2_12op_wrapper_tImN6thrust24THRUST_300001_SM_1000_NS6detail23allocator_traits_detail24construct1_via_allocatorINS8_16device_allocatorI11MemoryBlockILi64EEEEEENS8_10device_ptrISE_EEEEEEvT0_T1_)
        /*0368*/ 	.word	0x00000000


	//----- nvinfo : EIATTR_MIN_STACK_SIZE
	.align		4
.L_198:
        /*036c*/ 	.byte	0x04, 0x12
        /*036e*/ 	.short	(.L_200 - .L_199)
	.align		4
.L_199:
        /*0370*/ 	.word	index@(_ZN3cub18CUB_300001_SM_10006detail8for_each13static_kernelINS2_12policy_hub_t12policy_500_tEmNS2_12op_wrapper_tImN6thrust24THRUST_300001_SM_1000_NS6detail23allocator_traits_detail24construct1_via_allocatorINS8_16device_allocatorI11MemoryBlockILi32EEEEEENS8_10device_ptrISE_EEEEEEvT0_T1_)
        /*0374*/ 	.word	0x00000000


	//----- nvinfo : EIATTR_MIN_STACK_SIZE
	.align		4
.L_200:
        /*0378*/ 	.byte	0x04, 0x12
        /*037a*/ 	.short	(.L_202 - .L_201)
	.align		4
.L_201:
        /*037c*/ 	.word	index@(_ZN3cub18CUB_300001_SM_10006detail8for_each13static_kernelINS2_12policy_hub_t12policy_500_tEmNS2_12op_wrapper_tImN6thrust24THRUST_300001_SM_1000_NS6detail23allocator_traits_detail24construct1_via_allocatorINS8_16device_allocatorI11MemoryBlockILi16EEEEEENS8_10device_ptrISE_EEEEEEvT0_T1_)
        /*0380*/ 	.word	0x00000000


	//----- nvinfo : EIATTR_MIN_STACK_SIZE
	.align		4
.L_202:
        /*0384*/ 	.byte	0x04, 0x12
        /*0386*/ 	.short	(.L_204 - .L_203)
	.align		4
.L_203:
        /*0388*/ 	.word	index@(_ZN3cub18CUB_300001_SM_10006detail8for_each13static_kernelINS2_12policy_hub_t12policy_500_tEmNS2_12op_wrapper_tImN6thrust24THRUST_300001_SM_1000_NS6detail23allocator_traits_detail24construct1_via_allocatorINS8_16device_allocatorI11MemoryBlockILi8EEEEEENS8_10device_ptrISE_EEEEEEvT0_T1_)
        /*038c*/ 	.word	0x00000000


	//----- nvinfo : EIATTR_MIN_STACK_SIZE
	.align		4
.L_204:
        /*0390*/ 	.byte	0x04, 0x12
        /*0392*/ 	.short	(.L_206 - .L_205)
	.align		4
.L_205:
        /*0394*/ 	.word	index@(_ZN3cub18CUB_300001_SM_10006detail11EmptyKernelIvEEvv)
        /*0398*/ 	.word	0x00000000


	//----- nvinfo : EIATTR_MIN_STACK_SIZE
	.align		4
.L_206:
        /*039c*/ 	.byte	0x04, 0x12
        /*039e*/ 	.short	(.L_208 - .L_207)
	.align		4
.L_207:
        /*03a0*/ 	.word	index@(_Z36TestSequentialAccessThroughputKernelILi1024EEvPK11MemoryBlockIXT_EEPS1_ii)
        /*03a4*/ 	.word	0x00000090


	//----- nvinfo : EIATTR_MIN_STACK_SIZE
	.align		4
.L_208:
        /*03a8*/ 	.byte	0x04, 0x12
        /*03aa*/ 	.short	(.L_210 - .L_209)
	.align		4
.L_209:
        /*03ac*/ 	.word	index@(_Z36TestSequentialAccessThroughputKernelILi512EEvPK11MemoryBlockIXT_EEPS1_ii)
        /*03b0*/ 	.word	0x00000030


	//----- nvinfo : EIATTR_MIN_STACK_SIZE
	.align		4
.L_210:
        /*03b4*/ 	.byte	0x04, 0x12
        /*03b6*/ 	.short	(.L_212 - .L_211)
	.align		4
.L_211:
        /*03b8*/ 	.word	index@(_Z36TestSequentialAccessThroughputKernelILi256EEvPK11MemoryBlockIXT_EEPS1_ii)
        /*03bc*/ 	.word	0x00000030


	//----- nvinfo : EIATTR_MIN_STACK_SIZE
	.align		4
.L_212:
        /*03c0*/ 	.byte	0x04, 0x12
        /*03c2*/ 	.short	(.L_214 - .L_213)
	.align		4
.L_213:
        /*03c4*/ 	.word	index@(_Z36TestSequentialAccessThroughputKernelILi128EEvPK11MemoryBlockIXT_EEPS1_ii)
        /*03c8*/ 	.word	0x00000030


	//----- nvinfo : EIATTR_MIN_STACK_SIZE
	.align		4
.L_214:
        /*03cc*/ 	.byte	0x04, 0x12
        /*03ce*/ 	.short	(.L_216 - .L_215)
	.align		4
.L_215:
        /*03d0*/ 	.word	index@(_Z36TestSequentialAccessThroughputKernelILi64EEvPK11MemoryBlockIXT_EEPS1_ii)
        /*03d4*/ 	.word	0x00000030


	//----- nvinfo : EIATTR_MIN_STACK_SIZE
	.align		4
.L_216:
        /*03d8*/ 	.byte	0x04, 0x12
        /*03da*/ 	.short	(.L_218 - .L_217)
	.align		4
.L_217:
        /*03dc*/ 	.word	index@(_Z36TestSequentialAccessThroughputKernelILi32EEvPK11MemoryBlockIXT_EEPS1_ii)
        /*03e0*/ 	.word	0x00000030


	//----- nvinfo : EIATTR_MIN_STACK_SIZE
	.align		4
.L_218:
        /*03e4*/ 	.byte	0x04, 0x12
        /*03e6*/ 	.short	(.L_220 - .L_219)
	.align		4
.L_219:
        /*03e8*/ 	.word	index@(_Z36TestSequentialAccessThroughputKernelILi16EEvPK11MemoryBlockIXT_EEPS1_ii)
        /*03ec*/ 	.word	0x00000030


	//----- nvinfo : EIATTR_MIN_STACK_SIZE
	.align		4
.L_220:
        /*03f0*/ 	.byte	0x04, 0x12
        /*03f2*/ 	.short	(.L_222 - .L_221)
	.align		4
.L_221:
        /*03f4*/ 	.word	index@(_Z36TestSequentialAccessThroughputKernelILi8EEvPK11MemoryBlockIXT_EEPS1_ii)
        /*03f8*/ 	.word	0x00000030


	//----- nvinfo : EIATTR_MIN_STACK_SIZE
	.align		4
.L_222:
        /*03fc*/ 	.byte	0x04, 0x12
        /*03fe*/ 	.short	(.L_224 - .L_223)
	.align		4
.L_223:
        /*0400*/ 	.word	index@(_Z32TestRandomAccessThroughputKernelILi1024EEvPK11MemoryBlockIXT_EEPS1_ii)
        /*0404*/ 	.word	0x000000a0


	//----- nvinfo : EIATTR_MIN_STACK_SIZE
	.align		4
.L_224:
        /*0408*/ 	.byte	0x04, 0x12
        /*040a*/ 	.short	(.L_226 - .L_225)
	.align		4
.L_225:
        /*040c*/ 	.word	index@(_Z26GenerateRandomBlocksKernelILi1024EEvP11MemoryBlockIXT_EEi)
        /*0410*/ 	.word	0x00000030


	//----- nvinfo : EIATTR_MIN_STACK_SIZE
	.align		4
.L_226:
        /*0414*/ 	.byte	0x04, 0x12
        /*0416*/ 	.short	(.L_228 - .L_227)
	.align		4
.L_227:
        /*0418*/ 	.word	index@(_Z32TestRandomAccessThroughputKernelILi512EEvPK11MemoryBlockIXT_EEPS1_ii)
        /*041c*/ 	.word	0x00000030


	//----- nvinfo : EIATTR_MIN_STACK_SIZE
	.align		4
.L_228:
        /*0420*/ 	.byte	0x04, 0x12
        /*0422*/ 	.short	(.L_230 - .L_229)
	.align		4
.L_229:
        /*0424*/ 	.word	index@(_Z26GenerateRandomBlocksKernelILi512EEvP11MemoryBlockIXT_EEi)
        /*0428*/ 	.word	0x00000030


	//----- nvinfo : EIATTR_MIN_STACK_SIZE
	.align		4
.L_230:
        /*042c*/ 	.byte	0x04, 0x12
        /*042e*/ 	.short	(.L_232 - .L_231)
	.align		4
.L_231:
        /*0430*/ 	.word	index@(_Z32TestRandomAccessThroughputKernelILi256EEvPK11MemoryBlockIXT_EEPS1_ii)
        /*0434*/ 	.word	0x00000030


	//----- nvinfo : EIATTR_MIN_STACK_SIZE
	.align		4
.L_232:
        /*0438*/ 	.byte	0x04, 0x12
        /*043a*/ 	.short	(.L_234 - .L_233)
	.align		4
.L_233:
        /*043c*/ 	.word	index@(_Z26GenerateRandomBlocksKernelILi256EEvP11MemoryBlockIXT_EEi)
        /*0440*/ 	.word	0x00000030


	//----- nvinfo : EIATTR_MIN_STACK_SIZE
	.align		4
.L_234:
        /*0444*/ 	.byte	0x04, 0x12
        /*0446*/ 	.short	(.L_236 - .L_235)
	.align		4
.L_235:
        /*0448*/ 	.word	index@(_Z32TestRandomAccessThroughputKernelILi128EEvPK11MemoryBlockIXT_EEPS1_ii)
        /*044c*/ 	.word	0x00000030


	//----- nvinfo : EIATTR_MIN_STACK_SIZE
	.align		4
.L_236:
        /*0450*/ 	.byte	0x04, 0x12
        /*0452*/ 	.short	(.L_238 - .L_237)
	.align		4
.L_237:
        /*0454*/ 	.word	index@(_Z26GenerateRandomBlocksKernelILi128EEvP11MemoryBlockIXT_EEi)
        /*0458*/ 	.word	0x00000030


	//----- nvinfo : EIATTR_MIN_STACK_SIZE
	.align		4
.L_238:
        /*045c*/ 	.byte	0x04, 0x12
        /*045e*/ 	.short	(.L_240 - .L_239)
	.align		4
.L_239:
        /*0460*/ 	.word	index@(_Z32TestRandomAccessThroughputKernelILi64EEvPK11MemoryBlockIXT_EEPS1_ii)
        /*0464*/ 	.word	0x00000030


	//----- nvinfo : EIATTR_MIN_STACK_SIZE
	.align		4
.L_240:
        /*0468*/ 	.byte	0x04, 0x12
        /*046a*/ 	.short	(.L_242 - .L_241)
	.align		4
.L_241:
        /*046c*/ 	.word	index@(_Z26GenerateRandomBlocksKernelILi64EEvP11MemoryBlockIXT_EEi)
        /*0470*/ 	.word	0x00000030


	//----- nvinfo : EIATTR_MIN_STACK_SIZE
	.align		4
.L_242:
        /*0474*/ 	.byte	0x04, 0x12
        /*0476*/ 	.short	(.L_244 - .L_243)
	.align		4
.L_243:
        /*0478*/ 	.word	index@(_Z32TestRandomAccessThroughputKernelILi32EEvPK11MemoryBlockIXT_EEPS1_ii)
        /*047c*/ 	.word	0x00000030


	//----- nvinfo : EIATTR_MIN_STACK_SIZE
	.align		4
.L_244:
        /*0480*/ 	.byte	0x04, 0x12
        /*0482*/ 	.short	(.L_246 - .L_245)
	.align		4
.L_245:
        /*0484*/ 	.word	index@(_Z26GenerateRandomBlocksKernelILi32EEvP11MemoryBlockIXT_EEi)
        /*0488*/ 	.word	0x00000030


	//----- nvinfo : EIATTR_MIN_STACK_SIZE
	.align		4
.L_246:
        /*048c*/ 	.byte	0x04, 0x12
        /*048e*/ 	.short	(.L_248 - .L_247)
	.align		4
.L_247:
        /*0490*/ 	.word	index@(_Z32TestRandomAccessThroughputKernelILi16EEvPK11MemoryBlockIXT_EEPS1_ii)
        /*0494*/ 	.word	0x00000030


	//----- nvinfo : EIATTR_MIN_STACK_SIZE
	.align		4
.L_248:
        /*0498*/ 	.byte	0x04, 0x12
        /*049a*/ 	.short	(.L_250 - .L_249)
	.align		4
.L_249:
        /*049c*/ 	.word	index@(_Z26GenerateRandomBlocksKernelILi16EEvP11MemoryBlockIXT_EEi)
        /*04a0*/ 	.word	0x00000030


	//----- nvinfo : EIATTR_MIN_STACK_SIZE
	.align		4
.L_250:
        /*04a4*/ 	.byte	0x04, 0x12
        /*04a6*/ 	.short	(.L_252 - .L_251)
	.align		4
.L_251:
        /*04a8*/ 	.word	index@(_Z32TestRandomAccessThroughputKernelILi8EEvPK11MemoryBlockIXT_EEPS1_ii)
        /*04ac*/ 	.word	0x00000030


	//----- nvinfo : EIATTR_MIN_STACK_SIZE
	.align		4
.L_252:
        /*04b0*/ 	.byte	0x04, 0x12
        /*04b2*/ 	.short	(.L_254 - .L_253)
	.align		4
.L_253:
        /*04b4*/ 	.word	index@(_Z26GenerateRandomBlocksKernelILi8EEvP11MemoryBlockIXT_EEi)
        /*04b8*/ 	.word	0x00000030


	//----- nvinfo : EIATTR_MIN_STACK_SIZE
	.align		4
.L_254:
        /*04bc*/ 	.byte	0x04, 0x12
        /*04be*/ 	.short	(.L_256 - .L_255)
	.align		4
.L_255:
        /*04c0*/ 	.word	index@(_Z16MemoryTestKernelv)
        /*04c4*/ 	.word	0x00000008
.L_256:


//--------------------- .nv.compat                --------------------------
	.section	.nv.compat,"",@"SHT_CUDA_COMPAT_INFO"
	.align	4
        /*0000*/ 	.byte	0x02, 0x09, 0x00, 0x00, 0x02, 0x02, 0x01, 0x00, 0x02, 0x05, 0x05, 0x00, 0x03, 0x07, 0x01, 0x01
        /*0010*/ 	.byte	0x02, 0x03, 0x00, 0x00, 0x02, 0x06, 0x01, 0x00, 0x04, 0x0b, 0x08, 0x00, 0x09, 0x00, 0x00, 0x00
        /*0020*/ 	.byte	0x00, 0x00, 0x00, 0x00


//--------------------- .nv.info._ZN3cub18CUB_300001_SM_10006detail8for_each13static_kernelINS2_12policy_hub_t12policy_500_tEmNS2_12op_wrapper_tImN6thrust24THRUST_300001_SM_1000_NS6detail23allocator_traits_detail24construct1_via_allocatorINS8_16device_allocatorI11MemoryBlockILi1024EEEEEENS8_10device_ptrISE_EEEEEEvT0_T1_ --------------------------
	.section	.nv.info._ZN3cub18CUB_300001_SM_10006detail8for_each13static_kernelINS2_12policy_hub_t12policy_500_tEmNS2_12op_wrapper_tImN6thrust24THRUST_300001_SM_1000_NS6detail23allocator_traits_detail24construct1_via_allocatorINS8_16device_allocatorI11MemoryBlockILi1024EEEEEENS8_10device_ptrISE_EEEEEEvT0_T1_,"",@"SHT_CUDA_INFO"
	.sectionflags	@""
	.align	4


	//----- nvinfo : EIATTR_CUDA_API_VERSION
	.align		4
        /*0000*/ 	.byte	0x04, 0x37
        /*0002*/ 	.short	(.L_258 - .L_257)
.L_257:
        /*0004*/ 	.word	0x00000082


	//----- nvinfo : EIATTR_KPARAM_INFO
	.align		4
.L_258:
        /*0008*/ 	.byte	0x04, 0x17
        /*000a*/ 	.short	(.L_260 - .L_259)
.L_259:
        /*000c*/ 	.word	0x00000000
        /*0010*/ 	.short	0x0001
        /*0012*/ 	.short	0x0008
        /*0014*/ 	.byte	0x00, 0xf0, 0x41, 0x00


	//----- nvinfo : EIATTR_KPARAM_INFO
	.align		4
.L_260:
        /*0018*/ 	.byte	0x04, 0x17
        /*001a*/ 	.short	(.L_262 - .L_261)
.L_261:
        /*001c*/ 	.word	0x00000000
        /*0020*/ 	.short	0x0000
        /*0022*/ 	.short	0x0000
        /*0024*/ 	.byte	0x00, 0xf0, 0x21, 0x00


	//----- nvinfo : EIATTR_SPARSE_MMA_MASK
	.align		4
.L_262:
        /*0028*/ 	.byte	0x03, 0x50
        /*002a*/ 	.short	0x0000


	//----- nvinfo : EIATTR_MAXREG_COUNT
	.align		4
        /*002c*/ 	.byte	0x03, 0x1b
        /*002e*/ 	.short	0x00ff


	//----- nvinfo : EIATTR_MERCURY_ISA_VERSION
	.align		4
        /*0030*/ 	.byte	0x03, 0x5f
        /*0032*/ 	.short	0x0101


	//----- nvinfo : EIATTR_VRC_CTA_INIT_COUNT
	.align		4
        /*0034*/ 	.byte	0x02, 0x4a
	.zero		1
	.zero		1


	//----- nvinfo : EIATTR_EXIT_INSTR_OFFSETS
	.align		4
        /*0038*/ 	.byte	0x04, 0x1c
        /*003a*/ 	.short	(.L_264 - .L_263)


	//   ....[0]....
.L_263:
        /*003c*/ 	.word	0x00002150


	//   ....[1]....
        /*0040*/ 	.word	0x00003240


	//   ....[2]....
        /*0044*/ 	.word	0x000042b0


	//----- nvinfo : EIATTR_MAX_THREADS
	.align		4
.L_264:
        /*0048*/ 	.byte	0x04, 0x05
        /*004a*/ 	.short	(.L_266 - .L_265)
.L_265:
        /*004c*/ 	.word	0x00000100
        /*0050*/ 	.word	0x00000001
        /*0054*/ 	.word	0x00000001


	//----- nvinfo : EIATTR_CRS_STACK_SIZE
	.align		4
.L_266:
        /*0058*/ 	.byte	0x04, 0x1e
        /*005a*/ 	.short	(.L_268 - .L_267)
.L_267:
        /*005c*/ 	.word	0x00000000


	//----- nvinfo : EIATTR_CBANK_PARAM_SIZE
	.align		4
.L_268:
        /*0060*/ 	.byte	0x03, 0x19
        /*0062*/ 	.short	0x0018


	//----- nvinfo : EIATTR_PARAM_CBANK
	.align		4
        /*0064*/ 	.byte	0x04, 0x0a
        /*0066*/ 	.short	(.L_270 - .L_269)
	.align		4
.L_269:
        /*0068*/ 	.word	index@(.nv.constant0._ZN3cub18CUB_300001_SM_10006detail8for_each13static_kernelINS2_12policy_hub_t12policy_500_tEmNS2_12op_wrapper_tImN6thrust24THRUST_300001_SM_1000_NS6detail23allocator_traits_detail24construct1_via_allocatorINS8_16device_allocatorI11MemoryBlockILi1024EEEEEENS8_10device_ptrISE_EEEEEEvT0_T1_)
        /*006c*/ 	.short	0x0380
        /*006e*/ 	.short	0x0018


	//----- nvinfo : EIATTR_SW_WAR
	.align		4
.L_270:
        /*0070*/ 	.byte	0x04, 0x36
        /*0072*/ 	.short	(.L_272 - .L_271)
.L_271:
        /*0074*/ 	.word	0x00000008
.L_272:


//--------------------- .nv.info._ZN3cub18CUB_300001_SM_10006detail8for_each13static_kernelINS2_12policy_hub_t12policy_500_tEmNS2_12op_wrapper_tImN6thrust24THRUST_300001_SM_1000_NS6detail23allocator_traits_detail24construct1_via_allocatorINS8_16device_allocatorI11MemoryBlockILi512EEEEEENS8_10device_ptrISE_EEEEEEvT0_T1_ --------------------------
	.section	.nv.info._ZN3cub18CUB_300001_SM_10006detail8for_each13static_kernelINS2_12policy_hub_t12policy_500_tEmNS2_12op_wrapper_tImN6thrust24THRUST_300001_SM_1000_NS6detail23allocator_traits_detail24construct1_via_allocatorINS8_16device_allocatorI11MemoryBlockILi512EEEEEENS8_10device_ptrISE_EEEEEEvT0_T1_,"",@"SHT_CUDA_INFO"
	.sectionflags	@""
	.align	4


	//----- nvinfo : EIATTR_CUDA_API_VERSION
	.align		4
        /*0000*/ 	.byte	0x04, 0x37
        /*0002*/ 	.short	(.L_274 - .L_273)
.L_273:
        /*0004*/ 	.word	0x00000082


	//----- nvinfo : EIATTR_KPARAM_INFO
	.align		4
.L_274:
        /*0008*/ 	.byte	0x04, 0x17
        /*000a*/ 	.short	(.L_276 - .L_275)
.L_275:
        /*000c*/ 	.word	0x00000000
        /*0010*/ 	.short	0x0001
        /*0012*/ 	.short	0x0008
        /*0014*/ 	.byte	0x00, 0xf0, 0x41, 0x00


	//----- nvinfo : EIATTR_KPARAM_INFO
	.align		4
.L_276:
        /*0018*/ 	.byte	0x04, 0x17
        /*001a*/ 	.short	(.L_278 - .L_277)
.L_277:
        /*001c*/ 	.word	0x00000000
        /*0020*/ 	.short	0x0000
        /*0022*/ 	.short	0x0000
        /*0024*/ 	.byte	0x00, 0xf0, 0x21, 0x00


	//----- nvinfo : EIATTR_SPARSE_MMA_MASK
	.align		4
.L_278:
        /*0028*/ 	.byte	0x03, 0x50
        /*002a*/ 	.short	0x0000


	//----- nvinfo : EIATTR_MAXREG_COUNT
	.align		4
        /*002c*/ 	.byte	0x03, 0x1b
        /*002e*/ 	.short	0x00ff


	//----- nvinfo : EIATTR_MERCURY_ISA_VERSION
	.align		4
        /*0030*/ 	.byte	0x03, 0x5f
        /*0032*/ 	.short	0x0101


	//----- nvinfo : EIATTR_VRC_CTA_INIT_COUNT
	.align		4
        /*0034*/ 	.byte	0x02, 0x4a
	.zero		1
	.zero		1


	//----- nvinfo : EIATTR_EXIT_INSTR_OFFSETS
	.align		4
        /*0038*/ 	.byte	0x04, 0x1c
        /*003a*/ 	.short	(.L_280 - .L_279)


	//   ....[0]....
.L_279:
        /*003c*/ 	.word	0x00001150


	//   ....[1]....
        /*0040*/ 	.word	0x00001a40


	//   ....[2]....
        /*0044*/ 	.word	0x000022b0


	//----- nvinfo : EIATTR_MAX_THREADS
	.align		4
.L_280:
        /*0048*/ 	.byte	0x04, 0x05
        /*004a*/ 	.short	(.L_282 - .L_281)
.L_281:
        /*004c*/ 	.word	0x00000100
        /*0050*/ 	.word	0x00000001
        /*0054*/ 	.word	0x00000001


	//----- nvinfo : EIATTR_CRS_STACK_SIZE
	.align		4
.L_282:
        /*0058*/ 	.byte	0x04, 0x1e
        /*005a*/ 	.short	(.L_284 - .L_283)
.L_283:
        /*005c*/ 	.word	0x00000000


	//----- nvinfo : EIATTR_CBANK_PARAM_SIZE
	.align		4
.L_284:
        /*0060*/ 	.byte	0x03, 0x19
        /*0062*/ 	.short	0x0018


	//----- nvinfo : EIATTR_PARAM_CBANK
	.align		4
        /*0064*/ 	.byte	0x04, 0x0a
        /*0066*/ 	.short	(.L_286 - .L_285)
	.align		4
.L_285:
        /*0068*/ 	.word	index@(.nv.constant0._ZN3cub18CUB_300001_SM_10006detail8for_each13static_kernelINS2_12policy_hub_t12policy_500_tEmNS2_12op_wrapper_tImN6thrust24THRUST_300001_SM_1000_NS6detail23allocator_traits_detail24construct1_via_allocatorINS8_16device_allocatorI11MemoryBlockILi512EEEEEENS8_10device_ptrISE_EEEEEEvT0_T1_)
        /*006c*/ 	.short	0x0380
        /*006e*/ 	.short	0x0018


	//----- nvinfo : EIATTR_SW_WAR
	.align		4
.L_286:
        /*0070*/ 	.byte	0x04, 0x36
        /*0072*/ 	.short	(.L_288 - .L_287)
.L_287:
        /*0074*/ 	.word	0x00000008
.L_288:


//--------------------- .nv.info._ZN3cub18CUB_300001_SM_10006detail8for_each13static_kernelINS2_12policy_hub_t12policy_500_tEmNS2_12op_wrapper_tImN6thrust24THRUST_300001_SM_1000_NS6detail23allocator_traits_detail24construct1_via_allocatorINS8_16device_allocatorI11MemoryBlockILi256EEEEEENS8_10device_ptrISE_EEEEEEvT0_T1_ --------------------------
	.section	.nv.info._ZN3cub18CUB_300001_SM_10006detail8for_each13static_kernelINS2_12policy_hub_t12policy_500_tEmNS2_12op_wrapper_tImN6thrust24THRUST_300001_SM_1000_NS6detail23allocator_traits_detail24construct1_via_allocatorINS8_16device_allocatorI11MemoryBlockILi256EEEEEENS8_10device_ptrISE_EEEEEEvT0_T1_,"",@"SHT_CUDA_INFO"
	.sectionflags	@""
	.align	4


	//----- nvinfo : EIATTR_CUDA_API_VERSION
	.align		4
        /*0000*/ 	.byte	0x04, 0x37
        /*0002*/ 	.short	(.L_290 - .L_289)
.L_289:
        /*0004*/ 	.word	0x00000082


	//----- nvinfo : EIATTR_KPARAM_INFO
	.align		4
.L_290:
        /*0008*/ 	.byte	0x04, 0x17
        /*000a*/ 	.short	(.L_292 - .L_291)
.L_291:
        /*000c*/ 	.word	0x00000000
        /*0010*/ 	.short	0x0001
        /*0012*/ 	.short	0x0008
        /*0014*/ 	.byte	0x00, 0xf0, 0x41, 0x00


	//----- nvinfo : EIATTR_KPARAM_INFO
	.align		4
.L_292:
        /*0018*/ 	.byte	0x04, 0x17
        /*001a*/ 	.short	(.L_294 - .L_293)
.L_293:
        /*001c*/ 	.word	0x00000000
        /*0020*/ 	.short	0x0000
        /*0022*/ 	.short	0x0000
        /*0024*/ 	.byte	0x00, 0xf0, 0x21, 0x00


	//----- nvinfo : EIATTR_SPARSE_MMA_MASK
	.align		4
.L_294:
        /*0028*/ 	.byte	0x03, 0x50
        /*002a*/ 	.short	0x0000


	//----- nvinfo : EIATTR_MAXREG_COUNT
	.align		4
        /*002c*/ 	.byte	0x03, 0x1b
        /*002e*/ 	.short	0x00ff


	//----- nvinfo : EIATTR_MERCURY_ISA_VERSION
	.align		4
        /*0030*/ 	.byte	0x03, 0x5f
        /*0032*/ 	.short	0x0101


	//----- nvinfo : EIATTR_VRC_CTA_INIT_COUNT
	.align		4
        /*0034*/ 	.byte	0x02, 0x4a
	.zero		1
	.zero		1


	//----- nvinfo : EIATTR_EXIT_INSTR_OFFSETS
	.align		4
        /*0038*/ 	.byte	0x04, 0x1c
        /*003a*/ 	.short	(.L_296 - .L_295)


	//   ....[0]....
.L_295:
        /*003c*/ 	.word	0x00000950


	//   ....[1]....
        /*0040*/ 	.word	0x00000e40


	//   ....[2]....
        /*0044*/ 	.word	0x000012b0


	//----- nvinfo : EIATTR_MAX_THREADS
	.align		4
.L_296:
        /*0048*/ 	.byte	0x04, 0x05
        /*004a*/ 	.short	(.L_298 - .L_297)
.L_297:
        /*004c*/ 	.word	0x00000100
        /*0050*/ 	.word	0x00000001
        /*0054*/ 	.word	0x00000001


	//----- nvinfo : EIATTR_CRS_STACK_SIZE
	.align		4
.L_298:
        /*0058*/ 	.byte	0x04, 0x1e
        /*005a*/ 	.short	(.L_300 - .L_299)
.L_299:
        /*005c*/ 	.word	0x00000000


	//----- nvinfo : EIATTR_CBANK_PARAM_SIZE
	.align		4
.L_300:
        /*0060*/ 	.byte	0x03, 0x19
        /*0062*/ 	.short	0x0018


	//----- nvinfo : EIATTR_PARAM_CBANK
	.align		4
        /*0064*/ 	.byte	0x04, 0x0a
        /*0066*/ 	.short	(.L_302 - .L_301)
	.align		4
.L_301:
        /*0068*/ 	.word	index@(.nv.constant0._ZN3cub18CUB_300001_SM_10006detail8for_each13static_kernelINS2_12policy_hub_t12policy_500_tEmNS2_12op_wrapper_tImN6thrust24THRUST_300001_SM_1000_NS6detail23allocator_traits_detail24construct1_via_allocatorINS8_16device_allocatorI11MemoryBlockILi256EEEEEENS8_10device_ptrISE_EEEEEEvT0_T1_)
        /*006c*/ 	.short	0x0380
        /*006e*/ 	.short	0x0018


	//----- nvinfo : EIATTR_SW_WAR
	.align		4
.L_302:
        /*0070*/ 	.byte	0x04, 0x36
        /*0072*/ 	.short	(.L_304 - .L_303)
.L_303:
        /*0074*/ 	.word	0x00000008
.L_304:


//--------------------- .nv.info._ZN3cub18CUB_300001_SM_10006detail8for_each13static_kernelINS2_12policy_hub_t12policy_500_tEmNS2_12op_wrapper_tImN6thrust24THRUST_300001_SM_1000_NS6detail23allocator_traits_detail24construct1_via_allocatorINS8_16device_allocatorI11MemoryBlockILi128EEEEEENS8_10device_ptrISE_EEEEEEvT0_T1_ --------------------------
	.section	.nv.info._ZN3cub18CUB_300001_SM_10006detail8for_each13static_kernelINS2_12policy_hub_t12policy_500_tEmNS2_12op_wrapper_tImN6thrust24THRUST_300001_SM_1000_NS6detail23allocator_traits_detail24construct1_via_allocatorINS8_16device_allocatorI11MemoryBlockILi128EEEEEENS8_10device_ptrISE_EEEEEEvT0_T1_,"",@"SHT_CUDA_INFO"
	.sectionflags	@""
	.align	4


	//----- nvinfo : EIATTR_CUDA_API_VERSION
	.align		4
        /*0000*/ 	.byte	0x04, 0x37
        /*0002*/ 	.short	(.L_306 - .L_305)
.L_305:
        /*0004*/ 	.word	0x00000082


	//----- nvinfo : EIATTR_KPARAM_INFO
	.align		4
.L_306:
        /*0008*/ 	.byte	0x04, 0x17
        /*000a*/ 	.short	(.L_308 - .L_307)
.L_307:
        /*000c*/ 	.word	0x00000000
        /*0010*/ 	.short	0x0001
        /*0012*/ 	.short	0x0008
        /*0014*/ 	.byte	0x00, 0xf0, 0x41, 0x00


	//----- nvinfo : EIATTR_KPARAM_INFO
	.align		4
.L_308:
        /*0018*/ 	.byte	0x04, 0x17
        /*001a*/ 	.short	(.L_310 - .L_309)
.L_309:
        /*001c*/ 	.word	0x00000000
        /*0020*/ 	.short	0x0000
        /*0022*/ 	.short	0x0000
        /*0024*/ 	.byte	0x00, 0xf0, 0x21, 0x00


	//----- nvinfo : EIATTR_SPARSE_MMA_MASK
	.align		4
.L_310:
        /*0028*/ 	.byte	0x03, 0x50
        /*002a*/ 	.short	0x0000


	//----- nvinfo : EIATTR_MAXREG_COUNT
	.align		4
        /*002c*/ 	.byte	0x03, 0x1b
        /*002e*/ 	.short	0x00ff


	//----- nvinfo : EIATTR_MERCURY_ISA_VERSION
	.align		4
        /*0030*/ 	.byte	0x03, 0x5f
        /*0032*/ 	.short	0x0101


	//----- nvinfo : EIATTR_VRC_CTA_INIT_COUNT
	.align		4
        /*0034*/ 	.byte	0x02, 0x4a
	.zero		1
	.zero		1


	//----- nvinfo : EIATTR_EXIT_INSTR_OFFSETS
	.align		4
        /*0038*/ 	.byte	0x04, 0x1c
        /*003a*/ 	.short	(.L_312 - .L_311)


	//   ....[0]....
.L_311:
        /*003c*/ 	.word	0x00000550


	//   ....[1]....
        /*0040*/ 	.word	0x00000840


	//   ....[2]....
        /*0044*/ 	.word	0x00000ab0


	//----- nvinfo : EIATTR_MAX_THREADS
	.align		4
.L_312:
        /*0048*/ 	.byte	0x04, 0x05
        /*004a*/ 	.short	(.L_314 - .L_313)
.L_313:
        /*004c*/ 	.word	0x00000100
        /*0050*/ 	.word	0x00000001
        /*0054*/ 	.word	0x00000001


	//----- nvinfo : EIATTR_CRS_STACK_SIZE
	.align		4
.L_314:
        /*0058*/ 	.byte	0x04, 0x1e
        /*005a*/ 	.short	(.L_316 - .L_315)
.L_315:
        /*005c*/ 	.word	0x00000000


	//----- nvinfo : EIATTR_CBANK_PARAM_SIZE
	.align		4
.L_316:
        /*0060*/ 	.byte	0x03, 0x19
        /*0062*/ 	.short	0x0018


	//----- nvinfo : EIATTR_PARAM_CBANK
	.align		4
        /*0064*/ 	.byte	0x04, 0x0a
        /*0066*/ 	.short	(.L_318 - .L_317)
	.align		4
.L_317:
        /*0068*/ 	.word	index@(.nv.constant0._ZN3cub18CUB_300001_SM_10006detail8for_each13static_kernelINS2_12policy_hub_t12policy_500_tEmNS2_12op_wrapper_tImN6thrust24THRUST_300001_SM_1000_NS6detail23allocator_traits_detail24construct1_via_allocatorINS8_16device_allocatorI11MemoryBlockILi128EEEEEENS8_10device_ptrISE_EEEEEEvT0_T1_)
        /*006c*/ 	.short	0x0380
        /*006e*/ 	.short	0x0018


	//----- nvinfo : EIATTR_SW_WAR
	.align		4
.L_318:
        /*0070*/ 	.byte	0x04, 0x36
        /*0072*/ 	.short	(.L_320 - .L_319)
.L_319:
        /*0074*/ 	.word	0x00000008
.L_320:


//--------------------- .nv.info._ZN3cub18CUB_300001_SM_10006detail8for_each13static_kernelINS2_12policy_hub_t12policy_500_tEmNS2_12op_wrapper_tImN6thrust24THRUST_300001_SM_1000_NS6detail23allocator_traits_detail24construct1_via_allocatorINS8_16device_allocatorI11MemoryBlockILi64EEEEEENS8_10device_ptrISE_EEEEEEvT0_T1_ --------------------------
	.section	.nv.info._ZN3cub18CUB_300001_SM_10006detail8for_each13static_kernelINS2_12policy_hub_t12policy_500_tEmNS2_12op_wrapper_tImN6thrust24THRUST_300001_SM_1000_NS6detail23allocator_traits_detail24construct1_via_allocatorINS8_16device_allocatorI11MemoryBlockILi64EEEEEENS8_10device_ptrISE_EEEEEEvT0_T1_,"",@"SHT_CUDA_INFO"
	.sectionflags	@""
	.align	4


	//----- nvinfo : EIATTR_CUDA_API_VERSION
	.align		4
        /*0000*/ 	.byte	0x04, 0x37
        /*0002*/ 	.short	(.L_322 - .L_321)
.L_321:
        /*0004*/ 	.word	0x00000082


	//----- nvinfo : EIATTR_KPARAM_INFO
	.align		4
.L_322:
        /*0008*/ 	.byte	0x04, 0x17
        /*000a*/ 	.short	(.L_324 - .L_323)
.L_323:
        /*000c*/ 	.word	0x00000000
        /*0010*/ 	.short	0x0001
        /*0012*/ 	.short	0x0008
        /*0014*/ 	.byte	0x00, 0xf0, 0x41, 0x00


	//----- nvinfo : EIATTR_KPARAM_INFO
	.align		4
.L_324:
        /*0018*/ 	.byte	0x04, 0x17
        /*001a*/ 	.short	(.L_326 - .L_325)
.L_325:
        /*001c*/ 	.word	0x00000000
        /*0020*/ 	.short	0x0000
        /*0022*/ 	.short	0x0000
        /*0024*/ 	.byte	0x00, 0xf0, 0x21, 0x00


	//----- nvinfo : EIATTR_SPARSE_MMA_MASK
	.align		4
.L_326:
        /*0028*/ 	.byte	0x03, 0x50
        /*002a*/ 	.short	0x0000


	//----- nvinfo : EIATTR_MAXREG_COUNT
	.align		4
        /*002c*/ 	.byte	0x03, 0x1b
        /*002e*/ 	.short	0x00ff


	//----- nvinfo : EIATTR_MERCURY_ISA_VERSION
	.align		4
        /*0030*/ 	.byte	0x03, 0x5f
        /*0032*/ 	.short	0x0101


	//----- nvinfo : EIATTR_VRC_CTA_INIT_COUNT
	.align		4
        /*0034*/ 	.byte	0x02, 0x4a
	.zero		1
	.zero		1


	//----- nvinfo : EIATTR_EXIT_INSTR_OFFSETS
	.align		4
        /*0038*/ 	.byte	0x04, 0x1c
        /*003a*/ 	.short	(.L_328 - .L_327)


	//   ....[0]....
.L_327:
        /*003c*/ 	.word	0x00000300


	//   ....[1]....
        /*0040*/ 	.word	0x00000510


	//   ....[2]....
        /*0044*/ 	.word	0x00000620


	//----- nvinfo : EIATTR_MAX_THREADS
	.align		4
.L_328:
        /*0048*/ 	.byte	0x04, 0x05
        /*004a*/ 	.short	(.L_330 - .L_329)
.L_329:
        /*004c*/ 	.word	0x00000100
        /*0050*/ 	.word	0x00000001
        /*0054*/ 	.word	0x00000001


	//----- nvinfo : EIATTR_CRS_STACK_SIZE
	.align		4
.L_330:
        /*0058*/ 	.byte	0x04, 0x1e
        /*005a*/ 	.short	(.L_332 - .L_331)
.L_331:
        /*005c*/ 	.word	0x00000000


	//----- nvinfo : EIATTR_CBANK_PARAM_SIZE
	.align		4
.L_332:
        /*0060*/ 	.byte	0x03, 0x19
        /*0062*/ 	.short	0x0018


	//----- nvinfo : EIATTR_PARAM_CBANK
	.align		4
        /*0064*/ 	.byte	0x04, 0x0a
        /*0066*/ 	.short	(.L_334 - .L_333)
	.align		4
.L_333:
        /*0068*/ 	.word	index@(.nv.constant0._ZN3cub18CUB_300001_SM_10006detail8for_each13static_kernelINS2_12policy_hub_t12policy_500_tEmNS2_12op_wrapper_tImN6thrust24THRUST_300001_SM_1000_NS6detail23allocator_traits_detail24construct1_via_allocatorINS8_16device_allocatorI11MemoryBlockILi64EEEEEENS8_10device_ptrISE_EEEEEEvT0_T1_)
        /*006c*/ 	.short	0x0380
        /*006e*/ 	.short	0x0018


	//----- nvinfo : EIATTR_SW_WAR
	.align		4
.L_334:
        /*0070*/ 	.byte	0x04, 0x36
        /*0072*/ 	.short	(.L_336 - .L_335)
.L_335:
        /*0074*/ 	.word	0x00000008
.L_336:


//--------------------- .nv.info._ZN3cub18CUB_300001_SM_10006detail8for_each13static_kernelINS2_12policy_hub_t12policy_500_tEmNS2_12op_wrapper_tImN6thrust24THRUST_300001_SM_1000_NS6detail23allocator_traits_detail24construct1_via_allocatorINS8_16device_allocatorI11MemoryBlockILi32EEEEEENS8_10device_ptrISE_EEEEEEvT0_T1_ --------------------------
	.section	.nv.info._ZN3cub18CUB_300001_SM_10006detail8for_each13static_kernelINS2_12policy_hub_t12policy_500_tEmNS2_12op_wrapper_tImN6thrust24THRUST_300001_SM_1000_NS6detail23allocator_traits_detail24construct1_via_allocatorINS8_16device_allocatorI11MemoryBlockILi32EEEEEENS8_10device_ptrISE_EEEEEEvT0_T1_,"",@"SHT_CUDA_INFO"
	.sectionflags	@""
	.align	4


	//----- nvinfo : EIATTR_CUDA_API_VERSION
	.align		4
        /*0000*/ 	.byte	0x04, 0x37
        /*0002*/ 	.short	(.L_338 - .L_337)
.L_337:
        /*0004*/ 	.word	0x00000082


	//----- nvinfo : EIATTR_KPARAM_INFO
	.align		4
.L_338:
        /*0008*/ 	.byte	0x04, 0x17
        /*000a*/ 	.short	(.L_340 - .L_339)
.L_339:
        /*000c*/ 	.word	0x00000000
        /*0010*/ 	.short	0x0001
        /*0012*/ 	.short	0x0008
        /*0014*/ 	.byte	0x00, 0xf0, 0x41, 0x00


	//----- nvinfo : EIATTR_KPARAM_INFO
	.align		4
.L_340:
        /*0018*/ 	.byte	0x04, 0x17
        /*001a*/ 	.short	(.L_342 - .L_341)
.L_341:
        /*001c*/ 	.word	0x00000000
        /*0020*/ 	.short	0x0000
        /*0022*/ 	.short	0x0000
        /*0024*/ 	.byte	0x00, 0xf0, 0x21, 0x00


	//----- nvinfo : EIATTR_SPARSE_MMA_MASK
	.align		4
.L_342:
        /*0028*/ 	.byte	0x03, 0x50
        /*002a*/ 	.short	0x0000


	//----- nvinfo : EIATTR_MAXREG_COUNT
	.align		4
        /*002c*/ 	.byte	0x03, 0x1b
        /*002e*/ 	.short	0x00ff


	//----- nvinfo : EIATTR_MERCURY_ISA_VERSION
	.align		4
        /*0030*/ 	.byte	0x03, 0x5f
        /*0032*/ 	.short	0x0101


	//----- nvinfo : EIATTR_VRC_CTA_INIT_COUNT
	.align		4
        /*0034*/ 	.byte	0x02, 0x4a
	.zero		1
	.zero		1


	//----- nvinfo : EIATTR_EXIT_INSTR_OFFSETS
	.align		4
        /*0038*/ 	.byte	0x04, 0x1c
        /*003a*/ 	.short	(.L_344 - .L_343)


	//   ....[0]....
.L_343:
        /*003c*/ 	.word	0x00000200


	//   ....[1]....
        /*0040*/ 	.word	0x00000360


	//   ....[2]....
        /*0044*/ 	.word	0x000003f0


	//----- nvinfo : EIATTR_MAX_THREADS
	.align		4
.L_344:
        /*0048*/ 	.byte	0x04, 0x05
        /*004a*/ 	.short	(.L_346 - .L_345)
.L_345:
        /*004c*/ 	.word	0x00000100
        /*0050*/ 	.word	0x00000001
        /*0054*/ 	.word	0x00000001


	//----- nvinfo : EIATTR_CBANK_PARAM_SIZE
	.align		4
.L_346:
        /*0058*/ 	.byte	0x03, 0x19
        /*005a*/ 	.short	0x0018


	//----- nvinfo : EIATTR_PARAM_CBANK
	.align		4
        /*005c*/ 	.byte	0x04, 0x0a
        /*005e*/ 	.short	(.L_348 - .L_347)
	.align		4
.L_347:
        /*0060*/ 	.word	index@(.nv.constant0._ZN3cub18CUB_300001_SM_10006detail8for_each13static_kernelINS2_12policy_hub_t12policy_500_tEmNS2_12op_wrapper_tImN6thrust24THRUST_300001_SM_1000_NS6detail23allocator_traits_detail24construct1_via_allocatorINS8_16device_allocatorI11MemoryBlockILi32EEEEEENS8_10device_ptrISE_EEEEEEvT0_T1_)
        /*0064*/ 	.short	0x0380
        /*0066*/ 	.short	0x0018


	//----- nvinfo : EIATTR_SW_WAR
	.align		4
.L_348:
        /*0068*/ 	.byte	0x04, 0x36
        /*006a*/ 	.short	(.L_350 - .L_349)
.L_349:
        /*006c*/ 	.word	0x00000008
.L_350:


//--------------------- .nv.info._ZN3cub18CUB_300001_SM_10006detail8for_each13static_kernelINS2_12policy_hub_t12policy_500_tEmNS2_12op_wrapper_tImN6thrust24THRUST_300001_SM_1000_NS6detail23allocator_traits_detail24construct1_via_allocatorINS8_16device_allocatorI11MemoryBlockILi16EEEEEENS8_10device_ptrISE_EEEEEEvT0_T1_ --------------------------
	.section	.nv.info._ZN3cub18CUB_300001_SM_10006detail8for_each13static_kernelINS2_12policy_hub_t12policy_500_tEmNS2_12op_wrapper_tImN6thrust24THRUST_300001_SM_1000_NS6detail23allocator_traits_detail24construct1_via_allocatorINS8_16device_allocatorI11MemoryBlockILi16EEEEEENS8_10device_ptrISE_EEEEEEvT0_T1_,"",@"SHT_CUDA_INFO"
	.sectionflags	@""
	.align	4


	//----- nvinfo : EIATTR_CUDA_API_VERSION
	.align		4
        /*0000*/ 	.byte	0x04, 0x37
        /*0002*/ 	.short	(.L_352 - .L_351)
.L_351:
        /*0004*/ 	.word	0x00000082


	//----- nvinfo : EIATTR_KPARAM_INFO
	.align		4
.L_352:
        /*0008*/ 	.byte	0x04, 0x17
        /*000a*/ 	.short	(.L_354 - .L_353)
.L_353:
        /*000c*/ 	.word	0x00000000
        /*0010*/ 	.short	0x0001
        /*0012*/ 	.short	0x0008
        /*0014*/ 	.byte	0x00, 0xf0, 0x41, 0x00


	//----- nvinfo : EIATTR_KPARAM_INFO
	.align		4
.L_354:
        /*0018*/ 	.byte	0x04, 0x17
        /*001a*/ 	.short	(.L_356 - .L_355)
.L_355:
        /*001c*/ 	.word	0x00000000
        /*0020*/ 	.short	0x0000
        /*0022*/ 	.short	0x0000
        /*0024*/ 	.byte	0x00, 0xf0, 0x21, 0x00


	//----- nvinfo : EIATTR_SPARSE_MMA_MASK
	.align		4
.L_356:
        /*0028*/ 	.byte	0x03, 0x50
        /*002a*/ 	.short	0x0000


	//----- nvinfo : EIATTR_MAXREG_COUNT
	.align		4
        /*002c*/ 	.byte	0x03, 0x1b
        /*002e*/ 	.short	0x00ff


	//----- nvinfo : EIATTR_MERCURY_ISA_VERSION
	.align		4
        /*0030*/ 	.byte	0x03, 0x5f
        /*0032*/ 	.short	0x0101


	//----- nvinfo : EIATTR_VRC_CTA_INIT_COUNT
	.align		4
        /*0034*/ 	.byte	0x02, 0x4a
	.zero		1
	.zero		1


	//----- nvinfo : EIATTR_EXIT_INSTR_OFFSETS
	.align		4
        /*0038*/ 	.byte	0x04, 0x1c
        /*003a*/ 	.short	(.L_358 - .L_357)


	//   ....[0]....
.L_357:
        /*003c*/ 	.word	0x00000180


	//   ....[1]....
        /*0040*/ 	.word	0x000002a0


	//   ....[2]....
        /*0044*/ 	.word	0x000002f0


	//----- nvinfo : EIATTR_MAX_THREADS
	.align		4
.L_358:
        /*0048*/ 	.byte	0x04, 0x05
        /*004a*/ 	.short	(.L_360 - .L_359)
.L_359:
        /*004c*/ 	.word	0x00000100
        /*0050*/ 	.word	0x00000001
        /*0054*/ 	.word	0x00000001


	//----- nvinfo : EIATTR_CBANK_PARAM_SIZE
	.align		4
.L_360:
        /*0058*/ 	.byte	0x03, 0x19
        /*005a*/ 	.short	0x0018


	//----- nvinfo : EIATTR_PARAM_CBANK
	.align		4
        /*005c*/ 	.byte	0x04, 0x0a
        /*005e*/ 	.short	(.L_362 - .L_361)
	.align		4
.L_361:
        /*0060*/ 	.word	index@(.nv.constant0._ZN3cub18CUB_300001_SM_10006detail8for_each13static_kernelINS2_12policy_hub_t12policy_500_tEmNS2_12op_wrapper_tImN6thrust24THRUST_300001_SM_1000_NS6detail23allocator_traits_detail24construct1_via_allocatorINS8_16device_allocatorI11MemoryBlockILi16EEEEEENS8_10device_ptrISE_EEEEEEvT0_T1_)
        /*0064*/ 	.short	0x0380
        /*0066*/ 	.short	0x0018


	//----- nvinfo : EIATTR_SW_WAR
	.align		4
.L_362:
        /*0068*/ 	.byte	0x04, 0x36
        /*006a*/ 	.short	(.L_364 - .L_363)
.L_363:
        /*006c*/ 	.word	0x00000008
.L_364:


//--------------------- .nv.info._ZN3cub18CUB_300001_SM_10006detail8for_each13static_kernelINS2_12policy_hub_t12policy_500_tEmNS2_12op_wrapper_tImN6thrust24THRUST_300001_SM_1000_NS6detail23allocator_traits_detail24construct1_via_allocatorINS8_16device_allocatorI11MemoryBlockILi8EEEEEENS8_10device_ptrISE_EEEEEEvT0_T1_ --------------------------
	.section	.nv.info._ZN3cub18CUB_300001_SM_10006detail8for_each13static_kernelINS2_12policy_hub_t12policy_500_tEmNS2_12op_wrapper_tImN6thrust24THRUST_300001_SM_1000_NS6detail23allocator_traits_detail24construct1_via_allocatorINS8_16device_allocatorI11MemoryBlockILi8EEEEEENS8_10device_ptrISE_EEEEEEvT0_T1_,"",@"SHT_CUDA_INFO"
	.sectionflags	@""
	.align	4


	//----- nvinfo : EIATTR_CUDA_API_VERSION
	.align		4
        /*0000*/ 	.byte	0x04, 0x37
        /*0002*/ 	.short	(.L_366 - .L_365)
.L_365:
        /*0004*/ 	.word	0x00000082


	//----- nvinfo : EIATTR_KPARAM_INFO
	.align		4
.L_366:
        /*0008*/ 	.byte	0x04, 0x17
        /*000a*/ 	.short	(.L_368 - .L_367)
.L_367:
        /*000c*/ 	.word	0x00000000
        /*0010*/ 	.short	0x0001
        /*0012*/ 	.short	0x0008
        /*0014*/ 	.byte	0x00, 0xf0, 0x41, 0x00


	//----- nvinfo : EIATTR_KPARAM_INFO
	.align		4
.L_368:
        /*0018*/ 	.byte	0x04, 0x17
        /*001a*/ 	.short	(.L_370 - .L_369)
.L_369:
        /*001c*/ 	.word	0x00000000
        /*0020*/ 	.short	0x0000
        /*0022*/ 	.short	0x0000
        /*0024*/ 	.byte	0x00, 0xf0, 0x21, 0x00


	//----- nvinfo : EIATTR_SPARSE_MMA_MASK
	.align		4
.L_370:
        /*0028*/ 	.byte	0x03, 0x50
        /*002a*/ 	.short	0x0000


	//----- nvinfo : EIATTR_MAXREG_COUNT
	.align		4
        /*002c*/ 	.byte	0x03, 0x1b
        /*002e*/ 	.short	0x00ff


	//----- nvinfo : EIATTR_MERCURY_ISA_VERSION
	.align		4
        /*0030*/ 	.byte	0x03, 0x5f
        /*0032*/ 	.short	0x0101


	//----- nvinfo : EIATTR_VRC_CTA_INIT_COUNT
	.align		4
        /*0034*/ 	.byte	0x02, 0x4a
	.zero		1
	.zero		1


	//----- nvinfo : EIATTR_EXIT_INSTR_OFFSETS
	.align		4
        /*0038*/ 	.byte	0x04, 0x1c
        /*003a*/ 	.short	(.L_372 - .L_371)


	//   ....[0]....
.L_371:
        /*003c*/ 	.word	0x00000140


	//   ....[1]....
        /*0040*/ 	.word	0x00000240


	//   ....[2]....
        /*0044*/ 	.word	0x00000270


	//----- nvinfo : EIATTR_MAX_THREADS
	.align		4
.L_372:
        /*0048*/ 	.byte	0x04, 0x05
        /*004a*/ 	.short	(.L_374 - .L_373)
.L_373:
        /*004c*/ 	.word	0x00000100
        /*0050*/ 	.word	0x00000001
        /*0054*/ 	.word	0x00000001


	//----- nvinfo : EIATTR_CBANK_PARAM_SIZE
	.align		4
.L_374:
        /*0058*/ 	.byte	0x03, 0x19
        /*005a*/ 	.short	0x0018


	//----- nvinfo : EIATTR_PARAM_CBANK
	.align		4
        /*005c*/ 	.byte	0x04, 0x0a
        /*005e*/ 	.short	(.L_376 - .L_375)
	.align		4
.L_375:
        /*0060*/ 	.word	index@(.nv.constant0._ZN3cub18CUB_300001_SM_10006detail8for_each13static_kernelINS2_12policy_hub_t12policy_500_tEmNS2_12op_wrapper_tImN6thrust24THRUST_300001_SM_1000_NS6detail23allocator_traits_detail24construct1_via_allocatorINS8_16device_allocatorI11MemoryBlockILi8EEEEEENS8_10device_ptrISE_EEEEEEvT0_T1_)
        /*0064*/ 	.short	0x0380
        /*0066*/ 	.short	0x0018


	//----- nvinfo : EIATTR_SW_WAR
	.align		4
.L_376:
        /*0068*/ 	.byte	0x04, 0x36
        /*006a*/ 	.short	(.L_378 - .L_377)
.L_377:
        /*006c*/ 	.word	0x00000008
.L_378:


//--------------------- .nv.info._ZN3cub18CUB_300001_SM_10006detail11EmptyKernelIvEEvv --------------------------
	.section	.nv.info._ZN3cub18CUB_300001_SM_10006detail11EmptyKernelIvEEvv,"",@"SHT_CUDA_INFO"
	.sectionflags	@""
	.align	4


	//----- nvinfo : EIATTR_CUDA_API_VERSION
	.align		4
        /*0000*/ 	.byte	0x04, 0x37
        /*0002*/ 	.short	(.L_380 - .L_379)
.L_379:
        /*0004*/ 	.word	0x00000082


	//----- nvinfo : EIATTR_SPARSE_MMA_MASK
	.align		4
.L_380:
        /*0008*/ 	.byte	0x03, 0x50
        /*000a*/ 	.short	0x0000


	//----- nvinfo : EIATTR_MAXREG_COUNT
	.align		4
        /*000c*/ 	.byte	0x03, 0x1b
        /*000e*/ 	.short	0x00ff


	//----- nvinfo : EIATTR_MERCURY_ISA_VERSION
	.align		4
        /*0010*/ 	.byte	0x03, 0x5f
        /*0012*/ 	.short	0x0101


	//----- nvinfo : EIATTR_VRC_CTA_INIT_COUNT
	.align		4
        /*0014*/ 	.byte	0x02, 0x4a
	.zero		1
	.zero		1


	//----- nvinfo : EIATTR_EXIT_INSTR_OFFSETS
	.align		4
        /*0018*/ 	.byte	0x04, 0x1c
        /*001a*/ 	.short	(.L_382 - .L_381)


	//   ....[0]....
.L_381:
        /*001c*/ 	.word	0x00000010


	//----- nvinfo : EIATTR_SW_WAR
	.align		4
.L_382:
        /*0020*/ 	.byte	0x04, 0x36
        /*0022*/ 	.short	(.L_384 - .L_383)
.L_383:
        /*0024*/ 	.word	0x00000008
.L_384:


//--------------------- .nv.info._Z36TestSequentialAccessThroughputKernelILi1024EEvPK11MemoryBlockIXT_EEPS1_ii --------------------------
	.section	.nv.info._Z36TestSequentialAccessThroughputKernelILi1024EEvPK11MemoryBlockIXT_EEPS1_ii,"",@"SHT_CUDA_INFO"
	.sectionflags	@""
	.align	4


	//----- nvinfo : EIATTR_CUDA_API_VERSION
	.align		4
        /*0000*/ 	.byte	0x04, 0x37
        /*0002*/ 	.short	(.L_386 - .L_385)
.L_385:
        /*0004*/ 	.word	0x00000082


	//----- nvinfo : EIATTR_KPARAM_INFO
	.align		4
.L_386:
        /*0008*/ 	.byte	0x04, 0x17
        /*000a*/ 	.short	(.L_388 - .L_387)
.L_387:
        /*000c*/ 	.word	0x00000000
        /*0010*/ 	.short	0x0003
        /*0012*/ 	.short	0x0014
        /*0014*/ 	.byte	0x00, 0xf0, 0x11, 0x00


	//----- nvinfo : EIATTR_KPARAM_INFO
	.align		4
.L_388:
        /*0018*/ 	.byte	0x04, 0x17
        /*001a*/ 	.short	(.L_390 - .L_389)
.L_389:
        /*001c*/ 	.word	0x00000000
        /*0020*/ 	.short	0x0002
        /*0022*/ 	.short	0x0010
        /*0024*/ 	.byte	0x00, 0xf0, 0x11, 0x00


	//----- nvinfo : EIATTR_KPARAM_INFO
	.align		4
.L_390:
        /*0028*/ 	.byte	0x04, 0x17
        /*002a*/ 	.short	(.L_392 - .L_391)
.L_391:
        /*002c*/ 	.word	0x00000000
        /*0030*/ 	.short	0x0001
        /*0032*/ 	.short	0x0008
        /*0034*/ 	.byte	0x00, 0xf5, 0x21, 0x00


	//----- nvinfo : EIATTR_KPARAM_INFO
	.align		4
.L_392:
        /*0038*/ 	.byte	0x04, 0x17
        /*003a*/ 	.short	(.L_394 - .L_393)
.L_393:
        /*003c*/ 	.word	0x00000000
        /*0040*/ 	.short	0x0000
        /*0042*/ 	.short	0x0000
        /*0044*/ 	.byte	0x00, 0xf5, 0x21, 0x00


	//----- nvinfo : EIATTR_SPARSE_MMA_MASK
	.align		4
.L_394:
        /*0048*/ 	.byte	0x03, 0x50
        /*004a*/ 	.short	0x0000


	//----- nvinfo : EIATTR_MAXREG_COUNT
	.align		4
        /*004c*/ 	.byte	0x03, 0x1b
        /*004e*/ 	.short	0x00ff


	//----- nvinfo : EIATTR_ANNOTATIONS
	.align		4
        /*0050*/ 	.byte	0x04, 0x55
        /*0052*/ 	.short	(.L_396 - .L_395)


	//   ....[0]....
.L_395:
        /*0054*/ 	.word	0x00000001
        /*0058*/ 	.byte	0x60, 0x27, 0x00, 0x00, 0x01, 0x00, 0x00, 0x00, 0xa0, 0x27, 0x00, 0x00, 0x01, 0x00, 0x00, 0x00
        /* <DEDUP_REMOVED lines=43> */
        /*0318*/ 	.byte	0x70, 0x58, 0x00, 0x00, 0x01, 0x00, 0x00, 0x00, 0x80, 0x58, 0x00, 0x00


	//----- nvinfo : EIATTR_MERCURY_ISA_VERSION
	.align		4
.L_396:
        /*0324*/ 	.byte	0x03, 0x5f
        /*0326*/ 	.short	0x0101


	//----- nvinfo : EIATTR_VRC_CTA_INIT_COUNT
	.align		4
        /*0328*/ 	.byte	0x02, 0x4a
	.zero		1
	.zero		1


	//----- nvinfo : EIATTR_EXIT_INSTR_OFFSETS
	.align		4
        /*032c*/ 	.byte	0x04, 0x1c
        /*032e*/ 	.short	(.L_398 - .L_397)


	//   ....[0]....
.L_397:
        /*0330*/ 	.word	0x00000080


	//   ....[1]....
        /*0334*/ 	.word	0x00006860


	//----- nvinfo : EIATTR_CRS_STACK_SIZE
	.align		4
.L_398:
        /*0338*/ 	.byte	0x04, 0x1e
        /*033a*/ 	.short	(.L_400 - .L_399)
.L_399:
        /*033c*/ 	.word	0x00000000


	//----- nvinfo : EIATTR_CBANK_PARAM_SIZE
	.align		4
.L_400:
        /*0340*/ 	.byte	0x03, 0x19
        /*0342*/ 	.short	0x0018


	//----- nvinfo : EIATTR_PARAM_CBANK
	.align		4
        /*0344*/ 	.byte	0x04, 0x0a
        /*0346*/ 	.short	(.L_402 - .L_401)
	.align		4
.L_401:
        /*0348*/ 	.word	index@(.nv.constant0._Z36TestSequentialAccessThroughputKernelILi1024EEvPK11MemoryBlockIXT_EEPS1_ii)
        /*034c*/ 	.short	0x0380
        /*034e*/ 	.short	0x0018


	//----- nvinfo : EIATTR_SW_WAR
	.align		4
.L_402:
        /*0350*/ 	.byte	0x04, 0x36
        /*0352*/ 	.short	(.L_404 - .L_403)
.L_403:
        /*0354*/ 	.word	0x00000008
.L_404:


//--------------------- .nv.info._Z36TestSequentialAccessThroughputKernelILi512EEvPK11MemoryBlockIXT_EEPS1_ii --------------------------
	.section	.nv.info._Z36TestSequentialAccessThroughputKernelILi512EEvPK11MemoryBlockIXT_EEPS1_ii,"",@"SHT_CUDA_INFO"
	.sectionflags	@""
	.align	4


	//----- nvinfo : EIATTR_CUDA_API_VERSION
	.align		4
        /*0000*/ 	.byte	0x04, 0x37
        /*0002*/ 	.short	(.L_406 - .L_405)
.L_405:
        /*0004*/ 	.word	0x00000082


	//----- nvinfo : EIATTR_KPARAM_INFO
	.align		4
.L_406:
        /*0008*/ 	.byte	0x04, 0x17
        /*000a*/ 	.short	(.L_408 - .L_407)
.L_407:
        /*000c*/ 	.word	0x00000000
        /*0010*/ 	.short	0x0003
        /*0012*/ 	.short	0x0014
        /*0014*/ 	.byte	0x00, 0xf0, 0x11, 0x00


	//----- nvinfo : EIATTR_KPARAM_INFO
	.align		4
.L_408:
        /*0018*/ 	.byte	0x04, 0x17
        /*001a*/ 	.short	(.L_410 - .L_409)
.L_409:
        /*001c*/ 	.word	0x00000000
        /*0020*/ 	.short	0x0002
        /*0022*/ 	.short	0x0010
        /*0024*/ 	.byte	0x00, 0xf0, 0x11, 0x00


	//----- nvinfo : EIATTR_KPARAM_INFO
	.align		4
.L_410:
        /*0028*/ 	.byte	0x04, 0x17
        /*002a*/ 	.short	(.L_412 - .L_411)
.L_411:
        /*002c*/ 	.word	0x00000000
        /*0030*/ 	.short	0x0001
        /*0032*/ 	.short	0x0008
        /*0034*/ 	.byte	0x00, 0xf5, 0x21, 0x00


	//----- nvinfo : EIATTR_KPARAM_INFO
	.align		4
.L_412:
        /*0038*/ 	.byte	0x04, 0x17
        /*003a*/ 	.short	(.L_414 - .L_413)
.L_413:
        /*003c*/ 	.word	0x00000000
        /*0040*/ 	.short	0x0000
        /*0042*/ 	.short	0x0000
        /*0044*/ 	.byte	0x00, 0xf5, 0x21, 0x00


	//----- nvinfo : EIATTR_SPARSE_MMA_MASK
	.align		4
.L_414:
        /*0048*/ 	.byte	0x03, 0x50
        /*004a*/ 	.short	0x0000


	//----- nvinfo : EIATTR_MAXREG_COUNT
	.align		4
        /*004c*/ 	.byte	0x03, 0x1b
        /*004e*/ 	.short	0x00ff


	//----- nvinfo : EIATTR_MERCURY_ISA_VERSION
	.align		4
        /*0050*/ 	.byte	0x03, 0x5f
        /*0052*/ 	.short	0x0101


	//----- nvinfo : EIATTR_VRC_CTA_INIT_COUNT
	.align		4
        /*0054*/ 	.byte	0x02, 0x4a
	.zero		1
	.zero		1


	//----- nvinfo : EIATTR_EXIT_INSTR_OFFSETS
	.align		4
        /*0058*/ 	.byte	0x04, 0x1c
        /*005a*/ 	.short	(.L_416 - .L_415)


	//   ....[0]....
.L_415:
        /*005c*/ 	.word	0x00000080


	//   ....[1]....
        /*0060*/ 	.word	0x00004600


	//----- nvinfo : EIATTR_CRS_STACK_SIZE
	.align		4
.L_416:
        /*0064*/ 	.byte	0x04, 0x1e
        /*0066*/ 	.short	(.L_418 - .L_417)
.L_417:
        /*0068*/ 	.word	0x00000000


	//----- nvinfo : EIATTR_CBANK_PARAM_SIZE
	.align		4
.L_418:
        /*006c*/ 	.byte	0x03, 0x19
        /*006e*/ 	.short	0x0018


	//----- nvinfo : EIATTR_PARAM_CBANK
	.align		4
        /*0070*/ 	.byte	0x04, 0x0a
        /*0072*/ 	.short	(.L_420 - .L_419)
	.align		4
.L_419:
        /*0074*/ 	.word	index@(.nv.constant0._Z36TestSequentialAccessThroughputKernelILi512EEvPK11MemoryBlockIXT_EEPS1_ii)
        /*0078*/ 	.short	0x0380
        /*007a*/ 	.short	0x0018


	//----- nvinfo : EIATTR_SW_WAR
	.align		4
.L_420:
        /*007c*/ 	.byte	0x04, 0x36
        /*007e*/ 	.short	(.L_422 - .L_421)
.L_421:
        /*0080*/ 	.word	0x00000008
.L_422:


//--------------------- .nv.info._Z36TestSequentialAccessThroughputKernelILi256EEvPK11MemoryBlockIXT_EEPS1_ii --------------------------
	.section	.nv.info._Z36TestSequentialAccessThroughputKernelILi256EEvPK11MemoryBlockIXT_EEPS1_ii,"",@"SHT_CUDA_INFO"
	.sectionflags	@""
	.align	4


	//----- nvinfo : EIATTR_CUDA_API_VERSION
	.align		4
        /*0000*/ 	.byte	0x04, 0x37
        /*0002*/ 	.short	(.L_424 - .L_423)
.L_423:
        /*0004*/ 	.word	0x00000082


	//----- nvinfo : EIATTR_KPARAM_INFO
	.align		4
.L_424:
        /*0008*/ 	.byte	0x04, 0x17
        /*000a*/ 	.short	(.L_426 - .L_425)
.L_425:
        /*000c*/ 	.word	0x00000000
        /*0010*/ 	.short	0x0003
        /*0012*/ 	.short	0x0014
        /*0014*/ 	.byte	0x00, 0xf0, 0x11, 0x00


	//----- nvinfo : EIATTR_KPARAM_INFO
	.align		4
.L_426:
        /*0018*/ 	.byte	0x04, 0x17
        /*001a*/ 	.short	(.L_428 - .L_427)
.L_427:
        /*001c*/ 	.word	0x00000000
        /*0020*/ 	.short	0x0002
        /*0022*/ 	.short	0x0010
        /*0024*/ 	.byte	0x00, 0xf0, 0x11, 0x00


	//----- nvinfo : EIATTR_KPARAM_INFO
	.align		4
.L_428:
        /*0028*/ 	.byte	0x04, 0x17
        /*002a*/ 	.short	(.L_430 - .L_429)
.L_429:
        /*002c*/ 	.word	0x00000000
        /*0030*/ 	.short	0x0001
        /*0032*/ 	.short	0x0008
        /*0034*/ 	.byte	0x00, 0xf5, 0x21, 0x00


	//----- nvinfo : EIATTR_KPARAM_INFO
	.align		4
.L_430:
        /*0038*/ 	.byte	0x04, 0x17
        /*003a*/ 	.short	(.L_432 - .L_431)
.L_431:
        /*003c*/ 	.word	0x00000000
        /*0040*/ 	.short	0x0000
        /*0042*/ 	.short	0x0000
        /*0044*/ 	.byte	0x00, 0xf5, 0x21, 0x00


	//----- nvinfo : EIATTR_SPARSE_MMA_MASK
	.align		4
.L_432:
        /*0048*/ 	.byte	0x03, 0x50
        /*004a*/ 	.short	0x0000


	//----- nvinfo : EIATTR_MAXREG_COUNT
	.align		4
        /*004c*/ 	.byte	0x03, 0x1b
        /*004e*/ 	.short	0x00ff


	//----- nvinfo : EIATTR_MERCURY_ISA_VERSION
	.align		4
        /*0050*/ 	.byte	0x03, 0x5f
        /*0052*/ 	.short	0x0101


	//----- nvinfo : EIATTR_VRC_CTA_INIT_COUNT
	.align		4
        /*0054*/ 	.byte	0x02, 0x4a
	.zero		1
	.zero		1


	//----- nvinfo : EIATTR_EXIT_INSTR_OFFSETS
	.align		4
        /*0058*/ 	.byte	0x04, 0x1c
        /*005a*/ 	.short	(.L_434 - .L_433)


	//   ....[0]....
.L_433:
        /*005c*/ 	.word	0x00000080


	//   ....[1]....
        /*0060*/ 	.word	0x00004c90


	//----- nvinfo : EIATTR_CRS_STACK_SIZE
	.align		4
.L_434:
        /*0064*/ 	.byte	0x04, 0x1e
        /*0066*/ 	.short	(.L_436 - .L_435)
.L_435:
        /*0068*/ 	.word	0x00000000


	//----- nvinfo : EIATTR_CBANK_PARAM_SIZE
	.align		4
.L_436:
        /*006c*/ 	.byte	0x03, 0x19
        /*006e*/ 	.short	0x0018


	//----- nvinfo : EIATTR_PARAM_CBANK
	.align		4
        /*0070*/ 	.byte	0x04, 0x0a
        /*0072*/ 	.short	(.L_438 - .L_437)
	.align		4
.L_437:
        /*0074*/ 	.word	index@(.nv.constant0._Z36TestSequentialAccessThroughputKernelILi256EEvPK11MemoryBlockIXT_EEPS1_ii)
        /*0078*/ 	.short	0x0380
        /*007a*/ 	.short	0x0018


	//----- nvinfo : EIATTR_SW_WAR
	.align		4
.L_438:
        /*007c*/ 	.byte	0x04, 0x36
        /*007e*/ 	.short	(.L_440 - .L_439)
.L_439:
        /*0080*/ 	.word	0x00000008
.L_440:


//--------------------- .nv.info._Z36TestSequentialAccessThroughputKernelILi128EEvPK11MemoryBlockIXT_EEPS1_ii --------------------------
	.section	.nv.info._Z36TestSequentialAccessThroughputKernelILi128EEvPK11MemoryBlockIXT_EEPS1_ii,"",@"SHT_CUDA_INFO"
	.sectionflags	@""
	.align	4


	//----- nvinfo : EIATTR_CUDA_API_VERSION
	.align		4
        /*0000*/ 	.byte	0x04, 0x37
        /*0002*/ 	.short	(.L_442 - .L_441)
.L_441:
        /*0004*/ 	.word	0x00000082


	//----- nvinfo : EIATTR_KPARAM_INFO
	.align		4
.L_442:
        /*0008*/ 	.byte	0x04, 0x17
        /*000a*/ 	.short	(.L_444 - .L_443)
.L_443:
        /*000c*/ 	.word	0x00000000
        /*0010*/ 	.short	0x0003
        /*0012*/ 	.short	0x0014
        /*0014*/ 	.byte	0x00, 0xf0, 0x11, 0x00


	//----- nvinfo : EIATTR_KPARAM_INFO
	.align		4
.L_444:
        /*0018*/ 	.byte	0x04, 0x17
        /*001a*/ 	.short	(.L_446 - .L_445)
.L_445:
        /*001c*/ 	.word	0x00000000
        /*0020*/ 	.short	0x0002
        /*0022*/ 	.short	0x0010
        /*0024*/ 	.byte	0x00, 0xf0, 0x11, 0x00


	//----- nvinfo : EIATTR_KPARAM_INFO
	.align		4
.L_446:
        /*0028*/ 	.byte	0x04, 0x17
        /*002a*/ 	.short	(.L_448 - .L_447)
.L_447:
        /*002c*/ 	.word	0x00000000
        /*0030*/ 	.short	0x0001
        /*0032*/ 	.short	0x0008
        /*0034*/ 	.byte	0x00, 0xf5, 0x21, 0x00


	//----- nvinfo : EIATTR_KPARAM_INFO
	.align		4
.L_448:
        /*0038*/ 	.byte	0x04, 0x17
        /*003a*/ 	.short	(.L_450 - .L_449)
.L_449:
        /*003c*/ 	.word	0x00000000
        /*0040*/ 	.short	0x0000
        /*0042*/ 	.short	0x0000
        /*0044*/ 	.byte	0x00, 0xf5, 0x21, 0x00


	//----- nvinfo : EIATTR_SPARSE_MMA_MASK
	.align		4
.L_450:
        /*0048*/ 	.byte	0x03, 0x50
        /*004a*/ 	.short	0x0000


	//----- nvinfo : EIATTR_MAXREG_COUNT
	.align		4
        /*004c*/ 	.byte	0x03, 0x1b
        /*004e*/ 	.short	0x00ff


	//----- nvinfo : EIATTR_MERCURY_ISA_VERSION
	.align		4
        /*0050*/ 	.byte	0x03, 0x5f
        /*0052*/ 	.short	0x0101


	//----- nvinfo : EIATTR_VRC_CTA_INIT_COUNT
	.align		4
        /*0054*/ 	.byte	0x02, 0x4a
	.zero		1
	.zero		1


	//----- nvinfo : EIATTR_EXIT_INSTR_OFFSETS
	.align		4
        /*0058*/ 	.byte	0x04, 0x1c
        /*005a*/ 	.short	(.L_452 - .L_451)


	//   ....[0]....
.L_451:
        /*005c*/ 	.word	0x00000080


	//   ....[1]....
        /*0060*/ 	.word	0x00004fa0


	//----- nvinfo : EIATTR_CRS_STACK_SIZE
	.align		4
.L_452:
        /*0064*/ 	.byte	0x04, 0x1e
        /*0066*/ 	.short	(.L_454 - .L_453)
.L_453:
        /*0068*/ 	.word	0x00000000


	//----- nvinfo : EIATTR_CBANK_PARAM_SIZE
	.align		4
.L_454:
        /*006c*/ 	.byte	0x03, 0x19
        /*006e*/ 	.short	0x0018


	//----- nvinfo : EIATTR_PARAM_CBANK
	.align		4
        /*0070*/ 	.byte	0x04, 0x0a
        /*0072*/ 	.short	(.L_456 - .L_455)
	.align		4
.L_455:
        /*0074*/ 	.word	index@(.nv.constant0._Z36TestSequentialAccessThroughputKernelILi128EEvPK11MemoryBlockIXT_EEPS1_ii)
        /*0078*/ 	.short	0x0380
        /*007a*/ 	.short	0x0018


	//----- nvinfo : EIATTR_SW_WAR
	.align		4
.L_456:
        /*007c*/ 	.byte	0x04, 0x36
        /*007e*/ 	.short	(.L_458 - .L_457)
.L_457:
        /*0080*/ 	.word	0x00000008
.L_458:


//--------------------- .nv.info._Z36TestSequentialAccessThroughputKernelILi64EEvPK11MemoryBlockIXT_EEPS1_ii --------------------------
	.section	.nv.info._Z36TestSequentialAccessThroughputKernelILi64EEvPK11MemoryBlockIXT_EEPS1_ii,"",@"SHT_CUDA_INFO"
	.sectionflags	@""
	.align	4


	//----- nvinfo : EIATTR_CUDA_API_VERSION
	.align		4
        /*0000*/ 	.byte	0x04, 0x37
        /*0002*/ 	.short	(.L_460 - .L_459)
.L_459:
        /*0004*/ 	.word	0x00000082


	//----- nvinfo : EIATTR_KPARAM_INFO
	.align		4
.L_460:
        /*0008*/ 	.byte	0x04, 0x17
        /*000a*/ 	.short	(.L_462 - .L_461)
.L_461:
        /*000c*/ 	.word	0x00000000
        /*0010*/ 	.short	0x0003
        /*0012*/ 	.short	0x0014
        /*0014*/ 	.byte	0x00, 0xf0, 0x11, 0x00


	//----- nvinfo : EIATTR_KPARAM_INFO
	.align		4
.L_462:
        /*0018*/ 	.byte	0x04, 0x17
        /*001a*/ 	.short	(.L_464 - .L_463)
.L_463:
        /*001c*/ 	.word	0x00000000
        /*0020*/ 	.short	0x0002
        /*0022*/ 	.short	0x0010
        /*0024*/ 	.byte	0x00, 0xf0, 0x11, 0x00


	//----- nvinfo : EIATTR_KPARAM_INFO
	.align		4
.L_464:
        /*0028*/ 	.byte	0x04, 0x17
        /*002a*/ 	.short	(.L_466 - .L_465)
.L_465:
        /*002c*/ 	.word	0x00000000
        /*0030*/ 	.short	0x0001
        /*0032*/ 	.short	0x0008
        /*0034*/ 	.byte	0x00, 0xf5, 0x21, 0x00


	//----- nvinfo : EIATTR_KPARAM_INFO
	.align		4
.L_466:
        /*0038*/ 	.byte	0x04, 0x17
        /*003a*/ 	.short	(.L_468 - .L_467)
.L_467:
        /*003c*/ 	.word	0x00000000
        /*0040*/ 	.short	0x0000
        /*0042*/ 	.short	0x0000
        /*0044*/ 	.byte	0x00, 0xf5, 0x21, 0x00


	//----- nvinfo : EIATTR_SPARSE_MMA_MASK
	.align		4
.L_468:
        /*0048*/ 	.byte	0x03, 0x50
        /*004a*/ 	.short	0x0000


	//----- nvinfo : EIATTR_MAXREG_COUNT
	.align		4
        /*004c*/ 	.byte	0x03, 0x1b
        /*004e*/ 	.short	0x00ff


	//----- nvinfo : EIATTR_MERCURY_ISA_VERSION
	.align		4
        /*0050*/ 	.byte	0x03, 0x5f
        /*0052*/ 	.short	0x0101


	//----- nvinfo : EIATTR_VRC_CTA_INIT_COUNT
	.align		4
        /*0054*/ 	.byte	0x02, 0x4a
	.zero		1
	.zero		1


	//----- nvinfo : EIATTR_EXIT_INSTR_OFFSETS
	.align		4
        /*0058*/ 	.byte	0x04, 0x1c
        /*005a*/ 	.short	(.L_470 - .L_469)


	//   ....[0]....
.L_469:
        /*005c*/ 	.word	0x00000080


	//   ....[1]....
        /*0060*/ 	.word	0x000040e0


	//----- nvinfo : EIATTR_CRS_STACK_SIZE
	.align		4
.L_470:
        /*0064*/ 	.byte	0x04, 0x1e
        /*0066*/ 	.short	(.L_472 - .L_471)
.L_471:
        /*0068*/ 	.word	0x00000000


	//----- nvinfo : EIATTR_CBANK_PARAM_SIZE
	.align		4
.L_472:
        /*006c*/ 	.byte	0x03, 0x19
        /*006e*/ 	.short	0x0018


	//----- nvinfo : EIATTR_PARAM_CBANK
	.align		4
        /*0070*/ 	.byte	0x04, 0x0a
        /*0072*/ 	.short	(.L_474 - .L_473)
	.align		4
.L_473:
        /*0074*/ 	.word	index@(.nv.constant0._Z36TestSequentialAccessThroughputKernelILi64EEvPK11MemoryBlockIXT_EEPS1_ii)
        /*0078*/ 	.short	0x0380
        /*007a*/ 	.short	0x0018


	//----- nvinfo : EIATTR_SW_WAR
	.align		4
.L_474:
        /*007c*/ 	.byte	0x04, 0x36
        /*007e*/ 	.short	(.L_476 - .L_475)
.L_475:
        /*0080*/ 	.word	0x00000008
.L_476:


//--------------------- .nv.info._Z36TestSequentialAccessThroughputKernelILi32EEvPK11MemoryBlockIXT_EEPS1_ii --------------------------
	.section	.nv.info._Z36TestSequentialAccessThroughputKernelILi32EEvPK11MemoryBlockIXT_EEPS1_ii,"",@"SHT_CUDA_INFO"
	.sectionflags	@""
	.align	4


	//----- nvinfo : EIATTR_CUDA_API_VERSION
	.align		4
        /*0000*/ 	.byte	0x04, 0x37
        /*0002*/ 	.short	(.L_478 - .L_477)
.L_477:
        /*0004*/ 	.word	0x00000082


	//----- nvinfo : EIATTR_KPARAM_INFO
	.align		4
.L_478:
        /*0008*/ 	.byte	0x04, 0x17
        /*000a*/ 	.short	(.L_480 - .L_479)
.L_479:
        /*000c*/ 	.word	0x00000000
        /*0010*/ 	.short	0x0003
        /*0012*/ 	.short	0x0014
        /*0014*/ 	.byte	0x00, 0xf0, 0x11, 0x00


	//----- nvinfo : EIATTR_KPARAM_INFO
	.align		4
.L_480:
        /*0018*/ 	.byte	0x04, 0x17
        /*001a*/ 	.short	(.L_482 - .L_481)
.L_481:
        /*001c*/ 	.word	0x00000000
        /*0020*/ 	.short	0x0002
        /*0022*/ 	.short	0x0010
        /*0024*/ 	.byte	0x00, 0xf0, 0x11, 0x00


	//----- nvinfo : EIATTR_KPARAM_INFO
	.align		4
.L_482:
        /*0028*/ 	.byte	0x04, 0x17
        /*002a*/ 	.short	(.L_484 - .L_483)
.L_483:
        /*002c*/ 	.word	0x00000000
        /*0030*/ 	.short	0x0001
        /*0032*/ 	.short	0x0008
        /*0034*/ 	.byte	0x00, 0xf5, 0x21, 0x00


	//----- nvinfo : EIATTR_KPARAM_INFO
	.align		4
.L_484:
        /*0038*/ 	.byte	0x04, 0x17
        /*003a*/ 	.short	(.L_486 - .L_485)
.L_485:
        /*003c*/ 	.word	0x00000000
        /*0040*/ 	.short	0x0000
        /*0042*/ 	.short	0x0000
        /*0044*/ 	.byte	0x00, 0xf5, 0x21, 0x00


	//----- nvinfo : EIATTR_SPARSE_MMA_MASK
	.align		4
.L_486:
        /*0048*/ 	.byte	0x03, 0x50
        /*004a*/ 	.short	0x0000


	//----- nvinfo : EIATTR_MAXREG_COUNT
	.align		4
        /*004c*/ 	.byte	0x03, 0x1b
        /*004e*/ 	.short	0x00ff


	//----- nvinfo : EIATTR_MERCURY_ISA_VERSION
	.align		4
        /*0050*/ 	.byte	0x03, 0x5f
        /*0052*/ 	.short	0x0101


	//----- nvinfo : EIATTR_VRC_CTA_INIT_COUNT
	.align		4
        /*0054*/ 	.byte	0x02, 0x4a
	.zero		1
	.zero		1


	//----- nvinfo : EIATTR_EXIT_INSTR_OFFSETS
	.align		4
        /*0058*/ 	.byte	0x04, 0x1c
        /*005a*/ 	.short	(.L_488 - .L_487)


	//   ....[0]....
.L_487:
        /*005c*/ 	.word	0x00000080


	//   ....[1]....
        /*0060*/ 	.word	0x000049d0


	//----- nvinfo : EIATTR_CRS_STACK_SIZE
	.align		4
.L_488:
        /*0064*/ 	.byte	0x04, 0x1e
        /*0066*/ 	.short	(.L_490 - .L_489)
.L_489:
        /*0068*/ 	.word	0x00000000


	//----- nvinfo : EIATTR_CBANK_PARAM_SIZE
	.align		4
.L_490:
        /*006c*/ 	.byte	0x03, 0x19
        /*006e*/ 	.short	0x0018


	//----- nvinfo : EIATTR_PARAM_CBANK
	.align		4
        /*0070*/ 	.byte	0x04, 0x0a
        /*0072*/ 	.short	(.L_492 - .L_491)
	.align		4
.L_491:
        /*0074*/ 	.word	index@(.nv.constant0._Z36TestSequentialAccessThroughputKernelILi32EEvPK11MemoryBlockIXT_EEPS1_ii)
        /*0078*/ 	.short	0x0380
        /*007a*/ 	.short	0x0018


	//----- nvinfo : EIATTR_SW_WAR
	.align		4
.L_492:
        /*007c*/ 	.byte	0x04, 0x36
        /*007e*/ 	.short	(.L_494 - .L_493)
.L_493:
        /*0080*/ 	.word	0x00000008
.L_494:


//--------------------- .nv.info._Z36TestSequentialAccessThroughputKernelILi16EEvPK11MemoryBlockIXT_EEPS1_ii --------------------------
	.section	.nv.info._Z36TestSequentialAccessThroughputKernelILi16EEvPK11MemoryBlockIXT_EEPS1_ii,"",@"SHT_CUDA_INFO"
	.sectionflags	@""
	.align	4


	//----- nvinfo : EIATTR_CUDA_API_VERSION
	.align		4
        /*0000*/ 	.byte	0x04, 0x37
        /*0002*/ 	.short	(.L_496 - .L_495)
.L_495:
        /*0004*/ 	.word	0x00000082


	//----- nvinfo : EIATTR_KPARAM_INFO
	.align		4
.L_496:
        /*0008*/ 	.byte	0x04, 0x17
        /*000a*/ 	.short	(.L_498 - .L_497)
.L_497:
        /*000c*/ 	.word	0x00000000
        /*0010*/ 	.short	0x0003
        /*0012*/ 	.short	0x0014
        /*0014*/ 	.byte	0x00, 0xf0, 0x11, 0x00


	//----- nvinfo : EIATTR_KPARAM_INFO
	.align		4
.L_498:
        /*0018*/ 	.byte	0x04, 0x17
        /*001a*/ 	.short	(.L_500 - .L_499)
.L_499:
        /*001c*/ 	.word	0x00000000
        /*0020*/ 	.short	0x0002
        /*0022*/ 	.short	0x0010
        /*0024*/ 	.byte	0x00, 0xf0, 0x11, 0x00


	//----- nvinfo : EIATTR_KPARAM_INFO
	.align		4
.L_500:
        /*0028*/ 	.byte	0x04, 0x17
        /*002a*/ 	.short	(.L_502 - .L_501)
.L_501:
        /*002c*/ 	.word	0x00000000
        /*0030*/ 	.short	0x0001
        /*0032*/ 	.short	0x0008
        /*0034*/ 	.byte	0x00, 0xf5, 0x21, 0x00


	//----- nvinfo : EIATTR_KPARAM_INFO
	.align		4
.L_502:
        /*0038*/ 	.byte	0x04, 0x17
        /*003a*/ 	.short	(.L_504 - .L_503)
.L_503:
        /*003c*/ 	.word	0x00000000
        /*0040*/ 	.short	0x0000
        /*0042*/ 	.short	0x0000
        /*0044*/ 	.byte	0x00, 0xf5, 0x21, 0x00


	//----- nvinfo : EIATTR_SPARSE_MMA_MASK
	.align		4
.L_504:
        /*0048*/ 	.byte	0x03, 0x50
        /*004a*/ 	.short	0x0000


	//----- nvinfo : EIATTR_MAXREG_COUNT
	.align		4
        /*004c*/ 	.byte	0x03, 0x1b
        /*004e*/ 	.short	0x00ff


	//----- nvinfo : EIATTR_MERCURY_ISA_VERSION
	.align		4
        /*0050*/ 	.byte	0x03, 0x5f
        /*0052*/ 	.short	0x0101


	//----- nvinfo : EIATTR_VRC_CTA_INIT_COUNT
	.align		4
        /*0054*/ 	.byte	0x02, 0x4a
	.zero		1
	.zero		1


	//----- nvinfo : EIATTR_EXIT_INSTR_OFFSETS
	.align		4
        /*0058*/ 	.byte	0x04, 0x1c
        /*005a*/ 	.short	(.L_506 - .L_505)


	//   ....[0]....
.L_505:
        /*005c*/ 	.word	0x00000080


	//   ....[1]....
        /*0060*/ 	.word	0x00004110


	//----- nvinfo : EIATTR_CRS_STACK_SIZE
	.align		4
.L_506:
        /*0064*/ 	.byte	0x04, 0x1e
        /*0066*/ 	.short	(.L_508 - .L_507)
.L_507:
        /*0068*/ 	.word	0x00000000


	//----- nvinfo : EIATTR_CBANK_PARAM_SIZE
	.align		4
.L_508:
        /*006c*/ 	.byte	0x03, 0x19
        /*006e*/ 	.short	0x0018


	//----- nvinfo : EIATTR_PARAM_CBANK
	.align		4
        /*0070*/ 	.byte	0x04, 0x0a
        /*0072*/ 	.short	(.L_510 - .L_509)
	.align		4
.L_509:
        /*0074*/ 	.word	index@(.nv.constant0._Z36TestSequentialAccessThroughputKernelILi16EEvPK11MemoryBlockIXT_EEPS1_ii)
        /*0078*/ 	.short	0x0380
        /*007a*/ 	.short	0x0018


	//----- nvinfo : EIATTR_SW_WAR
	.align		4
.L_510:
        /*007c*/ 	.byte	0x04, 0x36
        /*007e*/ 	.short	(.L_512 - .L_511)
.L_511:
        /*0080*/ 	.word	0x00000008
.L_512:


//--------------------- .nv.info._Z36TestSequentialAccessThroughputKernelILi8EEvPK11MemoryBlockIXT_EEPS1_ii --------------------------
	.section	.nv.info._Z36TestSequentialAccessThroughputKernelILi8EEvPK11MemoryBlockIXT_EEPS1_ii,"",@"SHT_CUDA_INFO"
	.sectionflags	@""
	.align	4


	//----- nvinfo : EIATTR_CUDA_API_VERSION
	.align		4
        /*0000*/ 	.byte	0x04, 0x37
        /*0002*/ 	.short	(.L_514 - .L_513)
.L_513:
        /*0004*/ 	.word	0x00000082


	//----- nvinfo : EIATTR_KPARAM_INFO
	.align		4
.L_514:
        /*0008*/ 	.byte	0x04, 0x17
        /*000a*/ 	.short	(.L_516 - .L_515)
.L_515:
        /*000c*/ 	.word	0x00000000
        /*0010*/ 	.short	0x0003
        /*0012*/ 	.short	0x0014
        /*0014*/ 	.byte	0x00, 0xf0, 0x11, 0x00


	//----- nvinfo : EIATTR_KPARAM_INFO
	.align		4
.L_516:
        /*0018*/ 	.byte	0x04, 0x17
        /*001a*/ 	.short	(.L_518 - .L_517)
.L_517:
        /*001c*/ 	.word	0x00000000
        /*0020*/ 	.short	0x0002
        /*0022*/ 	.short	0x0010
        /*0024*/ 	.byte	0x00, 0xf0, 0x11, 0x00


	//----- nvinfo : EIATTR_KPARAM_INFO
	.align		4
.L_518:
        /*0028*/ 	.byte	0x04, 0x17
        /*002a*/ 	.short	(.L_520 - .L_519)
.L_519:
        /*002c*/ 	.word	0x00000000
        /*0030*/ 	.short	0x0001
        /*0032*/ 	.short	0x0008
        /*0034*/ 	.byte	0x00, 0xf5, 0x21, 0x00


	//----- nvinfo : EIATTR_KPARAM_INFO
	.align		4
.L_520:
        /*0038*/ 	.byte	0x04, 0x17
        /*003a*/ 	.short	(.L_522 - .L_521)
.L_521:
        /*003c*/ 	.word	0x00000000
        /*0040*/ 	.short	0x0000
        /*0042*/ 	.short	0x0000
        /*0044*/ 	.byte	0x00, 0xf5, 0x21, 0x00


	//----- nvinfo : EIATTR_SPARSE_MMA_MASK
	.align		4
.L_522:
        /*0048*/ 	.byte	0x03, 0x50
        /*004a*/ 	.short	0x0000


	//----- nvinfo : EIATTR_MAXREG_COUNT
	.align		4
        /*004c*/ 	.byte	0x03, 0x1b
        /*004e*/ 	.short	0x00ff


	//----- nvinfo : EIATTR_MERCURY_ISA_VERSION
	.align		4
        /*0050*/ 	.byte	0x03, 0x5f
        /*0052*/ 	.short	0x0101


	//----- nvinfo : EIATTR_VRC_CTA_INIT_COUNT
	.align		4
        /*0054*/ 	.byte	0x02, 0x4a
	.zero		1
	.zero		1


	//----- nvinfo : EIATTR_EXIT_INSTR_OFFSETS
	.align		4
        /*0058*/ 	.byte	0x04, 0x1c
        /*005a*/ 	.short	(.L_524 - .L_523)


	//   ....[0]....
.L_523:
        /*005c*/ 	.word	0x00000080


	//   ....[1]....
        /*0060*/ 	.word	0x00003da0


	//----- nvinfo : EIATTR_CRS_STACK_SIZE
	.align		4
.L_524:
        /*0064*/ 	.byte	0x04, 0x1e
        /*0066*/ 	.short	(.L_526 - .L_525)
.L_525:
        /*0068*/ 	.word	0x00000000


	//----- nvinfo : EIATTR_CBANK_PARAM_SIZE
	.align		4
.L_526:
        /*006c*/ 	.byte	0x03, 0x19
        /*006e*/ 	.short	0x0018


	//----- nvinfo : EIATTR_PARAM_CBANK
	.align		4
        /*0070*/ 	.byte	0x04, 0x0a
        /*0072*/ 	.short	(.L_528 - .L_527)
	.align		4
.L_527:
        /*0074*/ 	.word	index@(.nv.constant0._Z36TestSequentialAccessThroughputKernelILi8EEvPK11MemoryBlockIXT_EEPS1_ii)
        /*0078*/ 	.short	0x0380
        /*007a*/ 	.short	0x0018


	//----- nvinfo : EIATTR_SW_WAR
	.align		4
.L_528:
        /*007c*/ 	.byte	0x04, 0x36
        /*007e*/ 	.short	(.L_530 - .L_529)
.L_529:
        /*0080*/ 	.word	0x00000008
.L_530:


//--------------------- .nv.info._Z32TestRandomAccessThroughputKernelILi1024EEvPK11MemoryBlockIXT_EEPS1_ii --------------------------
	.section	.nv.info._Z32TestRandomAccessThroughputKernelILi1024EEvPK11MemoryBlockIXT_EEPS1_ii,"",@"SHT_CUDA_INFO"
	.sectionflags	@""
	.align	4


	//----- nvinfo : EIATTR_CUDA_API_VERSION
	.align		4
        /*0000*/ 	.byte	0x04, 0x37
        /*0002*/ 	.short	(.L_532 - .L_531)
.L_531:
        /*0004*/ 	.word	0x00000082


	//----- nvinfo : EIATTR_KPARAM_INFO
	.align		4
.L_532:
        /*0008*/ 	.byte	0x04, 0x17
        /*000a*/ 	.short	(.L_534 - .L_533)
.L_533:
        /*000c*/ 	.word	0x00000000
        /*0010*/ 	.short	0x0003
        /*0012*/ 	.short	0x0014
        /*0014*/ 	.byte	0x00, 0xf0, 0x11, 0x00


	//----- nvinfo : EIATTR_KPARAM_INFO
	.align		4
.L_534:
        /*0018*/ 	.byte	0x04, 0x17
        /*001a*/ 	.short	(.L_536 - .L_535)
.L_535:
        /*001c*/ 	.word	0x00000000
        /*0020*/ 	.short	0x0002
        /*0022*/ 	.short	0x0010
        /*0024*/ 	.byte	0x00, 0xf0, 0x11, 0x00


	//----- nvinfo : EIATTR_KPARAM_INFO
	.align		4
.L_536:
        /*0028*/ 	.byte	0x04, 0x17
        /*002a*/ 	.short	(.L_538 - .L_537)
.L_537:
        /*002c*/ 	.word	0x00000000
        /*0030*/ 	.short	0x0001
        /*0032*/ 	.short	0x0008
        /*0034*/ 	.byte	0x00, 0xf5, 0x21, 0x00


	//----- nvinfo : EIATTR_KPARAM_INFO
	.align		4
.L_538:
        /*0038*/ 	.byte	0x04, 0x17
        /*003a*/ 	.short	(.L_540 - .L_539)
.L_539:
        /*003c*/ 	.word	0x00000000
        /*0040*/ 	.short	0x0000
        /*0042*/ 	.short	0x0000
        /*0044*/ 	.byte	0x00, 0xf5, 0x21, 0x00


	//----- nvinfo : EIATTR_SPARSE_MMA_MASK
	.align		4
.L_540:
        /*0048*/ 	.byte	0x03, 0x50
        /*004a*/ 	.short	0x0000


	//----- nvinfo : EIATTR_MAXREG_COUNT
	.align		4
        /*004c*/ 	.byte	0x03, 0x1b
        /*004e*/ 	.short	0x00ff


	//----- nvinfo : EIATTR_ANNOTATIONS
	.align		4
        /*0050*/ 	.byte	0x04, 0x55
        /*0052*/ 	.short	(.L_542 - .L_541)


	//   ....[0]....
.L_541:
        /* <DEDUP_REMOVED lines=53> */


	//----- nvinfo : EIATTR_MERCURY_ISA_VERSION
	.align		4
.L_542:
        /*0394*/ 	.byte	0x03, 0x5f
        /*0396*/ 	.short	0x0101


	//----- nvinfo : EIATTR_VRC_CTA_INIT_COUNT
	.align		4
        /*0398*/ 	.byte	0x02, 0x4a
	.zero		1
	.zero		1


	//----- nvinfo : EIATTR_EXIT_INSTR_OFFSETS
	.align		4
        /*039c*/ 	.byte	0x04, 0x1c
        /*039e*/ 	.short	(.L_544 - .L_543)


	//   ....[0]....
.L_543:
        /*03a0*/ 	.word	0x00000080


	//   ....[1]....
        /*03a4*/ 	.word	0x00006990


	//----- nvinfo : EIATTR_CRS_STACK_SIZE
	.align		4
.L_544:
        /*03a8*/ 	.byte	0x04, 0x1e
        /*03aa*/ 	.short	(.L_546 - .L_545)
.L_545:
        /*03ac*/ 	.word	0x00000000


	//----- nvinfo : EIATTR_CBANK_PARAM_SIZE
	.align		4
.L_546:
        /*03b0*/ 	.byte	0x03, 0x19
        /*03b2*/ 	.short	0x0018


	//----- nvinfo : EIATTR_PARAM_CBANK
	.align		4
        /*03b4*/ 	.byte	0x04, 0x0a
        /*03b6*/ 	.short	(.L_548 - .L_547)
	.align		4
.L_547:
        /*03b8*/ 	.word	index@(.nv.constant0._Z32TestRandomAccessThroughputKernelILi1024EEvPK11MemoryBlockIXT_EEPS1_ii)
        /*03bc*/ 	.short	0x0380
        /*03be*/ 	.short	0x0018


	//----- nvinfo : EIATTR_SW_WAR
	.align		4
.L_548:
        /*03c0*/ 	.byte	0x04, 0x36
        /*03c2*/ 	.short	(.L_550 - .L_549)
.L_549:
        /*03c4*/ 	.word	0x00000008
.L_550:


//--------------------- .nv.info._Z26GenerateRandomBlocksKernelILi1024EEvP11MemoryBlockIXT_EEi --------------------------
	.section	.nv.info._Z26GenerateRandomBlocksKernelILi1024EEvP11MemoryBlockIXT_EEi,"",@"SHT_CUDA_INFO"
	.sectionflags	@""
	.align	4


	//----- nvinfo : EIATTR_CUDA_API_VERSION
	.align		4
        /*0000*/ 	.byte	0x04, 0x37
        /*0002*/ 	.short	(.L_552 - .L_551)
.L_551:
        /*0004*/ 	.word	0x00000082


	//----- nvinfo : EIATTR_KPARAM_INFO
	.align		4
.L_552:
        /*0008*/ 	.byte	0x04, 0x17
        /*000a*/ 	.short	(.L_554 - .L_553)
.L_553:
        /*000c*/ 	.word	0x00000000
        /*0010*/ 	.short	0x0001
        /*0012*/ 	.short	0x0008
        /*0014*/ 	.byte	0x00, 0xf0, 0x11, 0x00


	//----- nvinfo : EIATTR_KPARAM_INFO
	.align		4
.L_554:
        /*0018*/ 	.byte	0x04, 0x17
        /*001a*/ 	.short	(.L_556 - .L_555)
.L_555:
        /*001c*/ 	.word	0x00000000
        /*0020*/ 	.short	0x0000
        /*0022*/ 	.short	0x0000
        /*0024*/ 	.byte	0x00, 0xf5, 0x21, 0x00


	//----- nvinfo : EIATTR_SPARSE_MMA_MASK
	.align		4
.L_556:
        /*0028*/ 	.byte	0x03, 0x50
        /*002a*/ 	.short	0x0000


	//----- nvinfo : EIATTR_MAXREG_COUNT
	.align		4
        /*002c*/ 	.byte	0x03, 0x1b
        /*002e*/ 	.short	0x00ff


	//----- nvinfo : EIATTR_MERCURY_ISA_VERSION
	.align		4
        /*0030*/ 	.byte	0x03, 0x5f
        /*0032*/ 	.short	0x0101


	//----- nvinfo : EIATTR_VRC_CTA_INIT_COUNT
	.align		4
        /*0034*/ 	.byte	0x02, 0x4a
	.zero		1
	.zero		1


	//----- nvinfo : EIATTR_EXIT_INSTR_OFFSETS
	.align		4
        /*0038*/ 	.byte	0x04, 0x1c
        /*003a*/ 	.short	(.L_558 - .L_557)


	//   ....[0]....
.L_557:
        /*003c*/ 	.word	0x00000080


	//   ....[1]....
        /*0040*/ 	.word	0x00002c30


	//----- nvinfo : EIATTR_CRS_STACK_SIZE
	.align		4
.L_558:
        /*0044*/ 	.byte	0x04, 0x1e
        /*0046*/ 	.short	(.L_560 - .L_559)
.L_559:
        /*0048*/ 	.word	0x00000000


	//----- nvinfo : EIATTR_CBANK_PARAM_SIZE
	.align		4
.L_560:
        /*004c*/ 	.byte	0x03, 0x19
        /*004e*/ 	.short	0x000c


	//----- nvinfo : EIATTR_PARAM_CBANK
	.align		4
        /*0050*/ 	.byte	0x04, 0x0a
        /*0052*/ 	.short	(.L_562 - .L_561)
	.align		4
.L_561:
        /*0054*/ 	.word	index@(.nv.constant0._Z26GenerateRandomBlocksKernelILi1024EEvP11MemoryBlockIXT_EEi)
        /*0058*/ 	.short	0x0380
        /*005a*/ 	.short	0x000c


	//----- nvinfo : EIATTR_SW_WAR
	.align		4
.L_562:
        /*005c*/ 	.byte	0x04, 0x36
        /*005e*/ 	.short	(.L_564 - .L_563)
.L_563:
        /*0060*/ 	.word	0x00000008
.L_564:


//--------------------- .nv.info._Z32TestRandomAccessThroughputKernelILi512EEvPK11MemoryBlockIXT_EEPS1_ii --------------------------
	.section	.nv.info._Z32TestRandomAccessThroughputKernelILi512EEvPK11MemoryBlockIXT_EEPS1_ii,"",@"SHT_CUDA_INFO"
	.sectionflags	@""
	.align	4


	//----- nvinfo : EIATTR_CUDA_API_VERSION
	.align		4
        /*0000*/ 	.byte	0x04, 0x37
        /*0002*/ 	.short	(.L_566 - .L_565)
.L_565:
        /*0004*/ 	.word	0x00000082


	//----- nvinfo : EIATTR_KPARAM_INFO
	.align		4
.L_566:
        /*0008*/ 	.byte	0x04, 0x17
        /*000a*/ 	.short	(.L_568 - .L_567)
.L_567:
        /*000c*/ 	.word	0x00000000
        /*0010*/ 	.short	0x0003
        /*0012*/ 	.short	0x0014
        /*0014*/ 	.byte	0x00, 0xf0, 0x11, 0x00


	//----- nvinfo : EIATTR_KPARAM_INFO
	.align		4
.L_568:
        /*0018*/ 	.byte	0x04, 0x17
        /*001a*/ 	.short	(.L_570 - .L_569)
.L_569:
        /*001c*/ 	.word	0x00000000
        /*0020*/ 	.short	0x0002
        /*0022*/ 	.short	0x0010
        /*0024*/ 	.byte	0x00, 0xf0, 0x11, 0x00


	//----- nvinfo : EIATTR_KPARAM_INFO
	.align		4
.L_570:
        /*0028*/ 	.byte	0x04, 0x17
        /*002a*/ 	.short	(.L_572 - .L_571)
.L_571:
        /*002c*/ 	.word	0x00000000
        /*0030*/ 	.short	0x0001
        /*0032*/ 	.short	0x0008
        /*0034*/ 	.byte	0x00, 0xf5, 0x21, 0x00


	//----- nvinfo : EIATTR_KPARAM_INFO
	.align		4
.L_572:
        /*0038*/ 	.byte	0x04, 0x17
        /*003a*/ 	.short	(.L_574 - .L_573)
.L_573:
        /*003c*/ 	.word	0x00000000
        /*0040*/ 	.short	0x0000
        /*0042*/ 	.short	0x0000
        /*0044*/ 	.byte	0x00, 0xf5, 0x21, 0x00


	//----- nvinfo : EIATTR_SPARSE_MMA_MASK
	.align		4
.L_574:
        /*0048*/ 	.byte	0x03, 0x50
        /*004a*/ 	.short	0x0000


	//----- nvinfo : EIATTR_MAXREG_COUNT
	.align		4
        /*004c*/ 	.byte	0x03, 0x1b
        /*004e*/ 	.short	0x00ff


	//----- nvinfo : EIATTR_MERCURY_ISA_VERSION
	.align		4
        /*0050*/ 	.byte	0x03, 0x5f
        /*0052*/ 	.short	0x0101


	//----- nvinfo : EIATTR_VRC_CTA_INIT_COUNT
	.align		4
        /*0054*/ 	.byte	0x02, 0x4a
	.zero		1
	.zero		1


	//----- nvinfo : EIATTR_EXIT_INSTR_OFFSETS
	.align		4
        /*0058*/ 	.byte	0x04, 0x1c
        /*005a*/ 	.short	(.L_576 - .L_575)


	//   ....[0]....
.L_575:
        /*005c*/ 	.word	0x00000080


	//   ....[1]....
        /*0060*/ 	.word	0x00004890


	//----- nvinfo : EIATTR_CRS_STACK_SIZE
	.align		4
.L_576:
        /*0064*/ 	.byte	0x04, 0x1e
        /*0066*/ 	.short	(.L_578 - .L_577)
.L_577:
        /*0068*/ 	.word	0x00000000


	//----- nvinfo : EIATTR_CBANK_PARAM_SIZE
	.align		4
.L_578:
        /*006c*/ 	.byte	0x03, 0x19
        /*006e*/ 	.short	0x0018


	//----- nvinfo : EIATTR_PARAM_CBANK
	.align		4
        /*0070*/ 	.byte	0x04, 0x0a
        /*0072*/ 	.short	(.L_580 - .L_579)
	.align		4
.L_579:
        /*0074*/ 	.word	index@(.nv.constant0._Z32TestRandomAccessThroughputKernelILi512EEvPK11MemoryBlockIXT_EEPS1_ii)
        /*0078*/ 	.short	0x0380
        /*007a*/ 	.short	0x0018


	//----- nvinfo : EIATTR_SW_WAR
	.align		4
.L_580:
        /*007c*/ 	.byte	0x04, 0x36
        /*007e*/ 	.short	(.L_582 - .L_581)
.L_581:
        /*0080*/ 	.word	0x00000008
.L_582:


//--------------------- .nv.info._Z26GenerateRandomBlocksKernelILi512EEvP11MemoryBlockIXT_EEi --------------------------
	.section	.nv.info._Z26GenerateRandomBlocksKernelILi512EEvP11MemoryBlockIXT_EEi,"",@"SHT_CUDA_INFO"
	.sectionflags	@""
	.align	4


	//----- nvinfo : EIATTR_CUDA_API_VERSION
	.align		4
        /*0000*/ 	.byte	0x04, 0x37
        /*0002*/ 	.short	(.L_584 - .L_583)
.L_583:
        /*0004*/ 	.word	0x00000082


	//----- nvinfo : EIATTR_KPARAM_INFO
	.align		4
.L_584:
        /*0008*/ 	.byte	0x04, 0x17
        /*000a*/ 	.short	(.L_586 - .L_585)
.L_585:
        /*000c*/ 	.word	0x00000000
        /*0010*/ 	.short	0x0001
        /*0012*/ 	.short	0x0008
        /*0014*/ 	.byte	0x00, 0xf0, 0x11, 0x00


	//----- nvinfo : EIATTR_KPARAM_INFO
	.align		4
.L_586:
        /*0018*/ 	.byte	0x04, 0x17
        /*001a*/ 	.short	(.L_588 - .L_587)
.L_587:
        /*001c*/ 	.word	0x00000000
        /*0020*/ 	.short	0x0000
        /*0022*/ 	.short	0x0000
        /*0024*/ 	.byte	0x00, 0xf5, 0x21, 0x00


	//----- nvinfo : EIATTR_SPARSE_MMA_MASK
	.align		4
.L_588:
        /*0028*/ 	.byte	0x03, 0x50
        /*002a*/ 	.short	0x0000


	//----- nvinfo : EIATTR_MAXREG_COUNT
	.align		4
        /*002c*/ 	.byte	0x03, 0x1b
        /*002e*/ 	.short	0x00ff


	//----- nvinfo : EIATTR_MERCURY_ISA_VERSION
	.align		4
        /*0030*/ 	.byte	0x03, 0x5f
        /*0032*/ 	.short	0x0101


	//----- nvinfo : EIATTR_VRC_CTA_INIT_COUNT
	.align		4
        /*0034*/ 	.byte	0x02, 0x4a
	.zero		1
	.zero		1


	//----- nvinfo : EIATTR_EXIT_INSTR_OFFSETS
	.align		4
        /*0038*/ 	.byte	0x04, 0x1c
        /*003a*/ 	.short	(.L_590 - .L_589)


	//   ....[0]....
.L_589:
        /*003c*/ 	.word	0x00000080


	//   ....[1]....
        /*0040*/ 	.word	0x00002c30


	//----- nvinfo : EIATTR_CRS_STACK_SIZE
	.align		4
.L_590:
        /*0044*/ 	.byte	0x04, 0x1e
        /*0046*/ 	.short	(.L_592 - .L_591)
.L_591:
        /*0048*/ 	.word	0x00000000


	//----- nvinfo : EIATTR_CBANK_PARAM_SIZE
	.align		4
.L_592:
        /*004c*/ 	.byte	0x03, 0x19
        /*004e*/ 	.short	0x000c


	//----- nvinfo : EIATTR_PARAM_CBANK
	.align		4
        /*0050*/ 	.byte	0x04, 0x0a
        /*0052*/ 	.short	(.L_594 - .L_593)
	.align		4
.L_593:
        /*0054*/ 	.word	index@(.nv.constant0._Z26GenerateRandomBlocksKernelILi512EEvP11MemoryBlockIXT_EEi)
        /*0058*/ 	.short	0x0380
        /*005a*/ 	.short	0x000c


	//----- nvinfo : EIATTR_SW_WAR
	.align		4
.L_594:
        /*005c*/ 	.byte	0x04, 0x36
        /*005e*/ 	.short	(.L_596 - .L_595)
.L_595:
        /*0060*/ 	.word	0x00000008
.L_596:


//--------------------- .nv.info._Z32TestRandomAccessThroughputKernelILi256EEvPK11MemoryBlockIXT_EEPS1_ii --------------------------
	.section	.nv.info._Z32TestRandomAccessThroughputKernelILi256EEvPK11MemoryBlockIXT_EEPS1_ii,"",@"SHT_CUDA_INFO"
	.sectionflags	@""
	.align	4


	//----- nvinfo : EIATTR_CUDA_API_VERSION
	.align		4
        /*0000*/ 	.byte	0x04, 0x37
        /*0002*/ 	.short	(.L_598 - .L_597)
.L_597:
        /*0004*/ 	.word	0x00000082


	//----- nvinfo : EIATTR_KPARAM_INFO
	.align		4
.L_598:
        /*0008*/ 	.byte	0x04, 0x17
        /*000a*/ 	.short	(.L_600 - .L_599)
.L_599:
        /*000c*/ 	.word	0x00000000
        /*0010*/ 	.short	0x0003
        /*0012*/ 	.short	0x0014
        /*0014*/ 	.byte	0x00, 0xf0, 0x11, 0x00


	//----- nvinfo : EIATTR_KPARAM_INFO
	.align		4
.L_600:
        /*0018*/ 	.byte	0x04, 0x17
        /*001a*/ 	.short	(.L_602 - .L_601)
.L_601:
        /*001c*/ 	.word	0x00000000
        /*0020*/ 	.short	0x0002
        /*0022*/ 	.short	0x0010
        /*0024*/ 	.byte	0x00, 0xf0, 0x11, 0x00


	//----- nvinfo : EIATTR_KPARAM_INFO
	.align		4
.L_602:
        /*0028*/ 	.byte	0x04, 0x17
        /*002a*/ 	.short	(.L_604 - .L_603)
.L_603:
        /*002c*/ 	.word	0x00000000
        /*0030*/ 	.short	0x0001
        /*0032*/ 	.short	0x0008
        /*0034*/ 	.byte	0x00, 0xf5, 0x21, 0x00


	//----- nvinfo : EIATTR_KPARAM_INFO
	.align		4
.L_604:
        /*0038*/ 	.byte	0x04, 0x17
        /*003a*/ 	.short	(.L_606 - .L_605)
.L_605:
        /*003c*/ 	.word	0x00000000
        /*0040*/ 	.short	0x0000
        /*0042*/ 	.short	0x0000
        /*0044*/ 	.byte	0x00, 0xf5, 0x21, 0x00


	//----- nvinfo : EIATTR_SPARSE_MMA_MASK
	.align		4
.L_606:
        /*0048*/ 	.byte	0x03, 0x50
        /*004a*/ 	.short	0x0000


	//----- nvinfo : EIATTR_MAXREG_COUNT
	.align		4
        /*004c*/ 	.byte	0x03, 0x1b
        /*004e*/ 	.short	0x00ff


	//----- nvinfo : EIATTR_MERCURY_ISA_VERSION
	.align		4
        /*0050*/ 	.byte	0x03, 0x5f
        /*0052*/ 	.short	0x0101


	//----- nvinfo : EIATTR_VRC_CTA_INIT_COUNT
	.align		4
        /*0054*/ 	.byte	0x02, 0x4a
	.zero		1
	.zero		1


	//----- nvinfo : EIATTR_EXIT_INSTR_OFFSETS
	.align		4
        /*0058*/ 	.byte	0x04, 0x1c
        /*005a*/ 	.short	(.L_608 - .L_607)


	//   ....[0]....
.L_607:
        /*005c*/ 	.word	0x00000080


	//   ....[1]....
        /*0060*/ 	.word	0x00004d10


	//----- nvinfo : EIATTR_CRS_STACK_SIZE
	.align		4
.L_608:
        /*0064*/ 	.byte	0x04, 0x1e
        /*0066*/ 	.short	(.L_610 - .L_609)
.L_609:
        /*0068*/ 	.word	0x00000000


	//----- nvinfo : EIATTR_CBANK_PARAM_SIZE
	.align		4
.L_610:
        /*006c*/ 	.byte	0x03, 0x19
        /*006e*/ 	.short	0x0018


	//----- nvinfo : EIATTR_PARAM_CBANK
	.align		4
        /*0070*/ 	.byte	0x04, 0x0a
        /*0072*/ 	.short	(.L_612 - .L_611)
	.align		4
.L_611:
        /*0074*/ 	.word	index@(.nv.constant0._Z32TestRandomAccessThroughputKernelILi256EEvPK11MemoryBlockIXT_EEPS1_ii)
        /*0078*/ 	.short	0x0380
        /*007a*/ 	.short	0x0018


	//----- nvinfo : EIATTR_SW_WAR
	.align		4
.L_612:
        /*007c*/ 	.byte	0x04, 0x36
        /*007e*/ 	.short	(.L_614 - .L_613)
.L_613:
        /*0080*/ 	.word	0x00000008
.L_614:


//--------------------- .nv.info._Z26GenerateRandomBlocksKernelILi256EEvP11MemoryBlockIXT_EEi --------------------------
	.section	.nv.info._Z26GenerateRandomBlocksKernelILi256EEvP11MemoryBlockIXT_EEi,"",@"SHT_CUDA_INFO"
	.sectionflags	@""
	.align	4


	//----- nvinfo : EIATTR_CUDA_API_VERSION
	.align		4
        /*0000*/ 	.byte	0x04, 0x37
        /*0002*/ 	.short	(.L_616 - .L_615)
.L_615:
        /*0004*/ 	.word	0x00000082


	//----- nvinfo : EIATTR_KPARAM_INFO
	.align		4
.L_616:
        /*0008*/ 	.byte	0x04, 0x17
        /*000a*/ 	.short	(.L_618 - .L_617)
.L_617:
        /*000c*/ 	.word	0x00000000
        /*0010*/ 	.short	0x0001
        /*0012*/ 	.short	0x0008
        /*0014*/ 	.byte	0x00, 0xf0, 0x11, 0x00


	//----- nvinfo : EIATTR_KPARAM_INFO
	.align		4
.L_618:
        /*0018*/ 	.byte	0x04, 0x17
        /*001a*/ 	.short	(.L_620 - .L_619)
.L_619:
        /*001c*/ 	.word	0x00000000
        /*0020*/ 	.short	0x0000
        /*0022*/ 	.short	0x0000
        /*0024*/ 	.byte	0x00, 0xf5, 0x21, 0x00


	//----- nvinfo : EIATTR_SPARSE_MMA_MASK
	.align		4
.L_620:
        /*0028*/ 	.byte	0x03, 0x50
        /*002a*/ 	.short	0x0000


	//----- nvinfo : EIATTR_MAXREG_COUNT
	.align		4
        /*002c*/ 	.byte	0x03, 0x1b
        /*002e*/ 	.short	0x00ff


	//----- nvinfo : EIATTR_MERCURY_ISA_VERSION
	.align		4
        /*0030*/ 	.byte	0x03, 0x5f
        /*0032*/ 	.short	0x0101


	//----- nvinfo : EIATTR_VRC_CTA_INIT_COUNT
	.align		4
        /*0034*/ 	.byte	0x02, 0x4a
	.zero		1
	.zero		1


	//----- nvinfo : EIATTR_EXIT_INSTR_OFFSETS
	.align		4
        /*0038*/ 	.byte	0x04, 0x1c
        /*003a*/ 	.short	(.L_622 - .L_621)


	//   ....[0]....
.L_621:
        /*003c*/ 	.word	0x00000080


	//   ....[1]....
        /*0040*/ 	.word	0x00002c30


	//----- nvinfo : EIATTR_CRS_STACK_SIZE
	.align		4
.L_622:
        /*0044*/ 	.byte	0x04, 0x1e
        /*0046*/ 	.short	(.L_624 - .L_623)
.L_623:
        /*0048*/ 	.word	0x00000000


	//----- nvinfo : EIATTR_CBANK_PARAM_SIZE
	.align		4
.L_624:
        /*004c*/ 	.byte	0x03, 0x19
        /*004e*/ 	.short	0x000c


	//----- nvinfo : EIATTR_PARAM_CBANK
	.align		4
        /*0050*/ 	.byte	0x04, 0x0a
        /*0052*/ 	.short	(.L_626 - .L_625)
	.align		4
.L_625:
        /*0054*/ 	.word	index@(.nv.constant0._Z26GenerateRandomBlocksKernelILi256EEvP11MemoryBlockIXT_EEi)
        /*0058*/ 	.short	0x0380
        /*005a*/ 	.short	0x000c


	//----- nvinfo : EIATTR_SW_WAR
	.align		4
.L_626:
        /*005c*/ 	.byte	0x04, 0x36
        /*005e*/ 	.short	(.L_628 - .L_627)
.L_627:
        /*0060*/ 	.word	0x00000008
.L_628:


//--------------------- .nv.info._Z32TestRandomAccessThroughputKernelILi128EEvPK11MemoryBlockIXT_EEPS1_ii --------------------------
	.section	.nv.info._Z32TestRandomAccessThroughputKernelILi128EEvPK11MemoryBlockIXT_EEPS1_ii,"",@"SHT_CUDA_INFO"
	.sectionflags	@""
	.align	4


	//----- nvinfo : EIATTR_CUDA_API_VERSION
	.align		4
        /*0000*/ 	.byte	0x04, 0x37
        /*0002*/ 	.short	(.L_630 - .L_629)
.L_629:
        /*0004*/ 	.word	0x00000082


	//----- nvinfo : EIATTR_KPARAM_INFO
	.align		4
.L_630:
        /*0008*/ 	.byte	0x04, 0x17
        /*000a*/ 	.short	(.L_632 - .L_631)
.L_631:
        /*000c*/ 	.word	0x00000000
        /*0010*/ 	.short	0x0003
        /*0012*/ 	.short	0x0014
        /*0014*/ 	.byte	0x00, 0xf0, 0x11, 0x00


	//----- nvinfo : EIATTR_KPARAM_INFO
	.align		4
.L_632:
        /*0018*/ 	.byte	0x04, 0x17
        /*001a*/ 	.short	(.L_634 - .L_633)
.L_633:
        /*001c*/ 	.word	0x00000000
        /*0020*/ 	.short	0x0002
        /*0022*/ 	.short	0x0010
        /*0024*/ 	.byte	0x00, 0xf0, 0x11, 0x00


	//----- nvinfo : EIATTR_KPARAM_INFO
	.align		4
.L_634:
        /*0028*/ 	.byte	0x04, 0x17
        /*002a*/ 	.short	(.L_636 - .L_635)
.L_635:
        /*002c*/ 	.word	0x00000000
        /*0030*/ 	.short	0x0001
        /*0032*/ 	.short	0x0008
        /*0034*/ 	.byte	0x00, 0xf5, 0x21, 0x00


	//----- nvinfo : EIATTR_KPARAM_INFO
	.align		4
.L_636:
        /*0038*/ 	.byte	0x04, 0x17
        /*003a*/ 	.short	(.L_638 - .L_637)
.L_637:
        /*003c*/ 	.word	0x00000000
        /*0040*/ 	.short	0x0000
        /*0042*/ 	.short	0x0000
        /*0044*/ 	.byte	0x00, 0xf5, 0x21, 0x00


	//----- nvinfo : EIATTR_SPARSE_MMA_MASK
	.align		4
.L_638:
        /*0048*/ 	.byte	0x03, 0x50
        /*004a*/ 	.short	0x0000


	//----- nvinfo : EIATTR_MAXREG_COUNT
	.align		4
        /*004c*/ 	.byte	0x03, 0x1b
        /*004e*/ 	.short	0x00ff


	//----- nvinfo : EIATTR_MERCURY_ISA_VERSION
	.align		4
        /*0050*/ 	.byte	0x03, 0x5f
        /*0052*/ 	.short	0x0101


	//----- nvinfo : EIATTR_VRC_CTA_INIT_COUNT
	.align		4
        /*0054*/ 	.byte	0x02, 0x4a
	.zero		1
	.zero		1


	//----- nvinfo : EIATTR_EXIT_INSTR_OFFSETS
	.align		4
        /*0058*/ 	.byte	0x04, 0x1c
        /*005a*/ 	.short	(.L_640 - .L_639)


	//   ....[0]....
.L_639:
        /*005c*/ 	.word	0x00000080


	//   ....[1]....
        /*0060*/ 	.word	0x00003e90


	//----- nvinfo : EIATTR_CRS_STACK_SIZE
	.align		4
.L_640:
        /*0064*/ 	.byte	0x04, 0x1e
        /*0066*/ 	.short	(.L_642 - .L_641)
.L_641:
        /*0068*/ 	.word	0x00000000


	//----- nvinfo : EIATTR_CBANK_PARAM_SIZE
	.align		4
.L_642:
        /*006c*/ 	.byte	0x03, 0x19
        /*006e*/ 	.short	0x0018


	//----- nvinfo : EIATTR_PARAM_CBANK
	.align		4
        /*0070*/ 	.byte	0x04, 0x0a
        /*0072*/ 	.short	(.L_644 - .L_643)
	.align		4
.L_643:
        /*0074*/ 	.word	index@(.nv.constant0._Z32TestRandomAccessThroughputKernelILi128EEvPK11MemoryBlockIXT_EEPS1_ii)
        /*0078*/ 	.short	0x0380
        /*007a*/ 	.short	0x0018


	//----- nvinfo : EIATTR_SW_WAR
	.align		4
.L_644:
        /*007c*/ 	.byte	0x04, 0x36
        /*007e*/ 	.short	(.L_646 - .L_645)
.L_645:
        /*0080*/ 	.word	0x00000008
.L_646:


//--------------------- .nv.info._Z26GenerateRandomBlocksKernelILi128EEvP11MemoryBlockIXT_EEi --------------------------
	.section	.nv.info._Z26GenerateRandomBlocksKernelILi128EEvP11MemoryBlockIXT_EEi,"",@"SHT_CUDA_INFO"
	.sectionflags	@""
	.align	4


	//----- nvinfo : EIATTR_CUDA_API_VERSION
	.align		4
        /*0000*/ 	.byte	0x04, 0x37
        /*0002*/ 	.short	(.L_648 - .L_647)
.L_647:
        /*0004*/ 	.word	0x00000082


	//----- nvinfo : EIATTR_KPARAM_INFO
	.align		4
.L_648:
        /*0008*/ 	.byte	0x04, 0x17
        /*000a*/ 	.short	(.L_650 - .L_649)
.L_649:
        /*000c*/ 	.word	0x00000000
        /*0010*/ 	.short	0x0001
        /*0012*/ 	.short	0x0008
        /*0014*/ 	.byte	0x00, 0xf0, 0x11, 0x00


	//----- nvinfo : EIATTR_KPARAM_INFO
	.align		4
.L_650:
        /*0018*/ 	.byte	0x04, 0x17
        /*001a*/ 	.short	(.L_652 - .L_651)
.L_651:
        /*001c*/ 	.word	0x00000000
        /*0020*/ 	.short	0x0000
        /*0022*/ 	.short	0x0000
        /*0024*/ 	.byte	0x00, 0xf5, 0x21, 0x00


	//----- nvinfo : EIATTR_SPARSE_MMA_MASK
	.align		4
.L_652:
        /*0028*/ 	.byte	0x03, 0x50
        /*002a*/ 	.short	0x0000


	//----- nvinfo : EIATTR_MAXREG_COUNT
	.align		4
        /*002c*/ 	.byte	0x03, 0x1b
        /*002e*/ 	.short	0x00ff


	//----- nvinfo : EIATTR_MERCURY_ISA_VERSION
	.align		4
        /*0030*/ 	.byte	0x03, 0x5f
        /*0032*/ 	.short	0x0101


	//----- nvinfo : EIATTR_VRC_CTA_INIT_COUNT
	.align		4
        /*0034*/ 	.byte	0x02, 0x4a
	.zero		1
	.zero		1


	//----- nvinfo : EIATTR_EXIT_INSTR_OFFSETS
	.align		4
        /*0038*/ 	.byte	0x04, 0x1c
        /*003a*/ 	.short	(.L_654 - .L_653)


	//   ....[0]....
.L_653:
        /*003c*/ 	.word	0x00000080


	//   ....[1]....
        /*0040*/ 	.word	0x000037b0


	//----- nvinfo : EIATTR_CRS_STACK_SIZE
	.align		4
.L_654:
        /*0044*/ 	.byte	0x04, 0x1e
        /*0046*/ 	.short	(.L_656 - .L_655)
.L_655:
        /*0048*/ 	.word	0x00000000


	//----- nvinfo : EIATTR_CBANK_PARAM_SIZE
	.align		4
.L_656:
        /*004c*/ 	.byte	0x03, 0x19
        /*004e*/ 	.short	0x000c


	//----- nvinfo : EIATTR_PARAM_CBANK
	.align		4
        /*0050*/ 	.byte	0x04, 0x0a
        /*0052*/ 	.short	(.L_658 - .L_657)
	.align		4
.L_657:
        /*0054*/ 	.word	index@(.nv.constant0._Z26GenerateRandomBlocksKernelILi128EEvP11MemoryBlockIXT_EEi)
        /*0058*/ 	.short	0x0380
        /*005a*/ 	.short	0x000c


	//----- nvinfo : EIATTR_SW_WAR
	.align		4
.L_658:
        /*005c*/ 	.byte	0x04, 0x36
        /*005e*/ 	.short	(.L_660 - .L_659)
.L_659:
        /*0060*/ 	.word	0x00000008
.L_660:


//--------------------- .nv.info._Z32TestRandomAccessThroughputKernelILi64EEvPK11MemoryBlockIXT_EEPS1_ii --------------------------
	.section	.nv.info._Z32TestRandomAccessThroughputKernelILi64EEvPK11MemoryBlockIXT_EEPS1_ii,"",@"SHT_CUDA_INFO"
	.sectionflags	@""
	.align	4


	//----- nvinfo : EIATTR_CUDA_API_VERSION
	.align		4
        /*0000*/ 	.byte	0x04, 0x37
        /*0002*/ 	.short	(.L_662 - .L_661)
.L_661:
        /*0004*/ 	.word	0x00000082


	//----- nvinfo : EIATTR_KPARAM_INFO
	.align		4
.L_662:
        /*0008*/ 	.byte	0x04, 0x17
        /*000a*/ 	.short	(.L_664 - .L_663)
.L_663:
        /*000c*/ 	.word	0x00000000
        /*0010*/ 	.short	0x0003
        /*0012*/ 	.short	0x0014
        /*0014*/ 	.byte	0x00, 0xf0, 0x11, 0x00


	//----- nvinfo : EIATTR_KPARAM_INFO
	.align		4
.L_664:
        /*0018*/ 	.byte	0x04, 0x17
        /*001a*/ 	.short	(.L_666 - .L_665)
.L_665:
        /*001c*/ 	.word	0x00000000
        /*0020*/ 	.short	0x0002
        /*0022*/ 	.short	0x0010
        /*0024*/ 	.byte	0x00, 0xf0, 0x11, 0x00


	//----- nvinfo : EIATTR_KPARAM_INFO
	.align		4
.L_666:
        /*0028*/ 	.byte	0x04, 0x17
        /*002a*/ 	.short	(.L_668 - .L_667)
.L_667:
        /*002c*/ 	.word	0x00000000
        /*0030*/ 	.short	0x0001
        /*0032*/ 	.short	0x0008
        /*0034*/ 	.byte	0x00, 0xf5, 0x21, 0x00


	//----- nvinfo : EIATTR_KPARAM_INFO
	.align		4
.L_668:
        /*0038*/ 	.byte	0x04, 0x17
        /*003a*/ 	.short	(.L_670 - .L_669)
.L_669:
        /*003c*/ 	.word	0x00000000
        /*0040*/ 	.short	0x0000
        /*0042*/ 	.short	0x0000
        /*0044*/ 	.byte	0x00, 0xf5, 0x21, 0x00


	//----- nvinfo : EIATTR_SPARSE_MMA_MASK
	.align		4
.L_670:
        /*0048*/ 	.byte	0x03, 0x50
        /*004a*/ 	.short	0x0000


	//----- nvinfo : EIATTR_MAXREG_COUNT
	.align		4
        /*004c*/ 	.byte	0x03, 0x1b
        /*004e*/ 	.short	0x00ff


	//----- nvinfo : EIATTR_MERCURY_ISA_VERSION
	.align		4
        /*0050*/ 	.byte	0x03, 0x5f
        /*0052*/ 	.short	0x0101


	//----- nvinfo : EIATTR_VRC_CTA_INIT_COUNT
	.align		4
        /*0054*/ 	.byte	0x02, 0x4a
	.zero		1
	.zero		1


	//----- nvinfo : EIATTR_EXIT_INSTR_OFFSETS
	.align		4
        /*0058*/ 	.byte	0x04, 0x1c
        /*005a*/ 	.short	(.L_672 - .L_671)


	//   ....[0]....
.L_671:
        /*005c*/ 	.word	0x00000080


	//   ....[1]....
        /*0060*/ 	.word	0x00003670


	//----- nvinfo : EIATTR_CRS_STACK_SIZE
	.align		4
.L_672:
        /*0064*/ 	.byte	0x04, 0x1e
        /*0066*/ 	.short	(.L_674 - .L_673)
.L_673:
        /*0068*/ 	.word	0x00000000


	//----- nvinfo : EIATTR_CBANK_PARAM_SIZE
	.align		4
.L_674:
        /*006c*/ 	.byte	0x03, 0x19
        /*006e*/ 	.short	0x0018


	//----- nvinfo : EIATTR_PARAM_CBANK
	.align		4
        /*0070*/ 	.byte	0x04, 0x0a
        /*0072*/ 	.short	(.L_676 - .L_675)
	.align		4
.L_675:
        /*0074*/ 	.word	index@(.nv.constant0._Z32TestRandomAccessThroughputKernelILi64EEvPK11MemoryBlockIXT_EEPS1_ii)
        /*0078*/ 	.short	0x0380
        /*007a*/ 	.short	0x0018


	//----- nvinfo : EIATTR_SW_WAR
	.align		4
.L_676:
        /*007c*/ 	.byte	0x04, 0x36
        /*007e*/ 	.short	(.L_678 - .L_677)
.L_677:
        /*0080*/ 	.word	0x00000008
.L_678:


//--------------------- .nv.info._Z26GenerateRandomBlocksKernelILi64EEvP11MemoryBlockIXT_EEi --------------------------
	.section	.nv.info._Z26GenerateRandomBlocksKernelILi64EEvP11MemoryBlockIXT_EEi,"",@"SHT_CUDA_INFO"
	.sectionflags	@""
	.align	4


	//----- nvinfo : EIATTR_CUDA_API_VERSION
	.align		4
        /*0000*/ 	.byte	0x04, 0x37
        /*0002*/ 	.short	(.L_680 - .L_679)
.L_679:
        /*0004*/ 	.word	0x00000082


	//----- nvinfo : EIATTR_KPARAM_INFO
	.align		4
.L_680:
        /*0008*/ 	.byte	0x04, 0x17
        /*000a*/ 	.short	(.L_682 - .L_681)
.L_681:
        /*000c*/ 	.word	0x00000000
        /*0010*/ 	.short	0x0001
        /*0012*/ 	.short	0x0008
        /*0014*/ 	.byte	0x00, 0xf0, 0x11, 0x00


	//----- nvinfo : EIATTR_KPARAM_INFO
	.align		4
.L_682:
        /*0018*/ 	.byte	0x04, 0x17
        /*001a*/ 	.short	(.L_684 - .L_683)
.L_683:
        /*001c*/ 	.word	0x00000000
        /*0020*/ 	.short	0x0000
        /*0022*/ 	.short	0x0000
        /*0024*/ 	.byte	0x00, 0xf5, 0x21, 0x00


	//----- nvinfo : EIATTR_SPARSE_MMA_MASK
	.align		4
.L_684:
        /*0028*/ 	.byte	0x03, 0x50
        /*002a*/ 	.short	0x0000


	//----- nvinfo : EIATTR_MAXREG_COUNT
	.align		4
        /*002c*/ 	.byte	0x03, 0x1b
        /*002e*/ 	.short	0x00ff


	//----- nvinfo : EIATTR_MERCURY_ISA_VERSION
	.align		4
        /*0030*/ 	.byte	0x03, 0x5f
        /*0032*/ 	.short	0x0101


	//----- nvinfo : EIATTR_VRC_CTA_INIT_COUNT
	.align		4
        /*0034*/ 	.byte	0x02, 0x4a
	.zero		1
	.zero		1


	//----- nvinfo : EIATTR_EXIT_INSTR_OFFSETS
	.align		4
        /*0038*/ 	.byte	0x04, 0x1c
        /*003a*/ 	.short	(.L_686 - .L_685)


	//   ....[0]....
.L_685:
        /*003c*/ 	.word	0x00000080


	//   ....[1]....
        /*0040*/ 	.word	0x00002fb0


	//----- nvinfo : EIATTR_CRS_STACK_SIZE
	.align		4
.L_686:
        /*0044*/ 	.byte	0x04, 0x1e
        /*0046*/ 	.short	(.L_688 - .L_687)
.L_687:
        /*0048*/ 	.word	0x00000000


	//----- nvinfo : EIATTR_CBANK_PARAM_SIZE
	.align		4
.L_688:
        /*004c*/ 	.byte	0x03, 0x19
        /*004e*/ 	.short	0x000c


	//----- nvinfo : EIATTR_PARAM_CBANK
	.align		4
        /*0050*/ 	.byte	0x04, 0x0a
        /*0052*/ 	.short	(.L_690 - .L_689)
	.align		4
.L_689:
        /*0054*/ 	.word	index@(.nv.constant0._Z26GenerateRandomBlocksKernelILi64EEvP11MemoryBlockIXT_EEi)
        /*0058*/ 	.short	0x0380
        /*005a*/ 	.short	0x000c


	//----- nvinfo : EIATTR_SW_WAR
	.align		4
.L_690:
        /*005c*/ 	.byte	0x04, 0x36
        /*005e*/ 	.short	(.L_692 - .L_691)
.L_691:
        /*0060*/ 	.word	0x00000008
.L_692:


//--------------------- .nv.info._Z32TestRandomAccessThroughputKernelILi32EEvPK11MemoryBlockIXT_EEPS1_ii --------------------------
	.section	.nv.info._Z32TestRandomAccessThroughputKernelILi32EEvPK11MemoryBlockIXT_EEPS1_ii,"",@"SHT_CUDA_INFO"
	.sectionflags	@""
	.align	4


	//----- nvinfo : EIATTR_CUDA_API_VERSION
	.align		4
        /*0000*/ 	.byte	0x04, 0x37
        /*0002*/ 	.short	(.L_694 - .L_693)
.L_693:
        /*0004*/ 	.word	0x00000082


	//----- nvinfo : EIATTR_KPARAM_INFO
	.align		4
.L_694:
        /*0008*/ 	.byte	0x04, 0x17
        /*000a*/ 	.short	(.L_696 - .L_695)
.L_695:
        /*000c*/ 	.word	0x00000000
        /*0010*/ 	.short	0x0003
        /*0012*/ 	.short	0x0014
        /*0014*/ 	.byte	0x00, 0xf0, 0x11, 0x00


	//----- nvinfo : EIATTR_KPARAM_INFO
	.align		4
.L_696:
        /*0018*/ 	.byte	0x04, 0x17
        /*001a*/ 	.short	(.L_698 - .L_697)
.L_697:
        /*001c*/ 	.word	0x00000000
        /*0020*/ 	.short	0x0002
        /*0022*/ 	.short	0x0010
        /*0024*/ 	.byte	0x00, 0xf0, 0x11, 0x00


	//----- nvinfo : EIATTR_KPARAM_INFO
	.align		4
.L_698:
        /*0028*/ 	.byte	0x04, 0x17
        /*002a*/ 	.short	(.L_700 - .L_699)
.L_699:
        /*002c*/ 	.word	0x00000000
        /*0030*/ 	.short	0x0001
        /*0032*/ 	.short	0x0008
        /*0034*/ 	.byte	0x00, 0xf5, 0x21, 0x00


	//----- nvinfo : EIATTR_KPARAM_INFO
	.align		4
.L_700:
        /*0038*/ 	.byte	0x04, 0x17
        /*003a*/ 	.short	(.L_702 - .L_701)
.L_701:
        /*003c*/ 	.word	0x00000000
        /*0040*/ 	.short	0x0000
        /*0042*/ 	.short	0x0000
        /*0044*/ 	.byte	0x00, 0xf5, 0x21, 0x00


	//----- nvinfo : EIATTR_SPARSE_MMA_MASK
	.align		4
.L_702:
        /*0048*/ 	.byte	0x03, 0x50
        /*004a*/ 	.short	0x0000


	//----- nvinfo : EIATTR_MAXREG_COUNT
	.align		4
        /*004c*/ 	.byte	0x03, 0x1b
        /*004e*/ 	.short	0x00ff


	//----- nvinfo : EIATTR_MERCURY_ISA_VERSION
	.align		4
        /*0050*/ 	.byte	0x03, 0x5f
        /*0052*/ 	.short	0x0101


	//----- nvinfo : EIATTR_VRC_CTA_INIT_COUNT
	.align		4
        /*0054*/ 	.byte	0x02, 0x4a
	.zero		1
	.zero		1


	//----- nvinfo : EIATTR_EXIT_INSTR_OFFSETS
	.align		4
        /*0058*/ 	.byte	0x04, 0x1c
        /*005a*/ 	.short	(.L_704 - .L_703)


	//   ....[0]....
.L_703:
        /*005c*/ 	.word	0x00000080


	//   ....[1]....
        /*0060*/ 	.word	0x00003da0


	//----- nvinfo : EIATTR_CRS_STACK_SIZE
	.align		4
.L_704:
        /*0064*/ 	.byte	0x04, 0x1e
        /*0066*/ 	.short	(.L_706 - .L_705)
.L_705:
        /*0068*/ 	.word	0x00000000


	//----- nvinfo : EIATTR_CBANK_PARAM_SIZE
	.align		4
.L_706:
        /*006c*/ 	.byte	0x03, 0x19
        /*006e*/ 	.short	0x0018


	//----- nvinfo : EIATTR_PARAM_CBANK
	.align		4
        /*0070*/ 	.byte	0x04, 0x0a
        /*0072*/ 	.short	(.L_708 - .L_707)
	.align		4
.L_707:
        /*0074*/ 	.word	index@(.nv.constant0._Z32TestRandomAccessThroughputKernelILi32EEvPK11MemoryBlockIXT_EEPS1_ii)
        /*0078*/ 	.short	0x0380
        /*007a*/ 	.short	0x0018


	//----- nvinfo : EIATTR_SW_WAR
	.align		4
.L_708:
        /*007c*/ 	.byte	0x04, 0x36
        /*007e*/ 	.short	(.L_710 - .L_709)
.L_709:
        /*0080*/ 	.word	0x00000008
.L_710:


//--------------------- .nv.info._Z26GenerateRandomBlocksKernelILi32EEvP11MemoryBlockIXT_EEi --------------------------
	.section	.nv.info._Z26GenerateRandomBlocksKernelILi32EEvP11MemoryBlockIXT_EEi,"",@"SHT_CUDA_INFO"
	.sectionflags	@""
	.align	4


	//----- nvinfo : EIATTR_CUDA_API_VERSION
	.align		4
        /*0000*/ 	.byte	0x04, 0x37
        /*0002*/ 	.short	(.L_712 - .L_711)
.L_711:
        /*0004*/ 	.word	0x00000082


	//----- nvinfo : EIATTR_KPARAM_INFO
	.align		4
.L_712:
        /*0008*/ 	.byte	0x04, 0x17
        /*000a*/ 	.short	(.L_714 - .L_713)
.L_713:
        /*000c*/ 	.word	0x00000000
        /*0010*/ 	.short	0x0001
        /*0012*/ 	.short	0x0008
        /*0014*/ 	.byte	0x00, 0xf0, 0x11, 0x00


	//----- nvinfo : EIATTR_KPARAM_INFO
	.align		4
.L_714:
        /*0018*/ 	.byte	0x04, 0x17
        /*001a*/ 	.short	(.L_716 - .L_715)
.L_715:
        /*001c*/ 	.word	0x00000000
        /*0020*/ 	.short	0x0000
        /*0022*/ 	.short	0x0000
        /*0024*/ 	.byte	0x00, 0xf5, 0x21, 0x00


	//----- nvinfo : EIATTR_SPARSE_MMA_MASK
	.align		4
.L_716:
        /*0028*/ 	.byte	0x03, 0x50
        /*002a*/ 	.short	0x0000


	//----- nvinfo : EIATTR_MAXREG_COUNT
	.align		4
        /*002c*/ 	.byte	0x03, 0x1b
        /*002e*/ 	.short	0x00ff


	//----- nvinfo : EIATTR_MERCURY_ISA_VERSION
	.align		4
        /*0030*/ 	.byte	0x03, 0x5f
        /*0032*/ 	.short	0x0101


	//----- nvinfo : EIATTR_VRC_CTA_INIT_COUNT
	.align		4
        /*0034*/ 	.byte	0x02, 0x4a
	.zero		1
	.zero		1


	//----- nvinfo : EIATTR_EXIT_INSTR_OFFSETS
	.align		4
        /*0038*/ 	.byte	0x04, 0x1c
        /*003a*/ 	.short	(.L_718 - .L_717)


	//   ....[0]....
.L_717:
        /*003c*/ 	.word	0x00000080


	//   ....[1]....
        /*0040*/ 	.word	0x00002bb0


	//----- nvinfo : EIATTR_CRS_STACK_SIZE
	.align		4
.L_718:
        /*0044*/ 	.byte	0x04, 0x1e
        /*0046*/ 	.short	(.L_720 - .L_719)
.L_719:
        /*0048*/ 	.word	0x00000000


	//----- nvinfo : EIATTR_CBANK_PARAM_SIZE
	.align		4
.L_720:
        /*004c*/ 	.byte	0x03, 0x19
        /*004e*/ 	.short	0x000c


	//----- nvinfo : EIATTR_PARAM_CBANK
	.align		4
        /*0050*/ 	.byte	0x04, 0x0a
        /*0052*/ 	.short	(.L_722 - .L_721)
	.align		4
.L_721:
        /*0054*/ 	.word	index@(.nv.constant0._Z26GenerateRandomBlocksKernelILi32EEvP11MemoryBlockIXT_EEi)
        /*0058*/ 	.short	0x0380
        /*005a*/ 	.short	0x000c


	//----- nvinfo : EIATTR_SW_WAR
	.align		4
.L_722:
        /*005c*/ 	.byte	0x04, 0x36
        /*005e*/ 	.short	(.L_724 - .L_723)
.L_723:
        /*0060*/ 	.word	0x00000008
.L_724:


//--------------------- .nv.info._Z32TestRandomAccessThroughputKernelILi16EEvPK11MemoryBlockIXT_EEPS1_ii --------------------------
	.section	.nv.info._Z32TestRandomAccessThroughputKernelILi16EEvPK11MemoryBlockIXT_EEPS1_ii,"",@"SHT_CUDA_INFO"
	.sectionflags	@""
	.align	4


	//----- nvinfo : EIATTR_CUDA_API_VERSION
	.align		4
        /*0000*/ 	.byte	0x04, 0x37
        /*0002*/ 	.short	(.L_726 - .L_725)
.L_725:
        /*0004*/ 	.word	0x00000082


	//----- nvinfo : EIATTR_KPARAM_INFO
	.align		4
.L_726:
        /*0008*/ 	.byte	0x04, 0x17
        /*000a*/ 	.short	(.L_728 - .L_727)
.L_727:
        /*000c*/ 	.word	0x00000000
        /*0010*/ 	.short	0x0003
        /*0012*/ 	.short	0x0014
        /*0014*/ 	.byte	0x00, 0xf0, 0x11, 0x00


	//----- nvinfo : EIATTR_KPARAM_INFO
	.align		4
.L_728:
        /*0018*/ 	.byte	0x04, 0x17
        /*001a*/ 	.short	(.L_730 - .L_729)
.L_729:
        /*001c*/ 	.word	0x00000000
        /*0020*/ 	.short	0x0002
        /*0022*/ 	.short	0x0010
        /*0024*/ 	.byte	0x00, 0xf0, 0x11, 0x00


	//----- nvinfo : EIATTR_KPARAM_INFO
	.align		4
.L_730:
        /*0028*/ 	.byte	0x04, 0x17
        /*002a*/ 	.short	(.L_732 - .L_731)
.L_731:
        /*002c*/ 	.word	0x00000000
        /*0030*/ 	.short	0x0001
        /*0032*/ 	.short	0x0008
        /*0034*/ 	.byte	0x00, 0xf5, 0x21, 0x00


	//----- nvinfo : EIATTR_KPARAM_INFO
	.align		4
.L_732:
        /*0038*/ 	.byte	0x04, 0x17
        /*003a*/ 	.short	(.L_734 - .L_733)
.L_733:
        /*003c*/ 	.word	0x00000000
        /*0040*/ 	.short	0x0000
        /*0042*/ 	.short	0x0000
        /*0044*/ 	.byte	0x00, 0xf5, 0x21, 0x00


	//----- nvinfo : EIATTR_SPARSE_MMA_MASK
	.align		4
.L_734:
        /*0048*/ 	.byte	0x03, 0x50
        /*004a*/ 	.short	0x0000


	//----- nvinfo : EIATTR_MAXREG_COUNT
	.align		4
        /*004c*/ 	.byte	0x03, 0x1b
        /*004e*/ 	.short	0x00ff


	//----- nvinfo : EIATTR_MERCURY_ISA_VERSION
	.align		4
        /*0050*/ 	.byte	0x03, 0x5f
        /*0052*/ 	.short	0x0101


	//----- nvinfo : EIATTR_VRC_CTA_INIT_COUNT
	.align		4
        /*0054*/ 	.byte	0x02, 0x4a
	.zero		1
	.zero		1


	//----- nvinfo : EIATTR_EXIT_INSTR_OFFSETS
	.align		4
        /*0058*/ 	.byte	0x04, 0x1c
        /*005a*/ 	.short	(.L_736 - .L_735)


	//   ....[0]....
.L_735:
        /*005c*/ 	.word	0x00000080


	//   ....[1]....
        /*0060*/ 	.word	0x00003a70


	//----- nvinfo : EIATTR_CRS_STACK_SIZE
	.align		4
.L_736:
        /*0064*/ 	.byte	0x04, 0x1e
        /*0066*/ 	.short	(.L_738 - .L_737)
.L_737:
        /*0068*/ 	.word	0x00000000


	//----- nvinfo : EIATTR_CBANK_PARAM_SIZE
	.align		4
.L_738:
        /*006c*/ 	.byte	0x03, 0x19
        /*006e*/ 	.short	0x0018


	//----- nvinfo : EIATTR_PARAM_CBANK
	.align		4
        /*0070*/ 	.byte	0x04, 0x0a
        /*0072*/ 	.short	(.L_740 - .L_739)
	.align		4
.L_739:
        /*0074*/ 	.word	index@(.nv.constant0._Z32TestRandomAccessThroughputKernelILi16EEvPK11MemoryBlockIXT_EEPS1_ii)
        /*0078*/ 	.short	0x0380
        /*007a*/ 	.short	0x0018


	//----- nvinfo : EIATTR_SW_WAR
	.align		4
.L_740:
        /*007c*/ 	.byte	0x04, 0x36
        /*007e*/ 	.short	(.L_742 - .L_741)
.L_741:
        /*0080*/ 	.word	0x00000008
.L_742:


//--------------------- .nv.info._Z26GenerateRandomBlocksKernelILi16EEvP11MemoryBlockIXT_EEi --------------------------
	.section	.nv.info._Z26GenerateRandomBlocksKernelILi16EEvP11MemoryBlockIXT_EEi,"",@"SHT_CUDA_INFO"
	.sectionflags	@""
	.align	4


	//----- nvinfo : EIATTR_CUDA_API_VERSION
	.align		4
        /*0000*/ 	.byte	0x04, 0x37
        /*0002*/ 	.short	(.L_744 - .L_743)
.L_743:
        /*0004*/ 	.word	0x00000082


	//----- nvinfo : EIATTR_KPARAM_INFO
	.align		4
.L_744:
        /*0008*/ 	.byte	0x04, 0x17
        /*000a*/ 	.short	(.L_746 - .L_745)
.L_745:
        /*000c*/ 	.word	0x00000000
        /*0010*/ 	.short	0x0001
        /*0012*/ 	.short	0x0008
        /*0014*/ 	.byte	0x00, 0xf0, 0x11, 0x00


	//----- nvinfo : EIATTR_KPARAM_INFO
	.align		4
.L_746:
        /*0018*/ 	.byte	0x04, 0x17
        /*001a*/ 	.short	(.L_748 - .L_747)
.L_747:
        /*001c*/ 	.word	0x00000000
        /*0020*/ 	.short	0x0000
        /*0022*/ 	.short	0x0000
        /*0024*/ 	.byte	0x00, 0xf5, 0x21, 0x00


	//----- nvinfo : EIATTR_SPARSE_MMA_MASK
	.align		4
.L_748:
        /*0028*/ 	.byte	0x03, 0x50
        /*002a*/ 	.short	0x0000


	//----- nvinfo : EIATTR_MAXREG_COUNT
	.align		4
        /*002c*/ 	.byte	0x03, 0x1b
        /*002e*/ 	.short	0x00ff


	//----- nvinfo : EIATTR_MERCURY_ISA_VERSION
	.align		4
        /*0030*/ 	.byte	0x03, 0x5f
        /*0032*/ 	.short	0x0101


	//----- nvinfo : EIATTR_VRC_CTA_INIT_COUNT
	.align		4
        /*0034*/ 	.byte	0x02, 0x4a
	.zero		1
	.zero		1


	//----- nvinfo : EIATTR_EXIT_INSTR_OFFSETS
	.align		4
        /*0038*/ 	.byte	0x04, 0x1c
        /*003a*/ 	.short	(.L_750 - .L_749)


	//   ....[0]....
.L_749:
        /*003c*/ 	.word	0x00000080


	//   ....[1]....
        /*0040*/ 	.word	0x000029b0


	//----- nvinfo : EIATTR_CRS_STACK_SIZE
	.align		4
.L_750:
        /*0044*/ 	.byte	0x04, 0x1e
        /*0046*/ 	.short	(.L_752 - .L_751)
.L_751:
        /*0048*/ 	.word	0x00000000


	//----- nvinfo : EIATTR_CBANK_PARAM_SIZE
	.align		4
.L_752:
        /*004c*/ 	.byte	0x03, 0x19
        /*004e*/ 	.short	0x000c


	//----- nvinfo : EIATTR_PARAM_CBANK
	.align		4
        /*0050*/ 	.byte	0x04, 0x0a
        /*0052*/ 	.short	(.L_754 - .L_753)
	.align		4
.L_753:
        /*0054*/ 	.word	index@(.nv.constant0._Z26GenerateRandomBlocksKernelILi16EEvP11MemoryBlockIXT_EEi)
        /*0058*/ 	.short	0x0380
        /*005a*/ 	.short	0x000c


	//----- nvinfo : EIATTR_SW_WAR
	.align		4
.L_754:
        /*005c*/ 	.byte	0x04, 0x36
        /*005e*/ 	.short	(.L_756 - .L_755)
.L_755:
        /*0060*/ 	.word	0x00000008
.L_756:


//--------------------- .nv.info._Z32TestRandomAccessThroughputKernelILi8EEvPK11MemoryBlockIXT_EEPS1_ii --------------------------
	.section	.nv.info._Z32TestRandomAccessThroughputKernelILi8EEvPK11MemoryBlockIXT_EEPS1_ii,"",@"SHT_CUDA_INFO"
	.sectionflags	@""
	.align	4


	//----- nvinfo : EIATTR_CUDA_API_VERSION
	.align		4
        /*0000*/ 	.byte	0x04, 0x37
        /*0002*/ 	.short	(.L_758 - .L_757)
.L_757:
        /*0004*/ 	.word	0x00000082


	//----- nvinfo : EIATTR_KPARAM_INFO
	.align		4
.L_758:
        /*0008*/ 	.byte	0x04, 0x17
        /*000a*/ 	.short	(.L_760 - .L_759)
.L_759:
        /*000c*/ 	.word	0x00000000
        /*0010*/ 	.short	0x0003
        /*0012*/ 	.short	0x0014
        /*0014*/ 	.byte	0x00, 0xf0, 0x11, 0x00


	//----- nvinfo : EIATTR_KPARAM_INFO
	.align		4
.L_760:
        /*0018*/ 	.byte	0x04, 0x17
        /*001a*/ 	.short	(.L_762 - .L_761)
.L_761:
        /*001c*/ 	.word	0x00000000
        /*0020*/ 	.short	0x0002
        /*0022*/ 	.short	0x0010
        /*0024*/ 	.byte	0x00, 0xf0, 0x11, 0x00


	//----- nvinfo : EIATTR_KPARAM_INFO
	.align		4
.L_762:
        /*0028*/ 	.byte	0x04, 0x17
        /*002a*/ 	.short	(.L_764 - .L_763)
.L_763:
        /*002c*/ 	.word	0x00000000
        /*0030*/ 	.short	0x0001
        /*0032*/ 	.short	0x0008
        /*0034*/ 	.byte	0x00, 0xf5, 0x21, 0x00


	//----- nvinfo : EIATTR_KPARAM_INFO
	.align		4
.L_764:
        /*0038*/ 	.byte	0x04, 0x17
        /*003a*/ 	.short	(.L_766 - .L_765)
.L_765:
        /*003c*/ 	.word	0x00000000
        /*0040*/ 	.short	0x0000
        /*0042*/ 	.short	0x0000
        /*0044*/ 	.byte	0x00, 0xf5, 0x21, 0x00


	//----- nvinfo : EIATTR_SPARSE_MMA_MASK
	.align		4
.L_766:
        /*0048*/ 	.byte	0x03, 0x50
        /*004a*/ 	.short	0x0000


	//----- nvinfo : EIATTR_MAXREG_COUNT
	.align		4
        /*004c*/ 	.byte	0x03, 0x1b
        /*004e*/ 	.short	0x00ff


	//----- nvinfo : EIATTR_MERCURY_ISA_VERSION
	.align		4
        /*0050*/ 	.byte	0x03, 0x5f
        /*0052*/ 	.short	0x0101


	//----- nvinfo : EIATTR_VRC_CTA_INIT_COUNT
	.align		4
        /*0054*/ 	.byte	0x02, 0x4a
	.zero		1
	.zero		1


	//----- nvinfo : EIATTR_EXIT_INSTR_OFFSETS
	.align		4
        /*0058*/ 	.byte	0x04, 0x1c
        /*005a*/ 	.short	(.L_768 - .L_767)


	//   ....[0]....
.L_767:
        /*005c*/ 	.word	0x00000080


	//   ....[1]....
        /*0060*/ 	.word	0x000038c0


	//----- nvinfo : EIATTR_CRS_STACK_SIZE
	.align		4
.L_768:
        /*0064*/ 	.byte	0x04, 0x1e
        /*0066*/ 	.short	(.L_770 - .L_769)
.L_769:
        /*0068*/ 	.word	0x00000000


	//----- nvinfo : EIATTR_CBANK_PARAM_SIZE
	.align		4
.L_770:
        /*006c*/ 	.byte	0x03, 0x19
        /*006e*/ 	.short	0x0018


	//----- nvinfo : EIATTR_PARAM_CBANK
	.align		4
        /*0070*/ 	.byte	0x04, 0x0a
        /*0072*/ 	.short	(.L_772 - .L_771)
	.align		4
.L_771:
        /*0074*/ 	.word	index@(.nv.constant0._Z32TestRandomAccessThroughputKernelILi8EEvPK11MemoryBlockIXT_EEPS1_ii)
        /*0078*/ 	.short	0x0380
        /*007a*/ 	.short	0x0018


	//----- nvinfo : EIATTR_SW_WAR
	.align		4
.L_772:
        /*007c*/ 	.byte	0x04, 0x36
        /*007e*/ 	.short	(.L_774 - .L_773)
.L_773:
        /*0080*/ 	.word	0x00000008
.L_774:


//--------------------- .nv.info._Z26GenerateRandomBlocksKernelILi8EEvP11MemoryBlockIXT_EEi --------------------------
	.section	.nv.info._Z26GenerateRandomBlocksKernelILi8EEvP11MemoryBlockIXT_EEi,"",@"SHT_CUDA_INFO"
	.sectionflags	@""
	.align	4


	//----- nvinfo : EIATTR_CUDA_API_VERSION
	.align		4
        /*0000*/ 	.byte	0x04, 0x37
        /*0002*/ 	.short	(.L_776 - .L_775)
.L_775:
        /*0004*/ 	.word	0x00000082


	//----- nvinfo : EIATTR_KPARAM_INFO
	.align		4
.L_776:
        /*0008*/ 	.byte	0x04, 0x17
        /*000a*/ 	.short	(.L_778 - .L_777)
.L_777:
        /*000c*/ 	.word	0x00000000
        /*0010*/ 	.short	0x0001
        /*0012*/ 	.short	0x0008
        /*0014*/ 	.byte	0x00, 0xf0, 0x11, 0x00


	//----- nvinfo : EIATTR_KPARAM_INFO
	.align		4
.L_778:
        /*0018*/ 	.byte	0x04, 0x17
        /*001a*/ 	.short	(.L_780 - .L_779)
.L_779:
        /*001c*/ 	.word	0x00000000
        /*0020*/ 	.short	0x0000
        /*0022*/ 	.short	0x0000
        /*0024*/ 	.byte	0x00, 0xf5, 0x21, 0x00


	//----- nvinfo : EIATTR_SPARSE_MMA_MASK
	.align		4
.L_780:
        /*0028*/ 	.byte	0x03, 0x50
        /*002a*/ 	.short	0x0000


	//----- nvinfo : EIATTR_MAXREG_COUNT
	.align		4
        /*002c*/ 	.byte	0x03, 0x1b
        /*002e*/ 	.short	0x00ff


	//----- nvinfo : EIATTR_MERCURY_ISA_VERSION
	.align		4
        /*0030*/ 	.byte	0x03, 0x5f
        /*0032*/ 	.short	0x0101


	//----- nvinfo : EIATTR_VRC_CTA_INIT_COUNT
	.align		4
        /*0034*/ 	.byte	0x02, 0x4a
	.zero		1
	.zero		1


	//----- nvinfo : EIATTR_EXIT_INSTR_OFFSETS
	.align		4
        /*0038*/ 	.byte	0x04, 0x1c
        /*003a*/ 	.short	(.L_782 - .L_781)


	//   ....[0]....
.L_781:
        /*003c*/ 	.word	0x00000080


	//   ....[1]....
        /*0040*/ 	.word	0x00002870


	//----- nvinfo : EIATTR_CRS_STACK_SIZE
	.align		4
.L_782:
        /*0044*/ 	.byte	0x04, 0x1e
        /*0046*/ 	.short	(.L_784 - .L_783)
.L_783:
        /*0048*/ 	.word	0x00000000


	//----- nvinfo : EIATTR_CBANK_PARAM_SIZE
	.align		4
.L_784:
        /*004c*/ 	.byte	0x03, 0x19
        /*004e*/ 	.short	0x000c


	//----- nvinfo : EIATTR_PARAM_CBANK
	.align		4
        /*0050*/ 	.byte	0x04, 0x0a
        /*0052*/ 	.short	(.L_786 - .L_785)
	.align		4
.L_785:
        /*0054*/ 	.word	index@(.nv.constant0._Z26GenerateRandomBlocksKernelILi8EEvP11MemoryBlockIXT_EEi)
        /*0058*/ 	.short	0x0380
        /*005a*/ 	.short	0x000c


	//----- nvinfo : EIATTR_SW_WAR
	.align		4
.L_786:
        /*005c*/ 	.byte	0x04, 0x36
        /*005e*/ 	.short	(.L_788 - .L_787)
.L_787:
        /*0060*/ 	.word	0x00000008
.L_788:


//--------------------- .nv.info._Z16MemoryTestKernelv --------------------------
	.section	.nv.info._Z16MemoryTestKernelv,"",@"SHT_CUDA_INFO"
	.sectionflags	@""
	.align	4


	//----- nvinfo : EIATTR_CUDA_API_VERSION
	.align		4
        /*0000*/ 	.byte	0x04, 0x37
        /*0002*/ 	.short	(.L_790 - .L_789)
.L_789:
        /*0004*/ 	.word	0x00000082


	//----- nvinfo : EIATTR_SPARSE_MMA_MASK
	.align		4
.L_790:
        /*0008*/ 	.byte	0x03, 0x50
        /*000a*/ 	.short	0x0000


	//----- nvinfo : EIATTR_MAXREG_COUNT
	.align		4
        /*000c*/ 	.byte	0x03, 0x1b
        /*000e*/ 	.short	0x00ff


	//----- nvinfo : EIATTR_EXTERNS
	.align		4
        /*0010*/ 	.byte	0x04, 0x0f
        /*0012*/ 	.short	(.L_792 - .L_791)


	//   ....[0]....
	.align		4
.L_791:
        /*0014*/ 	.word	index@(vprintf)


	//----- nvinfo : EIATTR_MERCURY_ISA_VERSION
	.align		4
.L_792:
        /*0018*/ 	.byte	0x03, 0x5f
        /*001a*/ 	.short	0x0101


	//----- nvinfo : EIATTR_VRC_CTA_INIT_COUNT
	.align		4
        /*001c*/ 	.byte	0x02, 0x4a
	.zero		1
	.zero		1


	//----- nvinfo : EIATTR_SYSCALL_OFFSETS
	.align		4
        /*0020*/ 	.byte	0x04, 0x46
        /*0022*/ 	.short	(.L_794 - .L_793)


	//   ....[0]....
.L_793:
        /*0024*/ 	.word	0x000000f0


	//----- nvinfo : EIATTR_EXIT_INSTR_OFFSETS
	.align		4
.L_794:
        /*0028*/ 	.byte	0x04, 0x1c
        /*002a*/ 	.short	(.L_796 - .L_795)


	//   ....[0]....
.L_795:
        /*002c*/ 	.word	0x00000100


	//----- nvinfo : EIATTR_SW_WAR
	.align		4
.L_796:
        /*0030*/ 	.byte	0x04, 0x36
        /*0032*/ 	.short	(.L_798 - .L_797)
.L_797:
        /*0034*/ 	.word	0x00000008
.L_798:


//--------------------- .nv.callgraph             --------------------------
	.section	.nv.callgraph,"",@"SHT_CUDA_CALLGRAPH"
	.align	4
	.sectionentsize	8
	.align		4
        /*0000*/ 	.word	0x00000000
	.align		4
        /*0004*/ 	.word	0xffffffff
	.align		4
        /*0008*/ 	.word	index@(_Z16MemoryTestKernelv)
	.align		4
        /*000c*/ 	.word	index@(vprintf)
	.align		4
        /*0010*/ 	.word	0x00000000
	.align		4
        /*0014*/ 	.word	0xfffffffe
	.align		4
        /*0018*/ 	.word	0x00000000
	.align		4
        /*001c*/ 	.word	0xfffffffd
	.align		4
        /*0020*/ 	.word	0x00000000
	.align		4
        /*0024*/ 	.word	0xfffffffc


//--------------------- .nv.constant4             --------------------------
	.section	.nv.constant4,"a",@progbits
	.align	8
	.align		8
.nv.constant4:
        /*0000*/ 	.dword	precalc_xorwow_matrix
	.align		8
        /*0008*/ 	.dword	precalc_xorwow_offset_matrix
	.align		8
        /*0010*/ 	.dword	mrg32k3aM1
	.align		8
        /*0018*/ 	.dword	mrg32k3aM2
	.align		8
        /*0020*/ 	.dword	mrg32k3aM1SubSeq
	.align		8
        /*0028*/ 	.dword	mrg32k3aM2SubSeq
	.align		8
        /*0030*/ 	.dword	mrg32k3aM1Seq
	.align		8
        /*0038*/ 	.dword	mrg32k3aM2Seq
	.align		8
        /*0040*/ 	.dword	_ZN34_INTERNAL_ee1841f1_4_k_cu_c221b7c74cuda3std3__45__cpo5beginE
	.align		8
        /*0048*/ 	.dword	_ZN34_INTERNAL_ee1841f1_4_k_cu_c221b7c74cuda3std3__45__cpo3endE
	.align		8
        /*0050*/ 	.dword	_ZN34_INTERNAL_ee1841f1_4_k_cu_c221b7c74cuda3std3__45__cpo6cbeginE
	.align		8
        /*0058*/ 	.dword	_ZN34_INTERNAL_ee1841f1_4_k_cu_c221b7c74cuda3std3__45__cpo4cendE
	.align		8
        /*0060*/ 	.dword	_ZN34_INTERNAL_ee1841f1_4_k_cu_c221b7c74cuda3std3__45__cpo6rbeginE
	.align		8
        /*0068*/ 	.dword	_ZN34_INTERNAL_ee1841f1_4_k_cu_c221b7c74cuda3std3__45__cpo4rendE
	.align		8
        /*0070*/ 	.dword	_ZN34_INTERNAL_ee1841f1_4_k_cu_c221b7c74cuda3std3__45__cpo7crbeginE
	.align		8
        /*0078*/ 	.dword	_ZN34_INTERNAL_ee1841f1_4_k_cu_c221b7c74cuda3std3__45__cpo5crendE
	.align		8
        /*0080*/ 	.dword	_ZN34_INTERNAL_ee1841f1_4_k_cu_c221b7c74cuda3std3__436_GLOBAL__N__ee1841f1_4_k_cu_c221b7c76ignoreE
	.align		8
        /*0088*/ 	.dword	_ZN34_INTERNAL_ee1841f1_4_k_cu_c221b7c74cuda3std3__419piecewise_constructE
	.align		8
        /*0090*/ 	.dword	_ZN34_INTERNAL_ee1841f1_4_k_cu_c221b7c74cuda3std3__48in_placeE
	.align		8
        /*0098*/ 	.dword	_ZN34_INTERNAL_ee1841f1_4_k_cu_c221b7c74cuda3std3__420unreachable_sentinelE
	.align		8
        /*00a0*/ 	.dword	_ZN34_INTERNAL_ee1841f1_4_k_cu_c221b7c74cuda3std3__47nulloptE
	.align		8
        /*00a8*/ 	.dword	_ZN34_INTERNAL_ee1841f1_4_k_cu_c221b7c74cuda3std3__48unexpectE
	.align		8
        /*00b0*/ 	.dword	_ZN34_INTERNAL_ee1841f1_4_k_cu_c221b7c74cuda3std6ranges3__45__cpo4swapE
	.align		8
        /*00b8*/ 	.dword	_ZN34_INTERNAL_ee1841f1_4_k_cu_c221b7c74cuda3std6ranges3__45__cpo9iter_moveE
	.align		8
        /*00c0*/ 	.dword	_ZN34_INTERNAL_ee1841f1_4_k_cu_c221b7c74cuda3std6ranges3__45__cpo5beginE
	.align		8
        /*00c8*/ 	.dword	_ZN34_INTERNAL_ee1841f1_4_k_cu_c221b7c74cuda3std6ranges3__45__cpo3endE
	.align		8
        /*00d0*/ 	.dword	_ZN34_INTERNAL_ee1841f1_4_k_cu_c221b7c74cuda3std6ranges3__45__cpo6cbeginE
	.align		8
        /*00d8*/ 	.dword	_ZN34_INTERNAL_ee1841f1_4_k_cu_c221b7c74cuda3std6ranges3__45__cpo4cendE
	.align		8
        /*00e0*/ 	.dword	_ZN34_INTERNAL_ee1841f1_4_k_cu_c221b7c74cuda3std6ranges3__45__cpo7advanceE
	.align		8
        /*00e8*/ 	.dword	_ZN34_INTERNAL_ee1841f1_4_k_cu_c221b7c74cuda3std6ranges3__45__cpo9iter_swapE
	.align		8
        /*00f0*/ 	.dword	_ZN34_INTERNAL_ee1841f1_4_k_cu_c221b7c74cuda3std6ranges3__45__cpo4nextE
	.align		8
        /*00f8*/ 	.dword	_ZN34_INTERNAL_ee1841f1_4_k_cu_c221b7c74cuda3std6ranges3__45__cpo4prevE
	.align		8
        /*0100*/ 	.dword	_ZN34_INTERNAL_ee1841f1_4_k_cu_c221b7c74cuda3std6ranges3__45__cpo4dataE
	.align		8
        /*0108*/ 	.dword	_ZN34_INTERNAL_ee1841f1_4_k_cu_c221b7c74cuda3std6ranges3__45__cpo5cdataE
	.align		8
        /*0110*/ 	.dword	_ZN34_INTERNAL_ee1841f1_4_k_cu_c221b7c74cuda3std6ranges3__45__cpo4sizeE
	.align		8
        /*0118*/ 	.dword	_ZN34_INTERNAL_ee1841f1_4_k_cu_c221b7c74cuda3std6ranges3__45__cpo5ssizeE
	.align		8
        /*0120*/ 	.dword	_ZN34_INTERNAL_ee1841f1_4_k_cu_c221b7c74cuda3std6ranges3__45__cpo8distanceE
	.align		8
        /*0128*/ 	.dword	_ZN34_INTERNAL_ee1841f1_4_k_cu_c221b7c76thrust24THRUST_300001_SM_1000_NS8cuda_cub3parE
	.align		8
        /*0130*/ 	.dword	_ZN34_INTERNAL_ee1841f1_4_k_cu_c221b7c76thrust24THRUST_300001_SM_1000_NS8cuda_cub10par_nosyncE
	.align		8
        /*0138*/ 	.dword	_ZN34_INTERNAL_ee1841f1_4_k_cu_c221b7c76thrust24THRUST_300001_SM_1000_NS6system6detail10sequential3seqE
	.align		8
        /*0140*/ 	.dword	_ZN34_INTERNAL_ee1841f1_4_k_cu_c221b7c76thrust24THRUST_300001_SM_1000_NS12placeholders2_1E
	.align		8
        /*0148*/ 	.dword	_ZN34_INTERNAL_ee1841f1_4_k_cu_c221b7c76thrust24THRUST_300001_SM_1000_NS12placeholders2_2E
	.align		8
        /*0150*/ 	.dword	_ZN34_INTERNAL_ee1841f1_4_k_cu_c221b7c76thrust24THRUST_300001_SM_1000_NS12placeholders2_3E
	.align		8
        /*0158*/ 	.dword	_ZN34_INTERNAL_ee1841f1_4_k_cu_c221b7c76thrust24THRUST_300001_SM_1000_NS12placeholders2_4E
	.align		8
        /*0160*/ 	.dword	_ZN34_INTERNAL_ee1841f1_4_k_cu_c221b7c76thrust24THRUST_300001_SM_1000_NS12placeholders2_5E
	.align		8
        /*0168*/ 	.dword	_ZN34_INTERNAL_ee1841f1_4_k_cu_c221b7c76thrust24THRUST_300001_SM_1000_NS12placeholders2_6E
	.align		8
        /*0170*/ 	.dword	_ZN34_INTERNAL_ee1841f1_4_k_cu_c221b7c76thrust24THRUST_300001_SM_1000_NS12placeholders2_7E
	.align		8
        /*0178*/ 	.dword	_ZN34_INTERNAL_ee1841f1_4_k_cu_c221b7c76thrust24THRUST_300001_SM_1000_NS12placeholders2_8E
	.align		8
        /*0180*/ 	.dword	_ZN34_INTERNAL_ee1841f1_4_k_cu_c221b7c76thrust24THRUST_300001_SM_1000_NS12placeholders2_9E
	.align		8
        /*0188*/ 	.dword	_ZN34_INTERNAL_ee1841f1_4_k_cu_c221b7c76thrust24THRUST_300001_SM_1000_NS12placeholders3_10E
	.align		8
        /*0190*/ 	.dword	_ZN34_INTERNAL_ee1841f1_4_k_cu_c221b7c76thrust24THRUST_300001_SM_1000_NS3seqE
	.align		8
        /*0198*/ 	.dword	$str
	.align		8
        /*01a0*/ 	.dword	vprintf


//--------------------- .nv.constant3             --------------------------
	.section	.nv.constant3,"a",@progbits
	.align	8
.nv.constant3:
	.type		__cr_lgamma_table,@object
	.size		__cr_lgamma_table,(.L_8 - __cr_lgamma_table)
__cr_lgamma_table:
        /*0000*/ 	.byte	0x00, 0x00, 0x00, 0x00, 0x00, 0x00, 0x00, 0x00, 0x00, 0x00, 0x00, 0x00, 0x00, 0x00, 0x00, 0x00
        /*0010*/ 	.byte	0xef, 0x39, 0xfa, 0xfe, 0x42, 0x2e, 0xe6, 0x3f, 0x02, 0x20, 0x2a, 0xfa, 0x0b, 0xab, 0xfc, 0x3f
        /*0020*/ 	.byte	0xf9, 0x2c, 0x92, 0x7c, 0xa7, 0x6c, 0x09, 0x40, 0xc9, 0x79, 0x44, 0x3c, 0x64, 0x26, 0x13, 0x40
        /*0030*/ 	.byte	0xca, 0x01, 0xcf, 0x3a, 0x27, 0x51, 0x1a, 0x40, 0x30, 0xcc, 0x2d, 0xf3, 0xe1, 0x0c, 0x21, 0x40
        /*0040*/ 	.byte	0x0d, 0xb7, 0xfc, 0x82, 0x8e, 0x35, 0x25, 0x40
.L_8:


//--------------------- .text._ZN3cub18CUB_300001_SM_10006detail8for_each13static_kernelINS2_12policy_hub_t12policy_500_tEmNS2_12op_wrapper_tImN6thrust24THRUST_300001_SM_1000_NS6detail23allocator_traits_detail24construct1_via_allocatorINS8_16device_allocatorI11MemoryBlockILi1024EEEEEENS8_10device_ptrISE_EEEEEEvT0_T1_ --------------------------
	.section	.text._ZN3cub18CUB_300001_SM_10006detail8for_each13static_kernelINS2_12policy_hub_t12policy_500_tEmNS2_12op_wrapper_tImN6thrust24THRUST_300001_SM_1000_NS6detail23allocator_traits_detail24construct1_via_allocatorINS8_16device_allocatorI11MemoryBlockILi1024EEEEEENS8_10device_ptrISE_EEEEEEvT0_T1_,"ax",@progbits
	.align	128
        .global         _ZN3cub18CUB_300001_SM_10006detail8for_each13static_kernelINS2_12policy_hub_t12policy_500_tEmNS2_12op_wrapper_tImN6thrust24THRUST_300001_SM_1000_NS6detail23allocator_traits_detail24construct1_via_allocatorINS8_16device_allocatorI11MemoryBlockILi1024EEEEEENS8_10device_ptrISE_EEEEEEvT0_T1_
        .type           _ZN3cub18CUB_300001_SM_10006detail8for_each13static_kernelINS2_12policy_hub_t12policy_500_tEmNS2_12op_wrapper_tImN6thrust24THRUST_300001_SM_1000_NS6detail23allocator_traits_detail24construct1_via_allocatorINS8_16device_allocatorI11MemoryBlockILi1024EEEEEENS8_10device_ptrISE_EEEEEEvT0_T1_,@function
        .size           _ZN3cub18CUB_300001_SM_10006detail8for_each13static_kernelINS2_12policy_hub_t12policy_500_tEmNS2_12op_wrapper_tImN6thrust24THRUST_300001_SM_1000_NS6detail23allocator_traits_detail24construct1_via_allocatorINS8_16device_allocatorI11MemoryBlockILi1024EEEEEENS8_10device_ptrISE_EEEEEEvT0_T1_,(.L_x_375 - _ZN3cub18CUB_300001_SM_10006detail8for_each13static_kernelINS2_12policy_hub_t12policy_500_tEmNS2_12op_wrapper_tImN6thrust24THRUST_300001_SM_1000_NS6detail23allocator_traits_detail24construct1_via_allocatorINS8_16device_allocatorI11MemoryBlockILi1024EEEEEENS8_10device_ptrISE_EEEEEEvT0_T1_)
        .other          _ZN3cub18CUB_300001_SM_10006detail8for_each13static_kernelINS2_12policy_hub_t12policy_500_tEmNS2_12op_wrapper_tImN6thrust24THRUST_300001_SM_1000_NS6detail23allocator_traits_detail24construct1_via_allocatorINS8_16device_allocatorI11MemoryBlockILi1024EEEEEENS8_10device_ptrISE_EEEEEEvT0_T1_,@"STO_CUDA_ENTRY STV_DEFAULT"
_ZN3cub18CUB_300001_SM_10006detail8for_each13static_kernelINS2_12policy_hub_t12policy_500_tEmNS2_12op_wrapper_tImN6thrust24THRUST_300001_SM_1000_NS6detail23allocator_traits_detail24construct1_via_allocatorINS8_16device_allocatorI11MemoryBlockILi1024EEEEEENS8_10device_ptrISE_EEEEEEvT0_T1_:
.text._ZN3cub18CUB_300001_SM_10006detail8for_each13static_kernelINS2_12policy_hub_t12policy_500_tEmNS2_12op_wrapper_tImN6thrust24THRUST_300001_SM_1000_NS6detail23allocator_traits_detail24construct1_via_allocatorINS8_16device_allocatorI11MemoryBlockILi1024EEEEEENS8_10device_ptrISE_EEEEEEvT0_T1_:
[----:B------:R-:W-:Y:S01]  /*0000*/  LDC R1, c[0x0][0x37c] ;  /* 0x0000df00ff017b82 */ /* 0x000fe20000000800 */
[----:B------:R-:W0:Y:S01]  /*0010*/  S2R R7, SR_CTAID.X ;  /* 0x0000000000077919 */ /* 0x000e220000002500 */
[----:B------:R-:W1:Y:S01]  /*0020*/  LDCU.64 UR4, c[0x0][0x380] ;  /* 0x00007000ff0477ac */ /* 0x000e620008000a00 */
[----:B0-----:R-:W-:-:S03]  /*0030*/  IMAD.WIDE.U32 R2, R7, 0x200, RZ ;  /* 0x0000020007027825 */ /* 0x001fc600078e00ff */
[----:B-1----:R-:W-:-:S04]  /*0040*/  IADD3 R5, P0, PT, -R2, UR4, RZ ;  /* 0x0000000402057c10 */ /* 0x002fc8000ff1e1ff */
[----:B------:R-:W-:Y:S01]  /*0050*/  IADD3.X R6, PT, PT, ~R3, UR5, RZ, P0, !PT ;  /* 0x0000000503067c10 */ /* 0x000fe200087fe5ff */
[----:B------:R-:W0:Y:S01]  /*0060*/  LDCU.64 UR4, c[0x0][0x358] ;  /* 0x00006b00ff0477ac */ /* 0x000e220008000a00 */
[----:B------:R-:W-:-:S04]  /*0070*/  ISETP.GE.U32.AND P0, PT, R5, 0x200, PT ;  /* 0x000002000500780c */ /* 0x000fc80003f06070 */
[----:B------:R-:W-:-:S13]  /*0080*/  ISETP.GE.U32.AND.EX P0, PT, R6, RZ, PT, P0 ;  /* 0x000000ff0600720c */ /* 0x000fda0003f06100 */
[----:B0-----:R-:W-:Y:S05]  /*0090*/  @!P0 BRA `(.L_x_0) ;  /* 0x0000002000308947 */ /* 0x001fea0003800000 */
[----:B------:R-:W0:Y:S01]  /*00a0*/  S2R R5, SR_TID.X ;  /* 0x0000000000057919 */ /* 0x000e220000002100 */
[----:B------:R-:W1:Y:S01]  /*00b0*/  LDCU.64 UR6, c[0x0][0x388] ;  /* 0x00007100ff0677ac */ /* 0x000e620008000a00 */
[----:B0-----:R-:W-:Y:S01]  /*00c0*/  IADD3 R0, P0, PT, R2, R5, RZ ;  /* 0x0000000502007210 */ /* 0x001fe20007f1e0ff */
[----:B------:R-:W-:Y:S01]  /*00d0*/  IMAD.SHL.U32 R4, R5, 0x400, RZ ;  /* 0x0000040005047824 */ /* 0x000fe200078e00ff */
[----:B------:R-:W-:-:S03]  /*00e0*/  SHF.R.U32.HI R5, RZ, 0x16, R5 ;  /* 0x00000016ff057819 */ /* 0x000fc60000011605 */
[----:B------:R-:W-:Y:S01]  /*00f0*/  IMAD.X R3, RZ, RZ, R3, P0 ;  /* 0x000000ffff037224 */ /* 0x000fe200000e0603 */
[----:B-1----:R-:W-:Y:S01]  /*0100*/  LEA R2, P0, R0, UR6, 0xa ;  /* 0x0000000600027c11 */ /* 0x002fe2000f8050ff */
[----:B------:R-:W-:-:S03]  /*0110*/  IMAD.WIDE.U32 R4, R7, 0x80000, R4 ;  /* 0x0008000007047825 */ /* 0x000fc600078e0004 */
[----:B------:R-:W-:Y:S02]  /*0120*/  LEA.HI.X R3, R0, UR7, R3, 0xa, P0 ;  /* 0x0000000700037c11 */ /* 0x000fe400080f5403 */
[----:B------:R-:W-:-:S03]  /*0130*/  IADD3 R4, P0, PT, R4, UR6, RZ ;  /* 0x0000000604047c10 */ /* 0x000fc6000ff1e0ff */
[----:B------:R-:W-:Y:S01]  /*0140*/  STG.E desc[UR4][R2.64], RZ ;  /* 0x000000ff02007986 */ /* 0x000fe2000c101904 */
[----:B------:R-:W-:-:S03]  /*0150*/  IADD3.X R5, PT, PT, R5, UR7, RZ, P0, !PT ;  /* 0x0000000705057c10 */ /* 0x000fc600087fe4ff */
[----:B------:R-:W-:Y:S04]  /*0160*/  STG.E desc[UR4][R2.64+0x4], RZ ;  /* 0x000004ff02007986 */ /* 0x000fe8000c101904 */
        /* <DEDUP_REMOVED lines=509> */
[----:B------:R-:W-:Y:S01]  /*2140*/  STG.E desc[UR4][R4.64+0x403fc], RZ ;  /* 0x0403fcff04007986 */ /* 0x000fe2000c101904 */
[----:B------:R-:W-:Y:S05]  /*2150*/  EXIT ;  /* 0x000000000000794d */ /* 0x000fea0003800000 */
.L_x_0:
[----:B------:R-:W0:Y:S01]  /*2160*/  S2R R4, SR_TID.X ;  /* 0x0000000000047919 */ /* 0x000e220000002100 */
[----:B------:R-:W-:Y:S01]  /*2170*/  BSSY.RECONVERGENT B0, `(.L_x_1) ;  /* 0x000010c000007945 */ /* 0x000fe20003800200 */
[----:B0-----:R-:W-:Y:S01]  /*2180*/  ISETP.GT.U32.AND P0, PT, R5, R4, PT ;  /* 0x000000040500720c */ /* 0x001fe20003f04070 */
[----:B------:R-:W-:-:S03]  /*2190*/  VIADD R0, R4, 0x100 ;  /* 0x0000010004007836 */ /* 0x000fc60000000000 */
[----:B------:R-:W-:Y:S02]  /*21a0*/  ISETP.GT.U32.AND.EX P0, PT, R6, RZ, PT, P0 ;  /* 0x000000ff0600720c */ /* 0x000fe40003f04100 */
[----:B------:R-:W-:Y:S02]  /*21b0*/  ISETP.GT.U32.AND P1, PT, R5, R0, PT ;  /* 0x000000000500720c */ /* 0x000fe40003f24070 */
[----:B------:R-:W-:Y:S02]  /*21c0*/  IADD3 R0, P2, PT, R2, R4, RZ ;  /* 0x0000000402007210 */ /* 0x000fe40007f5e0ff */
[----:B------:R-:W-:-:S03]  /*21d0*/  ISETP.GT.U32.AND.EX P1, PT, R6, RZ, PT, P1 ;  /* 0x000000ff0600720c */ /* 0x000fc60003f24110 */
[----:B------:R-:W-:-:S04]  /*21e0*/  IMAD.X R3, RZ, RZ, R3, P2 ;  /* 0x000000ffff037224 */ /* 0x000fc800010e0603 */
[----:B------:R-:W-:Y:S06]  /*21f0*/  @!P0 BRA `(.L_x_2) ;  /* 0x00000010000c8947 */ /* 0x000fec0003800000 */
[----:B------:R-:W0:Y:S02]  /*2200*/  LDCU.64 UR6, c[0x0][0x388] ;  /* 0x00007100ff0677ac */ /* 0x000e240008000a00 */
[----:B0-----:R-:W-:-:S04]  /*2210*/  LEA R2, P0, R0, UR6, 0xa ;  /* 0x0000000600027c11 */ /* 0x001fc8000f8050ff */
[----:B------:R-:W-:-:S05]  /*2220*/  LEA.HI.X R3, R0, UR7, R3, 0xa, P0 ;  /* 0x0000000700037c11 */ /* 0x000fca00080f5403 */
[----:B------:R0:W-:Y:S04]  /*2230*/  STG.E desc[UR4][R2.64], RZ ;  /* 0x000000ff02007986 */ /* 0x0001e8000c101904 */
        /* <DEDUP_REMOVED lines=254> */
[----:B------:R0:W-:Y:S02]  /*3220*/  STG.E desc[UR4][R2.64+0x3fc], RZ ;  /* 0x0003fcff02007986 */ /* 0x0001e4000c101904 */
.L_x_2:
[----:B------:R-:W-:Y:S05]  /*3230*/  BSYNC.RECONVERGENT B0 ;  /* 0x0000000000007941 */ /* 0x000fea0003800200 */
.L_x_1:
[----:B------:R-:W-:Y:S05]  /*3240*/  @!P1 EXIT ;  /* 0x000000000000994d */ /* 0x000fea0003800000 */
[----:B------:R-:W1:Y:S01]  /*3250*/  LDCU.64 UR6, c[0x0][0x388] ;  /* 0x00007100ff0677ac */ /* 0x000e620008000a00 */
[----:B0-----:R-:W-:Y:S01]  /*3260*/  SHF.R.U32.HI R3, RZ, 0x16, R4 ;  /* 0x00000016ff037819 */ /* 0x001fe20000011604 */
[----:B------:R-:W-:-:S04]  /*3270*/  IMAD.SHL.U32 R2, R4, 0x400, RZ ;  /* 0x0000040004027824 */ /* 0x000fc800078e00ff */
[----:B------:R-:W-:-:S03]  /*3280*/  IMAD.WIDE.U32 R2, R7, 0x80000, R2 ;  /* 0x0008000007027825 */ /* 0x000fc600078e0002 */
[----:B-1----:R-:W-:-:S04]  /*3290*/  IADD3 R2, P0, PT, R2, UR6, RZ ;  /* 0x0000000602027c10 */ /* 0x002fc8000ff1e0ff */
[----:B------:R-:W-:-:S05]  /*32a0*/  IADD3.X R3, PT, PT, R3, UR7, RZ, P0, !PT ;  /* 0x0000000703037c10 */ /* 0x000fca00087fe4ff */
        /* <DEDUP_REMOVED lines=257> */
.L_x_3:
[----:B------:R-:W-:-:S00]  /*42c0*/  BRA `(.L_x_3) ;  /* 0xfffffffc00fc7947 */ /* 0x000fc0000383ffff */
[----:B------:R-:W-:-:S00]  /*42d0*/  NOP ;  /* 0x0000000000007918 */ /* 0x000fc00000000000 */
        /* <DEDUP_REMOVED lines=10> */
.L_x_375:


//--------------------- .text._ZN3cub18CUB_300001_SM_10006detail8for_each13static_kernelINS2_12policy_hub_t12policy_500_tEmNS2_12op_wrapper_tImN6thrust24THRUST_300001_SM_1000_NS6detail23allocator_traits_detail24construct1_via_allocatorINS8_16device_allocatorI11MemoryBlockILi512EEEEEENS8_10device_ptrISE_EEEEEEvT0_T1_ --------------------------
	.section	.text._ZN3cub18CUB_300001_SM_10006detail8for_each13static_kernelINS2_12policy_hub_t12policy_500_tEmNS2_12op_wrapper_tImN6thrust24THRUST_300001_SM_1000_NS6detail23allocator_traits_detail24construct1_via_allocatorINS8_16device_allocatorI11MemoryBlockILi512EEEEEENS8_10device_ptrISE_EEEEEEvT0_T1_,"ax",@progbits
	.align	128
        .global         _ZN3cub18CUB_300001_SM_10006detail8for_each13static_kernelINS2_12policy_hub_t12policy_500_tEmNS2_12op_wrapper_tImN6thrust24THRUST_300001_SM_1000_NS6detail23allocator_traits_detail24construct1_via_allocatorINS8_16device_allocatorI11MemoryBlockILi512EEEEEENS8_10device_ptrISE_EEEEEEvT0_T1_
        .type           _ZN3cub18CUB_300001_SM_10006detail8for_each13static_kernelINS2_12policy_hub_t12policy_500_tEmNS2_12op_wrapper_tImN6thrust24THRUST_300001_SM_1000_NS6detail23allocator_traits_detail24construct1_via_allocatorINS8_16device_allocatorI11MemoryBlockILi512EEEEEENS8_10device_ptrISE_EEEEEEvT0_T1_,@function
        .size           _ZN3cub18CUB_300001_SM_10006detail8for_each13static_kernelINS2_12policy_hub_t12policy_500_tEmNS2_12op_wrapper_tImN6thrust24THRUST_300001_SM_1000_NS6detail23allocator_traits_detail24construct1_via_allocatorINS8_16device_allocatorI11MemoryBlockILi512EEEEEENS8_10device_ptrISE_EEEEEEvT0_T1_,(.L_x_376 - _ZN3cub18CUB_300001_SM_10006detail8for_each13static_kernelINS2_12policy_hub_t12policy_500_tEmNS2_12op_wrapper_tImN6thrust24THRUST_300001_SM_1000_NS6detail23allocator_traits_detail24construct1_via_allocatorINS8_16device_allocatorI11MemoryBlockILi512EEEEEENS8_10device_ptrISE_EEEEEEvT0_T1_)
        .other          _ZN3cub18CUB_300001_SM_10006detail8for_each13static_kernelINS2_12policy_hub_t12policy_500_tEmNS2_12op_wrapper_tImN6thrust24THRUST_300001_SM_1000_NS6detail23allocator_traits_detail24construct1_via_allocatorINS8_16device_allocatorI11MemoryBlockILi512EEEEEENS8_10device_ptrISE_EEEEEEvT0_T1_,@"STO_CUDA_ENTRY STV_DEFAULT"
_ZN3cub18CUB_300001_SM_10006detail8for_each13static_kernelINS2_12policy_hub_t12policy_500_tEmNS2_12op_wrapper_tImN6thrust24THRUST_300001_SM_1000_NS6detail23allocator_traits_detail24construct1_via_allocatorINS8_16device_allocatorI11MemoryBlockILi512EEEEEENS8_10device_ptrISE_EEEEEEvT0_T1_:
.text._ZN3cub18CUB_300001_SM_10006detail8for_each13static_kernelINS2_12policy_hub_t12policy_500_tEmNS2_12op_wrapper_tImN6thrust24THRUST_300001_SM_1000_NS6detail23allocator_traits_detail24construct1_via_allocatorINS8_16device_allocatorI11MemoryBlockILi512EEEEEENS8_10device_ptrISE_EEEEEEvT0_T1_:
        /* <DEDUP_REMOVED lines=278> */
.L_x_4:
        /* <DEDUP_REMOVED lines=141> */
.L_x_6:
[----:B------:R-:W-:Y:S05]  /*1a30*/  BSYNC.RECONVERGENT B0 ;  /* 0x0000000000007941 */ /* 0x000fea0003800200 */
.L_x_5:
        /* <DEDUP_REMOVED lines=136> */
.L_x_7:
        /* <DEDUP_REMOVED lines=12> */
.L_x_376:


//--------------------- .text._ZN3cub18CUB_300001_SM_10006detail8for_each13static_kernelINS2_12policy_hub_t12policy_500_tEmNS2_12op_wrapper_tImN6thrust24THRUST_300001_SM_1000_NS6detail23allocator_traits_detail24construct1_via_allocatorINS8_16device_allocatorI11MemoryBlockILi256EEEEEENS8_10device_ptrISE_EEEEEEvT0_T1_ --------------------------
	.section	.text._ZN3cub18CUB_300001_SM_10006detail8for_each13static_kernelINS2_12policy_hub_t12policy_500_tEmNS2_12op_wrapper_tImN6thrust24THRUST_300001_SM_1000_NS6detail23allocator_traits_detail24construct1_via_allocatorINS8_16device_allocatorI11MemoryBlockILi256EEEEEENS8_10device_ptrISE_EEEEEEvT0_T1_,"ax",@progbits
	.align	128
        .global         _ZN3cub18CUB_300001_SM_10006detail8for_each13static_kernelINS2_12policy_hub_t12policy_500_tEmNS2_12op_wrapper_tImN6thrust24THRUST_300001_SM_1000_NS6detail23allocator_traits_detail24construct1_via_allocatorINS8_16device_allocatorI11MemoryBlockILi256EEEEEENS8_10device_ptrISE_EEEEEEvT0_T1_
        .type           _ZN3cub18CUB_300001_SM_10006detail8for_each13static_kernelINS2_12policy_hub_t12policy_500_tEmNS2_12op_wrapper_tImN6thrust24THRUST_300001_SM_1000_NS6detail23allocator_traits_detail24construct1_via_allocatorINS8_16device_allocatorI11MemoryBlockILi256EEEEEENS8_10device_ptrISE_EEEEEEvT0_T1_,@function
        .size           _ZN3cub18CUB_300001_SM_10006detail8for_each13static_kernelINS2_12policy_hub_t12policy_500_tEmNS2_12op_wrapper_tImN6thrust24THRUST_300001_SM_1000_NS6detail23allocator_traits_detail24construct1_via_allocatorINS8_16device_allocatorI11MemoryBlockILi256EEEEEENS8_10device_ptrISE_EEEEEEvT0_T1_,(.L_x_377 - _ZN3cub18CUB_300001_SM_10006detail8for_each13static_kernelINS2_12policy_hub_t12policy_500_tEmNS2_12op_wrapper_tImN6thrust24THRUST_300001_SM_1000_NS6detail23allocator_traits_detail24construct1_via_allocatorINS8_16device_allocatorI11MemoryBlockILi256EEEEEENS8_10device_ptrISE_EEEEEEvT0_T1_)
        .other          _ZN3cub18CUB_300001_SM_10006detail8for_each13static_kernelINS2_12policy_hub_t12policy_500_tEmNS2_12op_wrapper_tImN6thrust24THRUST_300001_SM_1000_NS6detail23allocator_traits_detail24construct1_via_allocatorINS8_16device_allocatorI11MemoryBlockILi256EEEEEENS8_10device_ptrISE_EEEEEEvT0_T1_,@"STO_CUDA_ENTRY STV_DEFAULT"
_ZN3cub18CUB_300001_SM_10006detail8for_each13static_kernelINS2_12policy_hub_t12policy_500_tEmNS2_12op_wrapper_tImN6thrust24THRUST_300001_SM_1000_NS6detail23allocator_traits_detail24construct1_via_allocatorINS8_16device_allocatorI11MemoryBlockILi256EEEEEENS8_10device_ptrISE_EEEEEEvT0_T1_:
.text._ZN3cub18CUB_300001_SM_10006detail8for_each13static_kernelINS2_12policy_hub_t12policy_500_tEmNS2_12op_wrapper_tImN6thrust24THRUST_300001_SM_1000_NS6detail23allocator_traits_detail24construct1_via_allocatorINS8_16device_allocatorI11MemoryBlockILi256EEEEEENS8_10device_ptrISE_EEEEEEvT0_T1_:
        /* <DEDUP_REMOVED lines=150> */
.L_x_8:
        /* <DEDUP_REMOVED lines=77> */
.L_x_10:
[----:B------:R-:W-:Y:S05]  /*0e30*/  BSYNC.RECONVERGENT B0 ;  /* 0x0000000000007941 */ /* 0x000fea0003800200 */
.L_x_9:
        /* <DEDUP_REMOVED lines=72> */
.L_x_11:
        /* <DEDUP_REMOVED lines=12> */
.L_x_377:


//--------------------- .text._ZN3cub18CUB_300001_SM_10006detail8for_each13static_kernelINS2_12policy_hub_t12policy_500_tEmNS2_12op_wrapper_tImN6thrust24THRUST_300001_SM_1000_NS6detail23allocator_traits_detail24construct1_via_allocatorINS8_16device_allocatorI11MemoryBlockILi128EEEEEENS8_10device_ptrISE_EEEEEEvT0_T1_ --------------------------
	.section	.text._ZN3cub18CUB_300001_SM_10006detail8for_each13static_kernelINS2_12policy_hub_t12policy_500_tEmNS2_12op_wrapper_tImN6thrust24THRUST_300001_SM_1000_NS6detail23allocator_traits_detail24construct1_via_allocatorINS8_16device_allocatorI11MemoryBlockILi128EEEEEENS8_10device_ptrISE_EEEEEEvT0_T1_,"ax",@progbits
	.align	128
        .global         _ZN3cub18CUB_300001_SM_10006detail8for_each13static_kernelINS2_12policy_hub_t12policy_500_tEmNS2_12op_wrapper_tImN6thrust24THRUST_300001_SM_1000_NS6detail23allocator_traits_detail24construct1_via_allocatorINS8_16device_allocatorI11MemoryBlockILi128EEEEEENS8_10device_ptrISE_EEEEEEvT0_T1_
        .type           _ZN3cub18CUB_300001_SM_10006detail8for_each13static_kernelINS2_12policy_hub_t12policy_500_tEmNS2_12op_wrapper_tImN6thrust24THRUST_300001_SM_1000_NS6detail23allocator_traits_detail24construct1_via_allocatorINS8_16device_allocatorI11MemoryBlockILi128EEEEEENS8_10device_ptrISE_EEEEEEvT0_T1_,@function
        .size           _ZN3cub18CUB_300001_SM_10006detail8for_each13static_kernelINS2_12policy_hub_t12policy_500_tEmNS2_12op_wrapper_tImN6thrust24THRUST_300001_SM_1000_NS6detail23allocator_traits_detail24construct1_via_allocatorINS8_16device_allocatorI11MemoryBlockILi128EEEEEENS8_10device_ptrISE_EEEEEEvT0_T1_,(.L_x_378 - _ZN3cub18CUB_300001_SM_10006detail8for_each13static_kernelINS2_12policy_hub_t12policy_500_tEmNS2_12op_wrapper_tImN6thrust24THRUST_300001_SM_1000_NS6detail23allocator_traits_detail24construct1_via_allocatorINS8_16device_allocatorI11MemoryBlockILi128EEEEEENS8_10device_ptrISE_EEEEEEvT0_T1_)
        .other          _ZN3cub18CUB_300001_SM_10006detail8for_each13static_kernelINS2_12policy_hub_t12policy_500_tEmNS2_12op_wrapper_tImN6thrust24THRUST_300001_SM_1000_NS6detail23allocator_traits_detail24construct1_via_allocatorINS8_16device_allocatorI11MemoryBlockILi128EEEEEENS8_10device_ptrISE_EEEEEEvT0_T1_,@"STO_CUDA_ENTRY STV_DEFAULT"
_ZN3cub18CUB_300001_SM_10006detail8for_each13static_kernelINS2_12policy_hub_t12policy_500_tEmNS2_12op_wrapper_tImN6thrust24THRUST_300001_SM_1000_NS6detail23allocator_traits_detail24construct1_via_allocatorINS8_16device_allocatorI11MemoryBlockILi128EEEEEENS8_10device_ptrISE_EEEEEEvT0_T1_:
.text._ZN3cub18CUB_300001_SM_10006detail8for_each13static_kernelINS2_12policy_hub_t12policy_500_tEmNS2_12op_wrapper_tImN6thrust24THRUST_300001_SM_1000_NS6detail23allocator_traits_detail24construct1_via_allocatorINS8_16device_allocatorI11MemoryBlockILi128EEEEEENS8_10device_ptrISE_EEEEEEvT0_T1_:
        /* <DEDUP_REMOVED lines=86> */
.L_x_12:
        /* <DEDUP_REMOVED lines=45> */
.L_x_14:
[----:B------:R-:W-:Y:S05]  /*0830*/  BSYNC.RECONVERGENT B0 ;  /* 0x0000000000007941 */ /* 0x000fea0003800200 */
.L_x_13:
        /* <DEDUP_REMOVED lines=40> */
.L_x_15:
        /* <DEDUP_REMOVED lines=12> */
.L_x_378:


//--------------------- .text._ZN3cub18CUB_300001_SM_10006detail8for_each13static_kernelINS2_12policy_hub_t12policy_500_tEmNS2_12op_wrapper_tImN6thrust24THRUST_300001_SM_1000_NS6detail23allocator_traits_detail24construct1_via_allocatorINS8_16device_allocatorI11MemoryBlockILi64EEEEEENS8_10device_ptrISE_EEEEEEvT0_T1_ --------------------------
	.section	.text._ZN3cub18CUB_300001_SM_10006detail8for_each13static_kernelINS2_12policy_hub_t12policy_500_tEmNS2_12op_wrapper_tImN6thrust24THRUST_300001_SM_1000_NS6detail23allocator_traits_detail24construct1_via_allocatorINS8_16device_allocatorI11MemoryBlockILi64EEEEEENS8_10device_ptrISE_EEEEEEvT0_T1_,"ax",@progbits
	.align	128
        .global         _ZN3cub18CUB_300001_SM_10006detail8for_each13static_kernelINS2_12policy_hub_t12policy_500_tEmNS2_12op_wrapper_tImN6thrust24THRUST_300001_SM_1000_NS6detail23allocator_traits_detail24construct1_via_allocatorINS8_16device_allocatorI11MemoryBlockILi64EEEEEENS8_10device_ptrISE_EEEEEEvT0_T1_
        .type           _ZN3cub18CUB_300001_SM_10006detail8for_each13static_kernelINS2_12policy_hub_t12policy_500_tEmNS2_12op_wrapper_tImN6thrust24THRUST_300001_SM_1000_NS6detail23allocator_traits_detail24construct1_via_allocatorINS8_16device_allocatorI11MemoryBlockILi64EEEEEENS8_10device_ptrISE_EEEEEEvT0_T1_,@function
        .size           _ZN3cub18CUB_300001_SM_10006detail8for_each13static_kernelINS2_12policy_hub_t12policy_500_tEmNS2_12op_wrapper_tImN6thrust24THRUST_300001_SM_1000_NS6detail23allocator_traits_detail24construct1_via_allocatorINS8_16device_allocatorI11MemoryBlockILi64EEEEEENS8_10device_ptrISE_EEEEEEvT0_T1_,(.L_x_379 - _ZN3cub18CUB_300001_SM_10006detail8for_each13static_kernelINS2_12policy_hub_t12policy_500_tEmNS2_12op_wrapper_tImN6thrust24THRUST_300001_SM_1000_NS6detail23allocator_traits_detail24construct1_via_allocatorINS8_16device_allocatorI11MemoryBlockILi64EEEEEENS8_10device_ptrISE_EEEEEEvT0_T1_)
        .other          _ZN3cub18CUB_300001_SM_10006detail8for_each13static_kernelINS2_12policy_hub_t12policy_500_tEmNS2_12op_wrapper_tImN6thrust24THRUST_300001_SM_1000_NS6detail23allocator_traits_detail24construct1_via_allocatorINS8_16device_allocatorI11MemoryBlockILi64EEEEEENS8_10device_ptrISE_EEEEEEvT0_T1_,@"STO_CUDA_ENTRY STV_DEFAULT"
_ZN3cub18CUB_300001_SM_10006detail8for_each13static_kernelINS2_12policy_hub_t12policy_500_tEmNS2_12op_wrapper_tImN6thrust24THRUST_300001_SM_1000_NS6detail23allocator_traits_detail24construct1_via_allocatorINS8_16device_allocatorI11MemoryBlockILi64EEEEEENS8_10device_ptrISE_EEEEEEvT0_T1_:
.text._ZN3cub18CUB_300001_SM_10006detail8for_each13static_kernelINS2_12policy_hub_t12policy_500_tEmNS2_12op_wrapper_tImN6thrust24THRUST_300001_SM_1000_NS6detail23allocator_traits_detail24construct1_via_allocatorINS8_16device_allocatorI11MemoryBlockILi64EEEEEENS8_10device_ptrISE_EEEEEEvT0_T1_:
[----:B------:R-:W-:Y:S08]  /*0000*/  LDC R1, c[0x0][0x37c] ;  /* 0x0000df00ff017b82 */ /* 0x000ff00000000800 */
[----:B------:R-:W0:Y:S01]  /*0010*/  S2UR UR4, SR_CTAID.X ;  /* 0x00000000000479c3 */ /* 0x000e220000002500 */
[----:B------:R-:W1:Y:S01]  /*0020*/  LDCU.64 UR6, c[0x0][0x380] ;  /* 0x00007000ff0677ac */ /* 0x000e620008000a00 */
[----:B------:R-:W2:Y:S01]  /*0030*/  LDCU.64 UR8, c[0x0][0x358] ;  /* 0x00006b00ff0877ac */ /* 0x000ea20008000a00 */
[----:B0-----:R-:W-:-:S04]  /*0040*/  UIMAD.WIDE.U32 UR4, UR4, 0x200, URZ ;  /* 0x00000200040478a5 */ /* 0x001fc8000f8e00ff */
[----:B-1----:R-:W-:-:S04]  /*0050*/  UIADD3 UR6, UP0, UPT, -UR4, UR6, URZ ;  /* 0x0000000604067290 */ /* 0x002fc8000ff1e1ff */
[----:B------:R-:W-:Y:S02]  /*0060*/  UIADD3.X UR7, UPT, UPT, ~UR5, UR7, URZ, UP0, !UPT ;  /* 0x0000000705077290 */ /* 0x000fe400087fe5ff */
[----:B------:R-:W-:-:S04]  /*0070*/  UISETP.GE.U32.AND UP0, UPT, UR6, 0x200, UPT ;  /* 0x000002000600788c */ /* 0x000fc8000bf06070 */
[----:B------:R-:W-:-:S09]  /*0080*/  UISETP.GE.U32.AND.EX UP0, UPT, UR7, URZ, UPT, UP0 ;  /* 0x000000ff0700728c */ /* 0x000fd2000bf06100 */
[----:B--2---:R-:W-:Y:S05]  /*0090*/  BRA.U !UP0, `(.L_x_16) ;  /* 0x00000001089c7547 */ /* 0x004fea000b800000 */
[----:B------:R-:W0:Y:S01]  /*00a0*/  S2R R0, SR_TID.X ;  /* 0x0000000000007919 */ /* 0x000e220000002100 */
[----:B------:R-:W1:Y:S01]  /*00b0*/  LDCU.64 UR10, c[0x0][0x388] ;  /* 0x00007100ff0a77ac */ /* 0x000e620008000a00 */
[----:B0-----:R-:W-:-:S05]  /*00c0*/  IADD3 R0, P0, PT, R0, UR4, RZ ;  /* 0x0000000400007c10 */ /* 0x001fca000ff1e0ff */
[----:B------:R-:W-:Y:S01]  /*00d0*/  IMAD.X R3, RZ, RZ, UR5, P0 ;  /* 0x00000005ff037e24 */ /* 0x000fe200080e06ff */
[----:B-1----:R-:W-:-:S04]  /*00e0*/  LEA R2, P0, R0, UR10, 0x6 ;  /* 0x0000000a00027c11 */ /* 0x002fc8000f8030ff */
[----:B------:R-:W-:-:S05]  /*00f0*/  LEA.HI.X R3, R0, UR11, R3, 0x6, P0 ;  /* 0x0000000b00037c11 */ /* 0x000fca00080f3403 */
        /* <DEDUP_REMOVED lines=33> */
.L_x_16:
[----:B------:R-:W0:Y:S01]  /*0310*/  S2R R0, SR_TID.X ;  /* 0x0000000000007919 */ /* 0x000e220000002100 */
[----:B------:R-:W1:Y:S01]  /*0320*/  LDCU.64 UR10, c[0x0][0x388] ;  /* 0x00007100ff0a77ac */ /* 0x000e620008000a00 */
[----:B------:R-:W-:Y:S01]  /*0330*/  IMAD.U32 R4, RZ, RZ, UR7 ;  /* 0x00000007ff047e24 */ /* 0x000fe2000f8e00ff */
[----:B------:R-:W-:Y:S01]  /*0340*/  BSSY.RECONVERGENT B0, `(.L_x_17) ;  /* 0x000001c000007945 */ /* 0x000fe20003800200 */
[----:B------:R-:W-:Y:S01]  /*0350*/  IMAD.U32 R5, RZ, RZ, UR7 ;  /* 0x00000007ff057e24 */ /* 0x000fe2000f8e00ff */
[C---:B0-----:R-:W-:Y:S01]  /*0360*/  ISETP.LT.U32.AND P1, PT, R0.reuse, UR6, PT ;  /* 0x0000000600007c0c */ /* 0x041fe2000bf21070 */
[C---:B------:R-:W-:Y:S01]  /*0370*/  VIADD R2, R0.reuse, 0x100 ;  /* 0x0000010000027836 */ /* 0x040fe20000000000 */
[----:B------:R-:W-:Y:S02]  /*0380*/  IADD3 R0, P2, PT, R0, UR4, RZ ;  /* 0x0000000400007c10 */ /* 0x000fe4000ff5e0ff */
[----:B------:R-:W-:Y:S02]  /*0390*/  ISETP.GT.U32.AND.EX P1, PT, R4, RZ, PT, P1 ;  /* 0x000000ff0400720c */ /* 0x000fe40003f24110 */
[----:B------:R-:W-:Y:S01]  /*03a0*/  ISETP.LT.U32.AND P0, PT, R2, UR6, PT ;  /* 0x0000000602007c0c */ /* 0x000fe2000bf01070 */
[----:B------:R-:W-:Y:S01]  /*03b0*/  IMAD.X R3, RZ, RZ, UR5, P2 ;  /* 0x00000005ff037e24 */ /* 0x000fe200090e06ff */
[----:B-1----:R-:W-:-:S02]  /*03c0*/  LEA R2, P2, R0, UR10, 0x6 ;  /* 0x0000000a00027c11 */ /* 0x002fc4000f8430ff */
[----:B------:R-:W-:Y:S02]  /*03d0*/  ISETP.GT.U32.AND.EX P0, PT, R5, RZ, PT, P0 ;  /* 0x000000ff0500720c */ /* 0x000fe40003f04100 */
[----:B------:R-:W-:-:S05]  /*03e0*/  LEA.HI.X R3, R0, UR11, R3, 0x6, P2 ;  /* 0x0000000b00037c11 */ /* 0x000fca00090f3403 */
[----:B------:R-:W-:Y:S06]  /*03f0*/  @!P1 BRA `(.L_x_18) ;  /* 0x0000000000409947 */ /* 0x000fec0003800000 */
        /* <DEDUP_REMOVED lines=16> */
.L_x_18:
[----:B------:R-:W-:Y:S05]  /*0500*/  BSYNC.RECONVERGENT B0 ;  /* 0x0000000000007941 */ /* 0x000fea0003800200 */
.L_x_17:
[----:B------:R-:W-:Y:S05]  /*0510*/  @!P0 EXIT ;  /* 0x000000000000894d */ /* 0x000fea0003800000 */
        /* <DEDUP_REMOVED lines=17> */
.L_x_19:
        /* <DEDUP_REMOVED lines=13> */
.L_x_379:


//--------------------- .text._ZN3cub18CUB_300001_SM_10006detail8for_each13static_kernelINS2_12policy_hub_t12policy_500_tEmNS2_12op_wrapper_tImN6thrust24THRUST_300001_SM_1000_NS6detail23allocator_traits_detail24construct1_via_allocatorINS8_16device_allocatorI11MemoryBlockILi32EEEEEENS8_10device_ptrISE_EEEEEEvT0_T1_ --------------------------
	.section	.text._ZN3cub18CUB_300001_SM_10006detail8for_each13static_kernelINS2_12policy_hub_t12policy_500_tEmNS2_12op_wrapper_tImN6thrust24THRUST_300001_SM_1000_NS6detail23allocator_traits_detail24construct1_via_allocatorINS8_16device_allocatorI11MemoryBlockILi32EEEEEENS8_10device_ptrISE_EEEEEEvT0_T1_,"ax",@progbits
	.align	128
        .global         _ZN3cub18CUB_300001_SM_10006detail8for_each13static_kernelINS2_12policy_hub_t12policy_500_tEmNS2_12op_wrapper_tImN6thrust24THRUST_300001_SM_1000_NS6detail23allocator_traits_detail24construct1_via_allocatorINS8_16device_allocatorI11MemoryBlockILi32EEEEEENS8_10device_ptrISE_EEEEEEvT0_T1_
        .type           _ZN3cub18CUB_300001_SM_10006detail8for_each13static_kernelINS2_12policy_hub_t12policy_500_tEmNS2_12op_wrapper_tImN6thrust24THRUST_300001_SM_1000_NS6detail23allocator_traits_detail24construct1_via_allocatorINS8_16device_allocatorI11MemoryBlockILi32EEEEEENS8_10device_ptrISE_EEEEEEvT0_T1_,@function
        .size           _ZN3cub18CUB_300001_SM_10006detail8for_each13static_kernelINS2_12policy_hub_t12policy_500_tEmNS2_12op_wrapper_tImN6thrust24THRUST_300001_SM_1000_NS6detail23allocator_traits_detail24construct1_via_allocatorINS8_16device_allocatorI11MemoryBlockILi32EEEEEENS8_10device_ptrISE_EEEEEEvT0_T1_,(.L_x_380 - _ZN3cub18CUB_300001_SM_10006detail8for_each13static_kernelINS2_12policy_hub_t12policy_500_tEmNS2_12op_wrapper_tImN6thrust24THRUST_300001_SM_1000_NS6detail23allocator_traits_detail24construct1_via_allocatorINS8_16device_allocatorI11MemoryBlockILi32EEEEEENS8_10device_ptrISE_EEEEEEvT0_T1_)
        .other          _ZN3cub18CUB_300001_SM_10006detail8for_each13static_kernelINS2_12policy_hub_t12policy_500_tEmNS2_12op_wrapper_tImN6thrust24THRUST_300001_SM_1000_NS6detail23allocator_traits_detail24construct1_via_allocatorINS8_16device_allocatorI11MemoryBlockILi32EEEEEENS8_10device_ptrISE_EEEEEEvT0_T1_,@"STO_CUDA_ENTRY STV_DEFAULT"
_ZN3cub18CUB_300001_SM_10006detail8for_each13static_kernelINS2_12policy_hub_t12policy_500_tEmNS2_12op_wrapper_tImN6thrust24THRUST_300001_SM_1000_NS6detail23allocator_traits_detail24construct1_via_allocatorINS8_16device_allocatorI11MemoryBlockILi32EEEEEENS8_10device_ptrISE_EEEEEEvT0_T1_:
.text._ZN3cub18CUB_300001_SM_10006detail8for_each13static_kernelINS2_12policy_hub_t12policy_500_tEmNS2_12op_wrapper_tImN6thrust24THRUST_300001_SM_1000_NS6detail23allocator_traits_detail24construct1_via_allocatorINS8_16device_allocatorI11MemoryBlockILi32EEEEEENS8_10device_ptrISE_EEEEEEvT0_T1_:
        /* <DEDUP_REMOVED lines=33> */
.L_x_20:
[----:B------:R-:W0:Y:S01]  /*0210*/  S2R R0, SR_TID.X ;  /* 0x0000000000007919 */ /* 0x000e220000002100 */
[----:B------:R-:W1:Y:S01]  /*0220*/  LDCU.64 UR10, c[0x0][0x388] ;  /* 0x00007100ff0a77ac */ /* 0x000e620008000a00 */
[----:B------:R-:W-:Y:S01]  /*0230*/  IMAD.U32 R3, RZ, RZ, UR7 ;  /* 0x00000007ff037e24 */ /* 0x000fe2000f8e00ff */
[C---:B0-----:R-:W-:Y:S02]  /*0240*/  ISETP.LT.U32.AND P0, PT, R0.reuse, UR6, PT ;  /* 0x0000000600007c0c */ /* 0x041fe4000bf01070 */
[C---:B------:R-:W-:Y:S01]  /*0250*/  IADD3 R2, P1, PT, R0.reuse, UR4, RZ ;  /* 0x0000000400027c10 */ /* 0x040fe2000ff3e0ff */
[----:B------:R-:W-:Y:S01]  /*0260*/  VIADD R0, R0, 0x100 ;  /* 0x0000010000007836 */ /* 0x000fe20000000000 */
[----:B------:R-:W-:Y:S02]  /*0270*/  ISETP.GT.U32.AND.EX P0, PT, R3, RZ, PT, P0 ;  /* 0x000000ff0300720c */ /* 0x000fe40003f04100 */
[----:B-1----:R-:W-:Y:S01]  /*0280*/  LEA R4, P2, R2, UR10, 0x5 ;  /* 0x0000000a02047c11 */ /* 0x002fe2000f8428ff */
[----:B------:R-:W-:Y:S01]  /*0290*/  IMAD.X R3, RZ, RZ, UR5, P1 ;  /* 0x00000005ff037e24 */ /* 0x000fe200088e06ff */
[----:B------:R-:W-:Y:S01]  /*02a0*/  ISETP.LT.U32.AND P1, PT, R0, UR6, PT ;  /* 0x0000000600007c0c */ /* 0x000fe2000bf21070 */
[----:B------:R-:W-:-:S03]  /*02b0*/  IMAD.U32 R0, RZ, RZ, UR7 ;  /* 0x00000007ff007e24 */ /* 0x000fc6000f8e00ff */
[----:B------:R-:W-:Y:S02]  /*02c0*/  LEA.HI.X R5, R2, UR11, R3, 0x5, P2 ;  /* 0x0000000b02057c11 */ /* 0x000fe400090f2c03 */
[----:B------:R-:W-:-:S03]  /*02d0*/  ISETP.GT.U32.AND.EX P1, PT, R0, RZ, PT, P1 ;  /* 0x000000ff0000720c */ /* 0x000fc60003f24110 */
[----:B------:R0:W-:Y:S04]  /*02e0*/  @P0 STG.E desc[UR8][R4.64], RZ ;  /* 0x000000ff04000986 */ /* 0x0001e8000c101908 */
[----:B------:R0:W-:Y:S04]  /*02f0*/  @P0 STG.E desc[UR8][R4.64+0x4], RZ ;  /* 0x000004ff04000986 */ /* 0x0001e8000c101908 */
[----:B------:R0:W-:Y:S04]  /*0300*/  @P0 STG.E desc[UR8][R4.64+0x8], RZ ;  /* 0x000008ff04000986 */ /* 0x0001e8000c101908 */
[----:B------:R0:W-:Y:S04]  /*0310*/  @P0 STG.E desc[UR8][R4.64+0xc], RZ ;  /* 0x00000cff04000986 */ /* 0x0001e8000c101908 */
[----:B------:R0:W-:Y:S04]  /*0320*/  @P0 STG.E desc[UR8][R4.64+0x10], RZ ;  /* 0x000010ff04000986 */ /* 0x0001e8000c101908 */
[----:B------:R0:W-:Y:S04]  /*0330*/  @P0 STG.E desc[UR8][R4.64+0x14], RZ ;  /* 0x000014ff04000986 */ /* 0x0001e8000c101908 */
[----:B------:R0:W-:Y:S04]  /*0340*/  @P0 STG.E desc[UR8][R4.64+0x18], RZ ;  /* 0x000018ff04000986 */ /* 0x0001e8000c101908 */
[----:B------:R0:W-:Y:S01]  /*0350*/  @P0 STG.E desc[UR8][R4.64+0x1c], RZ ;  /* 0x00001cff04000986 */ /* 0x0001e2000c101908 */
        /* <DEDUP_REMOVED lines=10> */
.L_x_21:
        /* <DEDUP_REMOVED lines=16> */
.L_x_380:


//--------------------- .text._ZN3cub18CUB_300001_SM_10006detail8for_each13static_kernelINS2_12policy_hub_t12policy_500_tEmNS2_12op_wrapper_tImN6thrust24THRUST_300001_SM_1000_NS6detail23allocator_traits_detail24construct1_via_allocatorINS8_16device_allocatorI11MemoryBlockILi16EEEEEENS8_10device_ptrISE_EEEEEEvT0_T1_ --------------------------
	.section	.text._ZN3cub18CUB_300001_SM_10006detail8for_each13static_kernelINS2_12policy_hub_t12policy_500_tEmNS2_12op_wrapper_tImN6thrust24THRUST_300001_SM_1000_NS6detail23allocator_traits_detail24construct1_via_allocatorINS8_16device_allocatorI11MemoryBlockILi16EEEEEENS8_10device_ptrISE_EEEEEEvT0_T1_,"ax",@progbits
	.align	128
        .global         _ZN3cub18CUB_300001_SM_10006detail8for_each13static_kernelINS2_12policy_hub_t12policy_500_tEmNS2_12op_wrapper_tImN6thrust24THRUST_300001_SM_1000_NS6detail23allocator_traits_detail24construct1_via_allocatorINS8_16device_allocatorI11MemoryBlockILi16EEEEEENS8_10device_ptrISE_EEEEEEvT0_T1_
        .type           _ZN3cub18CUB_300001_SM_10006detail8for_each13static_kernelINS2_12policy_hub_t12policy_500_tEmNS2_12op_wrapper_tImN6thrust24THRUST_300001_SM_1000_NS6detail23allocator_traits_detail24construct1_via_allocatorINS8_16device_allocatorI11MemoryBlockILi16EEEEEENS8_10device_ptrISE_EEEEEEvT0_T1_,@function
        .size           _ZN3cub18CUB_300001_SM_10006detail8for_each13static_kernelINS2_12policy_hub_t12policy_500_tEmNS2_12op_wrapper_tImN6thrust24THRUST_300001_SM_1000_NS6detail23allocator_traits_detail24construct1_via_allocatorINS8_16device_allocatorI11MemoryBlockILi16EEEEEENS8_10device_ptrISE_EEEEEEvT0_T1_,(.L_x_381 - _ZN3cub18CUB_300001_SM_10006detail8for_each13static_kernelINS2_12policy_hub_t12policy_500_tEmNS2_12op_wrapper_tImN6thrust24THRUST_300001_SM_1000_NS6detail23allocator_traits_detail24construct1_via_allocatorINS8_16device_allocatorI11MemoryBlockILi16EEEEEENS8_10device_ptrISE_EEEEEEvT0_T1_)
        .other          _ZN3cub18CUB_300001_SM_10006detail8for_each13static_kernelINS2_12policy_hub_t12policy_500_tEmNS2_12op_wrapper_tImN6thrust24THRUST_300001_SM_1000_NS6detail23allocator_traits_detail24construct1_via_allocatorINS8_16device_allocatorI11MemoryBlockILi16EEEEEENS8_10device_ptrISE_EEEEEEvT0_T1_,@"STO_CUDA_ENTRY STV_DEFAULT"
_ZN3cub18CUB_300001_SM_10006detail8for_each13static_kernelINS2_12policy_hub_t12policy_500_tEmNS2_12op_wrapper_tImN6thrust24THRUST_300001_SM_1000_NS6detail23allocator_traits_detail24construct1_via_allocatorINS8_16device_allocatorI11MemoryBlockILi16EEEEEENS8_10device_ptrISE_EEEEEEvT0_T1_:
.text._ZN3cub18CUB_300001_SM_10006detail8for_each13static_kernelINS2_12policy_hub_t12policy_500_tEmNS2_12op_wrapper_tImN6thrust24THRUST_300001_SM_1000_NS6detail23allocator_traits_detail24construct1_via_allocatorINS8_16device_allocatorI11MemoryBlockILi16EEEEEENS8_10device_ptrISE_EEEEEEvT0_T1_:
        /* <DEDUP_REMOVED lines=25> */
.L_x_22:
        /* <DEDUP_REMOVED lines=21> */
[----:B------:R-:W-:Y:S01]  /*02e0*/  STG.E desc[UR8][R4.64+0x100c], RZ ;  /* 0x00100cff04007986 */ /* 0x000fe2000c101908 */
[----:B------:R-:W-:Y:S05]  /*02f0*/  EXIT ;  /* 0x000000000000794d */ /* 0x000fea0003800000 */
.L_x_23:
        /* <DEDUP_REMOVED lines=16> */
.L_x_381:


//--------------------- .text._ZN3cub18CUB_300001_SM_10006detail8for_each13static_kernelINS2_12policy_hub_t12policy_500_tEmNS2_12op_wrapper_tImN6thrust24THRUST_300001_SM_1000_NS6detail23allocator_traits_detail24construct1_via_allocatorINS8_16device_allocatorI11MemoryBlockILi8EEEEEENS8_10device_ptrISE_EEEEEEvT0_T1_ --------------------------
	.section	.text._ZN3cub18CUB_300001_SM_10006detail8for_each13static_kernelINS2_12policy_hub_t12policy_500_tEmNS2_12op_wrapper_tImN6thrust24THRUST_300001_SM_1000_NS6detail23allocator_traits_detail24construct1_via_allocatorINS8_16device_allocatorI11MemoryBlockILi8EEEEEENS8_10device_ptrISE_EEEEEEvT0_T1_,"ax",@progbits
	.align	128
        .global         _ZN3cub18CUB_300001_SM_10006detail8for_each13static_kernelINS2_12policy_hub_t12policy_500_tEmNS2_12op_wrapper_tImN6thrust24THRUST_300001_SM_1000_NS6detail23allocator_traits_detail24construct1_via_allocatorINS8_16device_allocatorI11MemoryBlockILi8EEEEEENS8_10device_ptrISE_EEEEEEvT0_T1_
        .type           _ZN3cub18CUB_300001_SM_10006detail8for_each13static_kernelINS2_12policy_hub_t12policy_500_tEmNS2_12op_wrapper_tImN6thrust24THRUST_300001_SM_1000_NS6detail23allocator_traits_detail24construct1_via_allocatorINS8_16device_allocatorI11MemoryBlockILi8EEEEEENS8_10device_ptrISE_EEEEEEvT0_T1_,@function
        .size           _ZN3cub18CUB_300001_SM_10006detail8for_each13static_kernelINS2_12policy_hub_t12policy_500_tEmNS2_12op_wrapper_tImN6thrust24THRUST_300001_SM_1000_NS6detail23allocator_traits_detail24construct1_via_allocatorINS8_16device_allocatorI11MemoryBlockILi8EEEEEENS8_10device_ptrISE_EEEEEEvT0_T1_,(.L_x_382 - _ZN3cub18CUB_300001_SM_10006detail8for_each13static_kernelINS2_12policy_hub_t12policy_500_tEmNS2_12op_wrapper_tImN6thrust24THRUST_300001_SM_1000_NS6detail23allocator_traits_detail24construct1_via_allocatorINS8_16device_allocatorI11MemoryBlockILi8EEEEEENS8_10device_ptrISE_EEEEEEvT0_T1_)
        .other          _ZN3cub18CUB_300001_SM_10006detail8for_each13static_kernelINS2_12policy_hub_t12policy_500_tEmNS2_12op_wrapper_tImN6thrust24THRUST_300001_SM_1000_NS6detail23allocator_traits_detail24construct1_via_allocatorINS8_16device_allocatorI11MemoryBlockILi8EEEEEENS8_10device_ptrISE_EEEEEEvT0_T1_,@"STO_CUDA_ENTRY STV_DEFAULT"
_ZN3cub18CUB_300001_SM_10006detail8for_each13static_kernelINS2_12policy_hub_t12policy_500_tEmNS2_12op_wrapper_tImN6thrust24THRUST_300001_SM_1000_NS6detail23allocator_traits_detail24construct1_via_allocatorINS8_16device_allocatorI11MemoryBlockILi8EEEEEENS8_10device_ptrISE_EEEEEEvT0_T1_:
.text._ZN3cub18CUB_300001_SM_10006detail8for_each13static_kernelINS2_12policy_hub_t12policy_500_tEmNS2_12op_wrapper_tImN6thrust24THRUST_300001_SM_1000_NS6detail23allocator_traits_detail24construct1_via_allocatorINS8_16device_allocatorI11MemoryBlockILi8EEEEEENS8_10device_ptrISE_EEEEEEvT0_T1_:
        /* <DEDUP_REMOVED lines=19> */
[----:B------:R-:W-:Y:S01]  /*0130*/  STG.E desc[UR8][R2.64+0x804], RZ ;  /* 0x000804ff02007986 */ /* 0x000fe2000c101908 */
[----:B------:R-:W-:Y:S05]  /*0140*/  EXIT ;  /* 0x000000000000794d */ /* 0x000fea0003800000 */
.L_x_24:
[----:B------:R-:W0:Y:S01]  /*0150*/  S2R R0, SR_TID.X ;  /* 0x0000000000007919 */ /* 0x000e220000002100 */
[----:B------:R-:W1:Y:S01]  /*0160*/  LDCU.64 UR10, c[0x0][0x388] ;  /* 0x00007100ff0a77ac */ /* 0x000e620008000a00 */
[----:B------:R-:W-:Y:S02]  /*0170*/  IMAD.U32 R3, RZ, RZ, UR7 ;  /* 0x00000007ff037e24 */ /* 0x000fe4000f8e00ff */
[----:B------:R-:W-:Y:S02]  /*0180*/  IMAD.U32 R4, RZ, RZ, UR7 ;  /* 0x00000007ff047e24 */ /* 0x000fe4000f8e00ff */
[C---:B0-----:R-:W-:Y:S01]  /*0190*/  VIADD R2, R0.reuse, 0x100 ;  /* 0x0000010000027836 */ /* 0x041fe20000000000 */
[C---:B------:R-:W-:Y:S02]  /*01a0*/  ISETP.LT.U32.AND P0, PT, R0.reuse, UR6, PT ;  /* 0x0000000600007c0c */ /* 0x040fe4000bf01070 */
[----:B------:R-:W-:Y:S02]  /*01b0*/  IADD3 R0, P2, PT, R0, UR4, RZ ;  /* 0x0000000400007c10 */ /* 0x000fe4000ff5e0ff */
[----:B------:R-:W-:-:S02]  /*01c0*/  ISETP.LT.U32.AND P1, PT, R2, UR6, PT ;  /* 0x0000000602007c0c */ /* 0x000fc4000bf21070 */
[----:B------:R-:W-:Y:S01]  /*01d0*/  ISETP.GT.U32.AND.EX P0, PT, R3, RZ, PT, P0 ;  /* 0x000000ff0300720c */ /* 0x000fe20003f04100 */
[----:B------:R-:W-:Y:S01]  /*01e0*/  IMAD.X R3, RZ, RZ, UR5, P2 ;  /* 0x00000005ff037e24 */ /* 0x000fe200090e06ff */
[----:B------:R-:W-:Y:S02]  /*01f0*/  ISETP.GT.U32.AND.EX P1, PT, R4, RZ, PT, P1 ;  /* 0x000000ff0400720c */ /* 0x000fe40003f24110 */
[----:B-1----:R-:W-:-:S04]  /*0200*/  LEA R2, P2, R0, UR10, 0x3 ;  /* 0x0000000a00027c11 */ /* 0x002fc8000f8418ff */
[----:B------:R-:W-:-:S05]  /*0210*/  LEA.HI.X R3, R0, UR11, R3, 0x3, P2 ;  /* 0x0000000b00037c11 */ /* 0x000fca00090f1c03 */
[----:B------:R0:W-:Y:S04]  /*0220*/  @P0 STG.E desc[UR8][R2.64], RZ ;  /* 0x000000ff02000986 */ /* 0x0001e8000c101908 */
[----:B------:R0:W-:Y:S01]  /*0230*/  @P0 STG.E desc[UR8][R2.64+0x4], RZ ;  /* 0x000004ff02000986 */ /* 0x0001e2000c101908 */
[----:B------:R-:W-:Y:S05]  /*0240*/  @!P1 EXIT ;  /* 0x000000000000994d */ /* 0x000fea0003800000 */
[----:B------:R-:W-:Y:S04]  /*0250*/  STG.E desc[UR8][R2.64+0x800], RZ ;  /* 0x000800ff02007986 */ /* 0x000fe8000c101908 */
[----:B------:R-:W-:Y:S01]  /*0260*/  STG.E desc[UR8][R2.64+0x804], RZ ;  /* 0x000804ff02007986 */ /* 0x000fe2000c101908 */
[----:B------:R-:W-:Y:S05]  /*0270*/  EXIT ;  /* 0x000000000000794d */ /* 0x000fea0003800000 */
.L_x_25:
        /* <DEDUP_REMOVED lines=16> */
.L_x_382:


//--------------------- .text._ZN3cub18CUB_300001_SM_10006detail11EmptyKernelIvEEvv --------------------------
	.section	.text._ZN3cub18CUB_300001_SM_10006detail11EmptyKernelIvEEvv,"ax",@progbits
	.align	128
        .global         _ZN3cub18CUB_300001_SM_10006detail11EmptyKernelIvEEvv
        .type           _ZN3cub18CUB_300001_SM_10006detail11EmptyKernelIvEEvv,@function
        .size           _ZN3cub18CUB_300001_SM_10006detail11EmptyKernelIvEEvv,(.L_x_383 - _ZN3cub18CUB_300001_SM_10006detail11EmptyKernelIvEEvv)
        .other          _ZN3cub18CUB_300001_SM_10006detail11EmptyKernelIvEEvv,@"STO_CUDA_ENTRY STV_DEFAULT"
_ZN3cub18CUB_300001_SM_10006detail11EmptyKernelIvEEvv:
.text._ZN3cub18CUB_300001_SM_10006detail11EmptyKernelIvEEvv:
[----:B------:R-:W-:Y:S01]  /*0000*/  LDC R1, c[0x0][0x37c] ;  /* 0x0000df00ff017b82 */ /* 0x000fe20000000800 */
[----:B------:R-:W-:Y:S05]  /*0010*/  EXIT ;  /* 0x000000000000794d */ /* 0x000fea0003800000 */
.L_x_26:
        /* <DEDUP_REMOVED lines=14> */
.L_x_383:


//--------------------- .text._Z36TestSequentialAccessThroughputKernelILi1024EEvPK11MemoryBlockIXT_EEPS1_ii --------------------------
	.section	.text._Z36TestSequentialAccessThroughputKernelILi1024EEvPK11MemoryBlockIXT_EEPS1_ii,"ax",@progbits
	.align	128
        .global         _Z36TestSequentialAccessThroughputKernelILi1024EEvPK11MemoryBlockIXT_EEPS1_ii
        .type           _Z36TestSequentialAccessThroughputKernelILi1024EEvPK11MemoryBlockIXT_EEPS1_ii,@function
        .size           _Z36TestSequentialAccessThroughputKernelILi1024EEvPK11MemoryBlockIXT_EEPS1_ii,(.L_x_384 - _Z36TestSequentialAccessThroughputKernelILi1024EEvPK11MemoryBlockIXT_EEPS1_ii)
        .other          _Z36TestSequentialAccessThroughputKernelILi1024EEvPK11MemoryBlockIXT_EEPS1_ii,@"STO_CUDA_ENTRY STV_DEFAULT"
_Z36TestSequentialAccessThroughputKernelILi1024EEvPK11MemoryBlockIXT_EEPS1_ii:
.text._Z36TestSequentialAccessThroughputKernelILi1024EEvPK11MemoryBlockIXT_EEPS1_ii:
[----:B------:R-:W0:Y:S01]  /*0000*/  LDC R1, c[0x0][0x37c] ;  /* 0x0000df00ff017b82 */ /* 0x000e220000000800 */
[----:B------:R-:W1:Y:S07]  /*0010*/  S2R R3, SR_TID.X ;  /* 0x0000000000037919 */ /* 0x000e6e0000002100 */
[----:B------:R-:W1:Y:S01]  /*0020*/  S2UR UR4, SR_CTAID.X ;  /* 0x00000000000479c3 */ /* 0x000e620000002500 */
[----:B------:R-:W2:Y:S01]  /*0030*/  LDCU UR5, c[0x0][0x390] ;  /* 0x00007200ff0577ac */ /* 0x000ea20008000800 */
[----:B0-----:R-:W-:-:S06]  /*0040*/  VIADD R1, R1, 0xffffff70 ;  /* 0xffffff7001017836 */ /* 0x001fcc0000000000 */
[----:B------:R-:W1:Y:S02]  /*0050*/  LDC R10, c[0x0][0x360] ;  /* 0x0000d800ff0a7b82 */ /* 0x000e640000000800 */
[----:B-1----:R-:W-:-:S05]  /*0060*/  IMAD R10, R10, UR4, R3 ;  /* 0x000000040a0a7c24 */ /* 0x002fca000f8e0203 */
[----:B--2---:R-:W-:-:S13]  /*0070*/  ISETP.GE.AND P0, PT, R10, UR5, PT ;  /* 0x000000050a007c0c */ /* 0x004fda000bf06270 */
[----:B------:R-:W-:Y:S05]  /*0080*/  @P0 EXIT ;  /* 0x000000000000094d */ /* 0x000fea0003800000 */
[----:B------:R-:W-:Y:S01]  /*0090*/  IMAD.MOV.U32 R6, RZ, RZ, 0x455f2458 ;  /* 0x455f2458ff067424 */ /* 0x000fe200078e00ff */
[----:B------:R-:W-:Y:S01]  /*00a0*/  STL.64 [R1+0x18], RZ ;  /* 0x000018ff01007387 */ /* 0x000fe20000100a00 */
[----:B------:R-:W-:Y:S01]  /*00b0*/  IMAD.MOV.U32 R7, RZ, RZ, -0x75bd8fc ;  /* 0xf8a42704ff077424 */ /* 0x000fe200078e00ff */
[----:B------:R-:W-:Y:S01]  /*00c0*/  ISETP.NE.AND P0, PT, R10, RZ, PT ;  /* 0x000000ff0a00720c */ /* 0x000fe20003f05270 */
[----:B------:R-:W-:Y:S01]  /*00d0*/  IMAD.MOV.U32 R8, RZ, RZ, -0x23270784 ;  /* 0xdcd8f87cff087424 */ /* 0x000fe200078e00ff */
[----:B------:R-:W-:Y:S01]  /*00e0*/  STL [R1+0x20], RZ ;  /* 0x000020ff01007387 */ /* 0x000fe20000100800 */
[----:B------:R-:W-:Y:S01]  /*00f0*/  IMAD.MOV.U32 R9, RZ, RZ, 0x511db0d6 ;  /* 0x511db0d6ff097424 */ /* 0x000fe200078e00ff */
[----:B------:R-:W0:Y:S01]  /*0100*/  LDCU.64 UR6, c[0x0][0x358] ;  /* 0x00006b00ff0677ac */ /* 0x000e220008000a00 */
[----:B------:R-:W-:Y:S01]  /*0110*/  IMAD.MOV.U32 R2, RZ, RZ, 0x2abc4dd5 ;  /* 0x2abc4dd5ff027424 */ /* 0x000fe200078e00ff */
[----:B------:R-:W-:Y:S01]  /*0120*/  STL.64 [R1+0x8], R6 ;  /* 0x0000080601007387 */ /* 0x000fe20000100a00 */
[----:B------:R-:W-:Y:S01]  /*0130*/  IMAD.MOV.U32 R3, RZ, RZ, 0x58213ed2 ;  /* 0x58213ed2ff037424 */ /* 0x000fe200078e00ff */
[----:B------:R-:W-:Y:S01]  /*0140*/  BSSY.RECONVERGENT B0, `(.L_x_27) ;  /* 0x000025f000007945 */ /* 0x000fe20003800200 */
[----:B------:R-:W-:Y:S01]  /*0150*/  IMAD.MOV.U32 R0, RZ, RZ, 0x58213ed2 ;  /* 0x58213ed2ff007424 */ /* 0x000fe200078e00ff */
[----:B------:R-:W-:Y:S01]  /*0160*/  STL.64 [R1+0x10], R8 ;  /* 0x0000100801007387 */ /* 0x000fe20000100a00 */
[----:B------:R-:W-:-:S02]  /*0170*/  IMAD.MOV.U32 R5, RZ, RZ, -0x75bd8fc ;  /* 0xf8a42704ff057424 */ /* 0x000fc400078e00ff */
[----:B------:R-:W-:Y:S01]  /*0180*/  IMAD.MOV.U32 R4, RZ, RZ, 0x455f2458 ;  /* 0x455f2458ff047424 */ /* 0x000fe200078e00ff */
[----:B------:R-:W-:Y:S04]  /*0190*/  STL.64 [R1+0x28], RZ ;  /* 0x000028ff01007387 */ /* 0x000fe80000100a00 */
[----:B------:R1:W-:Y:S02]  /*01a0*/  STL.64 [R1], R2 ;  /* 0x0000000201007387 */ /* 0x0003e40000100a00 */
[----:B-1----:R-:W-:Y:S02]  /*01b0*/  IMAD.MOV.U32 R3, RZ, RZ, 0x511db0d6 ;  /* 0x511db0d6ff037424 */ /* 0x002fe400078e00ff */
[----:B------:R-:W-:Y:S01]  /*01c0*/  IMAD.MOV.U32 R2, RZ, RZ, -0x23270784 ;  /* 0xdcd8f87cff027424 */ /* 0x000fe200078e00ff */
[----:B0-----:R-:W-:Y:S06]  /*01d0*/  @!P0 BRA `(.L_x_28) ;  /* 0x0000002400548947 */ /* 0x001fec0003800000 */
[--C-:B------:R-:W-:Y:S01]  /*01e0*/  SHF.R.S32.HI R8, RZ, 0x1f, R10.reuse ;  /* 0x0000001fff087819 */ /* 0x100fe2000001140a */
[----:B------:R-:W-:Y:S02]  /*01f0*/  IMAD.MOV.U32 R9, RZ, RZ, R10 ;  /* 0x000000ffff097224 */ /* 0x000fe400078e000a */
[----:B------:R-:W-:Y:S02]  /*0200*/  IMAD.MOV.U32 R10, RZ, RZ, RZ ;  /* 0x000000ffff0a7224 */ /* 0x000fe400078e00ff */
[----:B------:R-:W-:Y:S02]  /*0210*/  IMAD.MOV.U32 R0, RZ, RZ, 0x58213ed2 ;  /* 0x58213ed2ff007424 */ /* 0x000fe400078e00ff */
[----:B------:R-:W-:Y:S02]  /*0220*/  IMAD.MOV.U32 R4, RZ, RZ, 0x455f2458 ;  /* 0x455f2458ff047424 */ /* 0x000fe400078e00ff */
[----:B------:R-:W-:Y:S02]  /*0230*/  IMAD.MOV.U32 R5, RZ, RZ, -0x75bd8fc ;  /* 0xf8a42704ff057424 */ /* 0x000fe400078e00ff */
[----:B------:R-:W-:-:S02]  /*0240*/  IMAD.MOV.U32 R2, RZ, RZ, -0x23270784 ;  /* 0xdcd8f87cff027424 */ /* 0x000fc400078e00ff */
[----:B------:R-:W-:-:S07]  /*0250*/  IMAD.MOV.U32 R3, RZ, RZ, 0x511db0d6 ;  /* 0x511db0d6ff037424 */ /* 0x000fce00078e00ff */
.L_x_37:
[----:B------:R-:W-:Y:S01]  /*0260*/  LOP3.LUT R48, R9, 0x3, RZ, 0xc0, !PT ;  /* 0x0000000309307812 */ /* 0x000fe200078ec0ff */
[----:B------:R-:W-:Y:S03]  /*0270*/  BSSY.RECONVERGENT B1, `(.L_x_29) ;  /* 0x0000245000017945 */ /* 0x000fe60003800200 */
[----:B------:R-:W-:-:S04]  /*0280*/  ISETP.NE.U32.AND P0, PT, R48, RZ, PT ;  /* 0x000000ff3000720c */ /* 0x000fc80003f05070 */
[----:B------:R-:W-:-:S13]  /*0290*/  ISETP.NE.AND.EX P0, PT, RZ, RZ, PT, P0 ;  /* 0x000000ffff00720c */ /* 0x000fda0003f05300 */
[----:B012---:R-:W-:Y:S05]  /*02a0*/  @!P0 BRA `(.L_x_30) ;  /* 0x0000002400048947 */ /* 0x007fea0003800000 */
[----:B------:R-:W0:Y:S01]  /*02b0*/  LDC.64 R6, c[0x4][RZ] ;  /* 0x01000000ff067b82 */ /* 0x000e220000000a00 */
[----:B------:R-:W-:Y:S01]  /*02c0*/  IMAD.MOV.U32 R0, RZ, RZ, RZ ;  /* 0x000000ffff007224 */ /* 0x000fe200078e00ff */
[----:B------:R-:W-:Y:S01]  /*02d0*/  CS2R R4, SRZ ;  /* 0x0000000000047805 */ /* 0x000fe2000001ff00 */
[----:B------:R-:W-:Y:S01]  /*02e0*/  IMAD.MOV.U32 R14, RZ, RZ, RZ ;  /* 0x000000ffff0e7224 */ /* 0x000fe200078e00ff */
[----:B------:R-:W-:Y:S01]  /*02f0*/  CS2R R2, SRZ ;  /* 0x0000000000027805 */ /* 0x000fe2000001ff00 */
[----:B0-----:R-:W-:-:S07]  /*0300*/  IMAD.WIDE.U32 R6, R10, 0xc80, R6 ;  /* 0x00000c800a067825 */ /* 0x001fce00078e0006 */
.L_x_32:
[----:B------:R-:W-:-:S05]  /*0310*/  IMAD R11, R14, 0x4, R1 ;  /* 0x000000040e0b7824 */ /* 0x000fca00078e0201 */
[----:B------:R0:W5:Y:S01]  /*0320*/  LDL R44, [R11+0x4] ;  /* 0x000004000b2c7983 */ /* 0x0001620000100800 */
[----:B------:R-:W-:Y:S01]  /*0330*/  IMAD.SHL.U32 R46, R14, 0x20, RZ ;  /* 0x000000200e2e7824 */ /* 0x000fe200078e00ff */
[----:B------:R-:W-:-:S06]  /*0340*/  UMOV UR4, URZ ;  /* 0x000000ff00047c82 */ /* 0x000fcc0008000000 */
.L_x_31:
[----:B-----5:R-:W-:Y:S01]  /*0350*/  SHF.R.U32.HI R50, RZ, UR4, R44 ;  /* 0x00000004ff327c19 */ /* 0x020fe2000801162c */
[----:B0-----:R-:W-:-:S03]  /*0360*/  VIADD R11, R46, UR4 ;  /* 0x000000042e0b7c36 */ /* 0x001fc60008000000 */
[----:B------:R-:W-:Y:S01]  /*0370*/  LOP3.LUT R12, R50, 0x1, RZ, 0xc0, !PT ;  /* 0x00000001320c7812 */ /* 0x000fe200078ec0ff */
[----:B------:R-:W-:-:S03]  /*0380*/  IMAD R11, R11, 0x5, RZ ;  /* 0x000000050b0b7824 */ /* 0x000fc600078e02ff */
[----:B------:R-:W-:Y:S01]  /*0390*/  ISETP.NE.U32.AND P0, PT, R12, 0x1, PT ;  /* 0x000000010c00780c */ /* 0x000fe20003f05070 */
[----:B------:R-:W-:-:S12]  /*03a0*/  IMAD.WIDE.U32 R12, R11, 0x4, R6 ;  /* 0x000000040b0c7825 */ /* 0x000fd800078e0006 */
[----:B------:R-:W2:Y:S04]  /*03b0*/  @!P0 LDG.E R11, desc[UR6][R12.64] ;  /* 0x000000060c0b8981 */ /* 0x000ea8000c1e1900 */
[----:B------:R-:W3:Y:S04]  /*03c0*/  @!P0 LDG.E R15, desc[UR6][R12.64+0x4] ;  /* 0x000004060c0f8981 */ /* 0x000ee8000c1e1900 */
[----:B------:R-:W4:Y:S04]  /*03d0*/  @!P0 LDG.E R16, desc[UR6][R12.64+0x8] ;  /* 0x000008060c108981 */ /* 0x000f28000c1e1900 */
[----:B------:R-:W4:Y:S04]  /*03e0*/  @!P0 LDG.E R18, desc[UR6][R12.64+0x10] ;  /* 0x000010060c128981 */ /* 0x000f28000c1e1900 */
[----:B------:R-:W4:Y:S01]  /*03f0*/  @!P0 LDG.E R17, desc[UR6][R12.64+0xc] ;  /* 0x00000c060c118981 */ /* 0x000f22000c1e1900 */
[----:B------:R-:W-:-:S13]  /*0400*/  R2P PR, R50, 0x7e ;  /* 0x0000007e32007804 */ /* 0x000fda0000000000 */
[----:B------:R-:W4:Y:S04]  /*0410*/  @P1 LDG.E R19, desc[UR6][R12.64+0x14] ;  /* 0x000014060c131981 */ /* 0x000f28000c1e1900 */
        /* <DEDUP_REMOVED lines=23> */
[----:B------:R-:W4:Y:S01]  /*0590*/  @P6 LDG.E R38, desc[UR6][R12.64+0x88] ;  /* 0x000088060c266981 */ /* 0x000f22000c1e1900 */
[----:B--2---:R-:W-:-:S03]  /*05a0*/  @!P0 LOP3.LUT R0, R0, R11, RZ, 0x3c, !PT ;  /* 0x0000000b00008212 */ /* 0x004fc600078e3cff */
[----:B------:R-:W2:Y:S01]  /*05b0*/  @P1 LDG.E R11, desc[UR6][R12.64+0x18] ;  /* 0x000018060c0b1981 */ /* 0x000ea2000c1e1900 */
[----:B---3--:R-:W-:-:S03]  /*05c0*/  @!P0 LOP3.LUT R4, R4, R15, RZ, 0x3c, !PT ;  /* 0x0000000f04048212 */ /* 0x008fc600078e3cff */
[----:B------:R-:W3:Y:S01]  /*05d0*/  @P1 LDG.E R15, desc[UR6][R12.64+0x20] ;  /* 0x000020060c0f1981 */ /* 0x000ee2000c1e1900 */
[----:B----4-:R-:W-:-:S03]  /*05e0*/  @!P0 LOP3.LUT R5, R5, R16, RZ, 0x3c, !PT ;  /* 0x0000001005058212 */ /* 0x010fc600078e3cff */
[----:B------:R-:W4:Y:S01]  /*05f0*/  @P1 LDG.E R16, desc[UR6][R12.64+0x1c] ;  /* 0x00001c060c101981 */ /* 0x000f22000c1e1900 */
[----:B------:R-:W-:-:S03]  /*0600*/  @!P0 LOP3.LUT R3, R3, R18, RZ, 0x3c, !PT ;  /* 0x0000001203038212 */ /* 0x000fc600078e3cff */
[----:B------:R-:W4:Y:S01]  /*0610*/  @P1 LDG.E R18, desc[UR6][R12.64+0x24] ;  /* 0x000024060c121981 */ /* 0x000f22000c1e1900 */
[----:B------:R-:W-:-:S03]  /*0620*/  @!P0 LOP3.LUT R2, R2, R17, RZ, 0x3c, !PT ;  /* 0x0000001102028212 */ /* 0x000fc600078e3cff */
[----:B------:R-:W4:Y:S01]  /*0630*/  @P2 LDG.E R17, desc[UR6][R12.64+0x2c] ;  /* 0x00002c060c112981 */ /* 0x000f22000c1e1900 */
[----:B------:R-:W-:-:S13]  /*0640*/  LOP3.LUT P0, RZ, R50, 0x80, RZ, 0xc0, !PT ;  /* 0x0000008032ff7812 */ /* 0x000fda000780c0ff */
[----:B------:R-:W4:Y:S04]  /*0650*/  @P0 LDG.E R49, desc[UR6][R12.64+0x8c] ;  /* 0x00008c060c310981 */ /* 0x000f28000c1e1900 */
[----:B------:R-:W4:Y:S04]  /*0660*/  @P0 LDG.E R51, desc[UR6][R12.64+0x90] ;  /* 0x000090060c330981 */ /* 0x000f28000c1e1900 */
[----:B------:R-:W4:Y:S04]  /*0670*/  @P0 LDG.E R40, desc[UR6][R12.64+0x94] ;  /* 0x000094060c280981 */ /* 0x000f28000c1e1900 */
[----:B------:R-:W4:Y:S04]  /*0680*/  @P0 LDG.E R53, desc[UR6][R12.64+0x98] ;  /* 0x000098060c350981 */ /* 0x000f28000c1e1900 */
[----:B------:R-:W4:Y:S01]  /*0690*/  @P0 LDG.E R42, desc[UR6][R12.64+0x9c] ;  /* 0x00009c060c2a0981 */ /* 0x000f22000c1e1900 */
[----:B------:R-:W-:-:S04]  /*06a0*/  @P1 LOP3.LUT R0, R0, R19, RZ, 0x3c, !PT ;  /* 0x0000001300001212 */ /* 0x000fc800078e3cff */
[----:B------:R-:W-:-:S04]  /*06b0*/  @P2 LOP3.LUT R0, R0, R21, RZ, 0x3c, !PT ;  /* 0x0000001500002212 */ /* 0x000fc800078e3cff */
[----:B------:R-:W-:-:S04]  /*06c0*/  @P3 LOP3.LUT R0, R0, R25, RZ, 0x3c, !PT ;  /* 0x0000001900003212 */ /* 0x000fc800078e3cff */
[----:B------:R-:W-:-:S04]  /*06d0*/  @P4 LOP3.LUT R0, R0, R31, RZ, 0x3c, !PT ;  /* 0x0000001f00004212 */ /* 0x000fc800078e3cff */
[----:B------:R-:W-:-:S04]  /*06e0*/  @P5 LOP3.LUT R0, R0, R37, RZ, 0x3c, !PT ;  /* 0x0000002500005212 */ /* 0x000fc800078e3cff */
[----:B------:R-:W-:Y:S02]  /*06f0*/  @P6 LOP3.LUT R0, R0, R43, RZ, 0x3c, !PT ;  /* 0x0000002b00006212 */ /* 0x000fe400078e3cff */
[----:B--2---:R-:W-:Y:S02]  /*0700*/  @P1 LOP3.LUT R4, R4, R11, RZ, 0x3c, !PT ;  /* 0x0000000b04041212 */ /* 0x004fe400078e3cff */
[----:B---3--:R-:W-:Y:S02]  /*0710*/  @P1 LOP3.LUT R2, R2, R15, RZ, 0x3c, !PT ;  /* 0x0000000f02021212 */ /* 0x008fe400078e3cff */
[----:B----4-:R-:W-:Y:S02]  /*0720*/  @P1 LOP3.LUT R5, R5, R16, RZ, 0x3c, !PT ;  /* 0x0000001005051212 */ /* 0x010fe400078e3cff */
[----:B------:R-:W-:Y:S02]  /*0730*/  @P1 LOP3.LUT R3, R3, R18, RZ, 0x3c, !PT ;  /* 0x0000001203031212 */ /* 0x000fe400078e3cff */
[----:B------:R-:W-:-:S02]  /*0740*/  @P2 LOP3.LUT R5, R5, R20, RZ, 0x3c, !PT ;  /* 0x0000001405052212 */ /* 0x000fc400078e3cff */
[----:B------:R-:W-:Y:S02]  /*0750*/  @P2 LOP3.LUT R4, R4, R17, RZ, 0x3c, !PT ;  /* 0x0000001104042212 */ /* 0x000fe400078e3cff */
[----:B------:R-:W-:Y:S02]  /*0760*/  @P2 LOP3.LUT R2, R2, R23, RZ, 0x3c, !PT ;  /* 0x0000001702022212 */ /* 0x000fe400078e3cff */
[----:B------:R-:W-:Y:S02]  /*0770*/  @P2 LOP3.LUT R3, R3, R22, RZ, 0x3c, !PT ;  /* 0x0000001603032212 */ /* 0x000fe400078e3cff */
[----:B------:R-:W-:Y:S02]  /*0780*/  @P3 LOP3.LUT R4, R4, R27, RZ, 0x3c, !PT ;  /* 0x0000001b04043212 */ /* 0x000fe400078e3cff */
        /* <DEDUP_REMOVED lines=20> */
[----:B------:R-:W-:-:S13]  /*08d0*/  R2P PR, R50.B1, 0x7f ;  /* 0x0000007f32007804 */ /* 0x000fda0000001000 */
[----:B------:R-:W2:Y:S04]  /*08e0*/  @P0 LDG.E R11, desc[UR6][R12.64+0xa0] ;  /* 0x0000a0060c0b0981 */ /* 0x000ea8000c1e1900 */
[----:B------:R-:W3:Y:S04]  /*08f0*/  @P0 LDG.E R15, desc[UR6][R12.64+0xa4] ;  /* 0x0000a4060c0f0981 */ /* 0x000ee8000c1e1900 */
        /* <DEDUP_REMOVED lines=28> */
[----:B--2---:R-:W-:-:S03]  /*0ac0*/  @P0 LOP3.LUT R0, R0, R11, RZ, 0x3c, !PT ;  /* 0x0000000b00000212 */ /* 0x004fc600078e3cff */
[----:B------:R-:W2:Y:S01]  /*0ad0*/  @P1 LDG.E R11, desc[UR6][R12.64+0xb8] ;  /* 0x0000b8060c0b1981 */ /* 0x000ea2000c1e1900 */
[----:B---3--:R-:W-:-:S03]  /*0ae0*/  @P0 LOP3.LUT R4, R4, R15, RZ, 0x3c, !PT ;  /* 0x0000000f04040212 */ /* 0x008fc600078e3cff */
[----:B------:R-:W3:Y:S01]  /*0af0*/  @P1 LDG.E R15, desc[UR6][R12.64+0xc0] ;  /* 0x0000c0060c0f1981 */ /* 0x000ee2000c1e1900 */
[----:B----4-:R-:W-:-:S03]  /*0b00*/  @P0 LOP3.LUT R5, R5, R16, RZ, 0x3c, !PT ;  /* 0x0000001005050212 */ /* 0x010fc600078e3cff */
[----:B------:R-:W4:Y:S01]  /*0b10*/  @P1 LDG.E R16, desc[UR6][R12.64+0xbc] ;  /* 0x0000bc060c101981 */ /* 0x000f22000c1e1900 */
[----:B------:R-:W-:-:S03]  /*0b20*/  @P0 LOP3.LUT R3, R3, R18, RZ, 0x3c, !PT ;  /* 0x0000001203030212 */ /* 0x000fc600078e3cff */
[----:B------:R-:W4:Y:S01]  /*0b30*/  @P1 LDG.E R18, desc[UR6][R12.64+0xc4] ;  /* 0x0000c4060c121981 */ /* 0x000f22000c1e1900 */
[----:B------:R-:W-:-:S03]  /*0b40*/  @P0 LOP3.LUT R2, R2, R17, RZ, 0x3c, !PT ;  /* 0x0000001102020212 */ /* 0x000fc600078e3cff */
        /* <DEDUP_REMOVED lines=8> */
[----:B------:R-:W-:Y:S01]  /*0bd0*/  @P2 LOP3.LUT R0, R0, R21, RZ, 0x3c, !PT ;  /* 0x0000001500002212 */ /* 0x000fe200078e3cff */
[----:B------:R-:W-:-:S03]  /*0be0*/  UIADD3 UR4, UPT, UPT, UR4, 0x10, URZ ;  /* 0x0000001004047890 */ /* 0x000fc6000fffe0ff */
[----:B------:R-:W-:Y:S01]  /*0bf0*/  @P3 LOP3.LUT R0, R0, R25, RZ, 0x3c, !PT ;  /* 0x0000001900003212 */ /* 0x000fe200078e3cff */
[----:B------:R-:W-:-:S03]  /*0c00*/  UISETP.NE.AND UP0, UPT, UR4, 0x20, UPT ;  /* 0x000000200400788c */ /* 0x000fc6000bf05270 */
        /* <DEDUP_REMOVED lines=31> */
[----:B------:R-:W-:Y:S01]  /*0e00*/  @P0 LOP3.LUT R2, R2, R53, RZ, 0x3c, !PT ;  /* 0x0000003502020212 */ /* 0x000fe200078e3cff */
[----:B------:R-:W-:Y:S06]  /*0e10*/  BRA.U UP0, `(.L_x_31) ;  /* 0xfffffff5004c7547 */ /* 0x000fec000b83ffff */
[----:B------:R-:W-:-:S05]  /*0e20*/  VIADD R14, R14, 0x1 ;  /* 0x000000010e0e7836 */ /* 0x000fca0000000000 */
[----:B------:R-:W-:-:S13]  /*0e30*/  ISETP.NE.AND P0, PT, R14, 0x5, PT ;  /* 0x000000050e00780c */ /* 0x000fda0003f05270 */
[----:B------:R-:W-:Y:S05]  /*0e40*/  @P0 BRA `(.L_x_32) ;  /* 0xfffffff400300947 */ /* 0x000fea000383ffff */
[----:B------:R0:W-:Y:S01]  /*0e50*/  STL [R1+0x4], R0 ;  /* 0x0000040001007387 */ /* 0x0001e20000100800 */
[----:B------:R-:W-:-:S03]  /*0e60*/  ISETP.NE.U32.AND P0, PT, R48, 0x1, PT ;  /* 0x000000013000780c */ /* 0x000fc60003f05070 */
[----:B------:R0:W-:Y:S01]  /*0e70*/  STL.64 [R1+0x8], R4 ;  /* 0x0000080401007387 */ /* 0x0001e20000100a00 */
[----:B------:R-:W-:-:S03]  /*0e80*/  ISETP.NE.AND.EX P0, PT, RZ, RZ, PT, P0 ;  /* 0x000000ffff00720c */ /* 0x000fc60003f05300 */
[----:B------:R0:W-:Y:S10]  /*0e90*/  STL.64 [R1+0x10], R2 ;  /* 0x0000100201007387 */ /* 0x0001f40000100a00 */
[----:B------:R-:W-:Y:S05]  /*0ea0*/  @!P0 BRA `(.L_x_30) ;  /* 0x0000001800048947 */ /* 0x000fea0003800000 */
[----:B------:R-:W-:Y:S01]  /*0eb0*/  UMOV UR4, URZ ;  /* 0x000000ff00047c82 */ /* 0x000fe20008000000 */
[----:B------:R-:W-:Y:S01]  /*0ec0*/  UMOV UR5, URZ ;  /* 0x000000ff00057c82 */ /* 0x000fe20008000000 */
[----:B0-----:R-:W-:Y:S02]  /*0ed0*/  IMAD.MOV.U32 R0, RZ, RZ, RZ ;  /* 0x000000ffff007224 */ /* 0x001fe400078e00ff */
[----:B------:R-:W-:Y:S02]  /*0ee0*/  IMAD.MOV.U32 R14, RZ, RZ, RZ ;  /* 0x000000ffff0e7224 */ /* 0x000fe400078e00ff */
[----:B------:R-:W-:Y:S02]  /*0ef0*/  IMAD.U32 R4, RZ, RZ, UR4 ;  /* 0x00000004ff047e24 */ /* 0x000fe4000f8e00ff */
[----:B------:R-:W-:Y:S02]  /*0f00*/  IMAD.U32 R5, RZ, RZ, UR5 ;  /* 0x00000005ff057e24 */ /* 0x000fe4000f8e00ff */
[----:B------:R-:W-:-:S02]  /*0f10*/  IMAD.U32 R2, RZ, RZ, UR4 ;  /* 0x00000004ff027e24 */ /* 0x000fc4000f8e00ff */
[----:B------:R-:W-:-:S07]  /*0f20*/  IMAD.U32 R3, RZ, RZ, UR5 ;  /* 0x00000005ff037e24 */ /* 0x000fce000f8e00ff */
.L_x_34:
[----:B------:R-:W-:-:S05]  /*0f30*/  IMAD R11, R14, 0x4, R1 ;  /* 0x000000040e0b7824 */ /* 0x000fca00078e0201 */
[----:B------:R0:W5:Y:S01]  /*0f40*/  LDL R44, [R11+0x4] ;  /* 0x000004000b2c7983 */ /* 0x0001620000100800 */
[----:B------:R-:W-:Y:S01]  /*0f50*/  IMAD.SHL.U32 R46, R14, 0x20, RZ ;  /* 0x000000200e2e7824 */ /* 0x000fe200078e00ff */
[----:B------:R-:W-:-:S06]  /*0f60*/  UMOV UR4, URZ ;  /* 0x000000ff00047c82 */ /* 0x000fcc0008000000 */
.L_x_33:
        /* <DEDUP_REMOVED lines=181> */
[----:B------:R-:W-:Y:S05]  /*1ac0*/  @P0 BRA `(.L_x_30) ;  /* 0x0000000800fc0947 */ /* 0x000fea0003800000 */
[----:B------:R-:W-:Y:S01]  /*1ad0*/  UMOV UR4, URZ ;  /* 0x000000ff00047c82 */ /* 0x000fe20008000000 */
[----:B------:R-:W-:Y:S01]  /*1ae0*/  UMOV UR5, URZ ;  /* 0x000000ff00057c82 */ /* 0x000fe20008000000 */
[----:B-1----:R-:W-:Y:S02]  /*1af0*/  IMAD.MOV.U32 R0, RZ, RZ, RZ ;  /* 0x000000ffff007224 */ /* 0x002fe400078e00ff */
[----:B------:R-:W-:Y:S02]  /*1b00*/  IMAD.MOV.U32 R14, RZ, RZ, RZ ;  /* 0x000000ffff0e7224 */ /* 0x000fe400078e00ff */
[----:B------:R-:W-:Y:S02]  /*1b10*/  IMAD.U32 R4, RZ, RZ, UR4 ;  /* 0x00000004ff047e24 */ /* 0x000fe4000f8e00ff */
[----:B------:R-:W-:Y:S02]  /*1b20*/  IMAD.U32 R5, RZ, RZ, UR5 ;  /* 0x00000005ff057e24 */ /* 0x000fe4000f8e00ff */
[----:B------:R-:W-:-:S02]  /*1b30*/  IMAD.U32 R2, RZ, RZ, UR4 ;  /* 0x00000004ff027e24 */ /* 0x000fc4000f8e00ff */
[----:B------:R-:W-:-:S07]  /*1b40*/  IMAD.U32 R3, RZ, RZ, UR5 ;  /* 0x00000005ff037e24 */ /* 0x000fce000f8e00ff */
.L_x_36:
[----:B------:R-:W-:-:S05]  /*1b50*/  IMAD R11, R14, 0x4, R1 ;  /* 0x000000040e0b7824 */ /* 0x000fca00078e0201 */
[----:B------:R0:W5:Y:S01]  /*1b60*/  LDL R44, [R11+0x4] ;  /* 0x000004000b2c7983 */ /* 0x0001620000100800 */
[----:B------:R-:W-:Y:S01]  /*1b70*/  IMAD.SHL.U32 R46, R14, 0x20, RZ ;  /* 0x000000200e2e7824 */ /* 0x000fe200078e00ff */
[----:B------:R-:W-:-:S06]  /*1b80*/  UMOV UR4, URZ ;  /* 0x000000ff00047c82 */ /* 0x000fcc0008000000 */
.L_x_35:
        /* <DEDUP_REMOVED lines=176> */
[----:B------:R2:W-:Y:S04]  /*2690*/  STL [R1+0x4], R0 ;  /* 0x0000040001007387 */ /* 0x0005e80000100800 */
[----:B------:R2:W-:Y:S04]  /*26a0*/  STL.64 [R1+0x8], R4 ;  /* 0x0000080401007387 */ /* 0x0005e80000100a00 */
[----:B------:R2:W-:Y:S02]  /*26b0*/  STL.64 [R1+0x10], R2 ;  /* 0x0000100201007387 */ /* 0x0005e40000100a00 */
.L_x_30:
[----:B------:R-:W-:Y:S05]  /*26c0*/  BSYNC.RECONVERGENT B1 ;  /* 0x0000000000017941 */ /* 0x000fea0003800200 */
.L_x_29:
[C---:B------:R-:W-:Y:S01]  /*26d0*/  ISETP.GT.U32.AND P0, PT, R9.reuse, 0x3, PT ;  /* 0x000000030900780c */ /* 0x040fe20003f04070 */
[----:B------:R-:W-:Y:S01]  /*26e0*/  VIADD R10, R10, 0x1 ;  /* 0x000000010a0a7836 */ /* 0x000fe20000000000 */
[--C-:B------:R-:W-:Y:S02]  /*26f0*/  SHF.R.U64 R9, R9, 0x2, R8.reuse ;  /* 0x0000000209097819 */ /* 0x100fe40000001208 */
[----:B------:R-:W-:Y:S02]  /*2700*/  ISETP.GT.U32.AND.EX P0, PT, R8, RZ, PT, P0 ;  /* 0x000000ff0800720c */ /* 0x000fe40003f04100 */
[----:B------:R-:W-:-:S11]  /*2710*/  SHF.R.U32.HI R8, RZ, 0x2, R8 ;  /* 0x00000002ff087819 */ /* 0x000fd60000011608 */
[----:B------:R-:W-:Y:S05]  /*2720*/  @P0 BRA `(.L_x_37) ;  /* 0xffffffd800cc0947 */ /* 0x000fea000383ffff */
.L_x_28:
[----:B------:R-:W-:Y:S05]  /*2730*/  BSYNC.RECONVERGENT B0 ;  /* 0x0000000000007941 */ /* 0x000fea0003800200 */
.L_x_27:
[----:B------:R-:W3:Y:S01]  /*2740*/  LDCU UR5, c[0x0][0x394] ;  /* 0x00007280ff0577ac */ /* 0x000ee20008000800 */
[----:B------:R-:W-:Y:S01]  /*2750*/  SHF.R.U32.HI R7, RZ, 0x2, R0 ;  /* 0x00000002ff077819 */ /* 0x000fe20000011600 */
[----:B------:R-:W-:Y:S01]  /*2760*/  STL [R1+0x70], RZ ;  /* 0x000070ff01007387 */ /* 0x000fe20000100800 */
[----:B------:R-:W-:Y:S01]  /*2770*/  IMAD.MOV.U32 R6, RZ, RZ, R5 ;  /* 0x000000ffff067224 */ /* 0x000fe200078e0005 */
[----:B------:R-:W-:Y:S02]  /*2780*/  CS2R R12, SRZ ;  /* 0x00000000000c7805 */ /* 0x000fe4000001ff00 */
[----:B------:R-:W-:Y:S01]  /*2790*/  LOP3.LUT R7, R7, R0, RZ, 0x3c, !PT ;  /* 0x0000000007077212 */ /* 0x000fe200078e3cff */
[----:B------:R-:W-:Y:S01]  /*27a0*/  STL [R1+0x6c], RZ ;  /* 0x00006cff01007387 */ /* 0x000fe20000100800 */
[----:B012---:R-:W-:Y:S01]  /*27b0*/  IMAD.SHL.U32 R0, R3, 0x10, RZ ;  /* 0x0000001003007824 */ /* 0x007fe200078e00ff */
[----:B------:R-:W-:Y:S01]  /*27c0*/  CS2R R10, SRZ ;  /* 0x00000000000a7805 */ /* 0x000fe2000001ff00 */
[----:B------:R-:W-:Y:S01]  /*27d0*/  IMAD.MOV.U32 R5, RZ, RZ, R4 ;  /* 0x000000ffff057224 */ /* 0x000fe200078e0004 */
[----:B------:R-:W-:Y:S01]  /*27e0*/  STL [R1+0x68], RZ ;  /* 0x000068ff01007387 */ /* 0x000fe20000100800 */
[----:B------:R-:W-:Y:S01]  /*27f0*/  IMAD.SHL.U32 R8, R7, 0x2, RZ ;  /* 0x0000000207087824 */ /* 0x000fe200078e00ff */
[----:B------:R-:W-:Y:S01]  /*2800*/  CS2R R24, SRZ ;  /* 0x0000000000187805 */ /* 0x000fe2000001ff00 */
[----:B------:R-:W-:Y:S01]  /*2810*/  IMAD.MOV.U32 R4, RZ, RZ, 0x2ac1d59a ;  /* 0x2ac1d59aff047424 */ /* 0x000fe200078e00ff */
[----:B------:R-:W-:Y:S01]  /*2820*/  STL [R1+0x64], RZ ;  /* 0x000064ff01007387 */ /* 0x000fe20000100800 */
[----:B------:R-:W-:-:S02]  /*2830*/  CS2R R22, SRZ ;  /* 0x0000000000167805 */ /* 0x000fc4000001ff00 */
[----:B------:R-:W-:Y:S01]  /*2840*/  LOP3.LUT R0, R7, R8, R0, 0x96, !PT ;  /* 0x0000000807007212 */ /* 0x000fe200078e9600 */
[----:B------:R-:W-:Y:S01]  /*2850*/  IMAD.MOV.U32 R7, RZ, RZ, R2 ;  /* 0x000000ffff077224 */ /* 0x000fe200078e0002 */
[----:B------:R-:W-:Y:S01]  /*2860*/  STL [R1+0x60], RZ ;  /* 0x000060ff01007387 */ /* 0x000fe20000100800 */
[----:B---3--:R-:W-:Y:S01]  /*2870*/  UISETP.GE.AND UP0, UPT, UR5, 0x1, UPT ;  /* 0x000000010500788c */ /* 0x008fe2000bf06270 */
[----:B------:R-:W-:Y:S01]  /*2880*/  LOP3.LUT R9, R0, R3, RZ, 0x3c, !PT ;  /* 0x0000000300097212 */ /* 0x000fe200078e3cff */
[----:B------:R-:W-:Y:S01]  /*2890*/  IMAD.MOV.U32 R8, RZ, RZ, R3 ;  /* 0x000000ffff087224 */ /* 0x000fe200078e0003 */
[----:B------:R-:W-:Y:S01]  /*28a0*/  STL [R1+0x5c], RZ ;  /* 0x00005cff01007387 */ /* 0x000fe20000100800 */
[----:B------:R-:W-:Y:S01]  /*28b0*/  IMAD.MOV.U32 R0, RZ, RZ, RZ ;  /* 0x000000ffff007224 */ /* 0x000fe200078e00ff */
[----:B------:R-:W-:Y:S02]  /*28c0*/  CS2R R20, SRZ ;  /* 0x0000000000147805 */ /* 0x000fe4000001ff00 */
[----:B------:R-:W-:Y:S01]  /*28d0*/  CS2R R18, SRZ ;  /* 0x0000000000127805 */ /* 0x000fe2000001ff00 */
[----:B------:R-:W-:Y:S01]  /*28e0*/  STL [R1+0x58], RZ ;  /* 0x000058ff01007387 */ /* 0x000fe20000100800 */
[----:B------:R-:W-:-:S02]  /*28f0*/  CS2R R16, SRZ ;  /* 0x0000000000107805 */ /* 0x000fc4000001ff00 */
[----:B------:R-:W-:Y:S02]  /*2900*/  CS2R R14, SRZ ;  /* 0x00000000000e7805 */ /* 0x000fe4000001ff00 */
[----:B------:R-:W-:Y:S01]  /*2910*/  CS2R R34, SRZ ;  /* 0x0000000000227805 */ /* 0x000fe2000001ff00 */
[----:B------:R-:W-:Y:S01]  /*2920*/  STL [R1+0x54], RZ ;  /* 0x000054ff01007387 */ /* 0x000fe20000100800 */
[----:B------:R-:W-:Y:S02]  /*2930*/  CS2R R32, SRZ ;  /* 0x0000000000207805 */ /* 0x000fe4000001ff00 */
        /* <DEDUP_REMOVED lines=38> */
[----:B------:R0:W-:Y:S01]  /*2ba0*/  STL.64 [R1+0x8], R6 ;  /* 0x0000080601007387 */ /* 0x0001e20000100a00 */
[----:B------:R-:W-:Y:S02]  /*2bb0*/  CS2R R82, SRZ ;  /* 0x0000000000527805 */ /* 0x000fe4000001ff00 */
[----:B------:R-:W-:Y:S02]  /*2bc0*/  CS2R R80, SRZ ;  /* 0x0000000000507805 */ /* 0x000fe4000001ff00 */
[----:B------:R-:W-:Y:S01]  /*2bd0*/  CS2R R100, SRZ ;  /* 0x0000000000647805 */ /* 0x000fe2000001ff00 */
[----:B------:R-:W-:Y:S01]  /*2be0*/  STL.64 [R1], R4 ;  /* 0x0000000401007387 */ /* 0x000fe20000100a00 */
[----:B------:R-:W-:-:S02]  /*2bf0*/  CS2R R98, SRZ ;  /* 0x0000000000627805 */ /* 0x000fc4000001ff00 */
[----:B------:R-:W-:Y:S02]  /*2c00*/  CS2R R96, SRZ ;  /* 0x0000000000607805 */ /* 0x000fe4000001ff00 */
[----:B------:R-:W-:Y:S01]  /*2c10*/  CS2R R94, SRZ ;  /* 0x00000000005e7805 */ /* 0x000fe2000001ff00 */
[----:B------:R1:W-:Y:S01]  /*2c20*/  STL.64 [R1+0x10], R8 ;  /* 0x0000100801007387 */ /* 0x0003e20000100a00 */
[----:B------:R-:W-:Y:S02]  /*2c30*/  CS2R R92, SRZ ;  /* 0x00000000005c7805 */ /* 0x000fe4000001ff00 */
[----:B------:R-:W-:Y:S02]  /*2c40*/  CS2R R110, SRZ ;  /* 0x00000000006e7805 */ /* 0x000fe4000001ff00 */
[----:B------:R-:W-:Y:S02]  /*2c50*/  CS2R R108, SRZ ;  /* 0x00000000006c7805 */ /* 0x000fe4000001ff00 */
[----:B0-----:R-:W-:-:S02]  /*2c60*/  CS2R R6, SRZ ;  /* 0x0000000000067805 */ /* 0x001fc4000001ff00 */
[----:B------:R-:W-:Y:S02]  /*2c70*/  CS2R R106, SRZ ;  /* 0x00000000006a7805 */ /* 0x000fe4000001ff00 */
[----:B------:R-:W-:Y:S02]  /*2c80*/  CS2R R104, SRZ ;  /* 0x0000000000687805 */ /* 0x000fe4000001ff00 */
[----:B------:R-:W-:Y:S02]  /*2c90*/  CS2R R102, SRZ ;  /* 0x0000000000667805 */ /* 0x000fe4000001ff00 */
[----:B------:R-:W-:Y:S02]  /*2ca0*/  CS2R R238, SRZ ;  /* 0x0000000000ee7805 */ /* 0x000fe4000001ff00 */
[----:B------:R-:W-:Y:S02]  /*2cb0*/  CS2R R240, SRZ ;  /* 0x0000000000f07805 */ /* 0x000fe4000001ff00 */
[----:B------:R-:W-:-:S02]  /*2cc0*/  CS2R R114, SRZ ;  /* 0x0000000000727805 */ /* 0x000fc4000001ff00 */
[----:B------:R-:W-:Y:S02]  /*2cd0*/  CS2R R112, SRZ ;  /* 0x0000000000707805 */ /* 0x000fe4000001ff00 */
[----:B-1----:R-:W-:Y:S02]  /*2ce0*/  CS2R R8, SRZ ;  /* 0x0000000000087805 */ /* 0x002fe4000001ff00 */
[----:B------:R-:W-:Y:S02]  /*2cf0*/  CS2R R2, SRZ ;  /* 0x0000000000027805 */ /* 0x000fe4000001ff00 */
[----:B------:R-:W-:Y:S02]  /*2d00*/  CS2R R4, SRZ ;  /* 0x0000000000047805 */ /* 0x000fe4000001ff00 */
[----:B------:R-:W-:Y:S02]  /*2d10*/  CS2R R116, SRZ ;  /* 0x0000000000747805 */ /* 0x000fe4000001ff00 */
[----:B------:R-:W-:-:S02]  /*2d20*/  CS2R R118, SRZ ;  /* 0x0000000000767805 */ /* 0x000fc4000001ff00 */
[----:B------:R-:W-:Y:S02]  /*2d30*/  CS2R R120, SRZ ;  /* 0x0000000000787805 */ /* 0x000fe4000001ff00 */
[----:B------:R-:W-:Y:S02]  /*2d40*/  CS2R R122, SRZ ;  /* 0x00000000007a7805 */ /* 0x000fe4000001ff00 */
        /* <DEDUP_REMOVED lines=55> */
[----:B------:R-:W-:Y:S01]  /*30c0*/  CS2R R236, SRZ ;  /* 0x0000000000ec7805 */ /* 0x000fe2000001ff00 */
[----:B------:R-:W-:Y:S06]  /*30d0*/  BRA.U !UP0, `(.L_x_38) ;  /* 0x0000002508507547 */ /* 0x000fec000b800000 */
[----:B------:R-:W0:Y:S01]  /*30e0*/  S2UR UR8, SR_CTAID.X ;  /* 0x00000000000879c3 */ /* 0x000e220000002500 */
[----:B------:R-:W-:Y:S01]  /*30f0*/  IMAD.MOV.U32 R0, RZ, RZ, RZ ;  /* 0x000000ffff007224 */ /* 0x000fe200078e00ff */
[----:B------:R-:W-:Y:S01]  /*3100*/  UIADD3 UR5, UPT, UPT, -UR5, URZ, URZ ;  /* 0x000000ff05057290 */ /* 0x000fe2000fffe1ff */
[----:B------:R-:W-:-:S11]  /*3110*/  UMOV UR4, URZ ;  /* 0x000000ff00047c82 */ /* 0x000fd60008000000 */
.L_x_39:
[----:B------:R-:W1:Y:S01]  /*3120*/  LDC R244, c[0x0][0x390] ;  /* 0x0000e400fff47b82 */ /* 0x000e620000000800 */
[----:B------:R-:W0:Y:S01]  /*3130*/  S2R R246, SR_TID.X ;  /* 0x0000000000f67919 */ /* 0x000e220000002100 */
[----:B------:R-:W2:Y:S06]  /*3140*/  LDL.LU R247, [R1+0x64] ;  /* 0x0000640001f77983 */ /* 0x000eac0000300800 */
[----:B------:R-:W0:Y:S01]  /*3150*/  LDC R242, c[0x0][0x360] ;  /* 0x0000d800fff27b82 */ /* 0x000e220000000800 */
[----:B------:R3:W-:Y:S07]  /*3160*/  STL [R1+0x74], R0 ;  /* 0x0000740001007387 */ /* 0x0007ee0000100800 */
[----:B------:R-:W4:Y:S01]  /*3170*/  LDC R245, c[0x0][0x390] ;  /* 0x0000e400fff57b82 */ /* 0x000f220000000800 */
[----:B---3--:R-:W3:Y:S01]  /*3180*/  LDL.LU R0, [R1+0x3c] ;  /* 0x00003c0001007983 */ /* 0x008ee20000300800 */
[----:B-1----:R-:W-:-:S04]  /*3190*/  IABS R244, R244 ;  /* 0x000000f400f47213 */ /* 0x002fc80000000000 */
[----:B------:R-:W1:Y:S08]  /*31a0*/  I2F.RP R126, R244 ;  /* 0x000000f4007e7306 */ /* 0x000e700000209400 */
[----:B-1----:R-:W1:Y:S02]  /*31b0*/  MUFU.RCP R126, R126 ;  /* 0x0000007e007e7308 */ /* 0x002e640000001000 */
[----:B-1----:R-:W-:-:S06]  /*31c0*/  VIADD R126, R126, 0xffffffe ;  /* 0x0ffffffe7e7e7836 */ /* 0x002fcc0000000000 */
[----:B------:R-:W1:Y:S02]  /*31d0*/  F2I.FTZ.U32.TRUNC.NTZ R127, R126 ;  /* 0x0000007e007f7305 */ /* 0x000e64000021f000 */
[----:B-1----:R-:W-:-:S04]  /*31e0*/  IMAD.MOV R126, RZ, RZ, -R127 ;  /* 0x000000ffff7e7224 */ /* 0x002fc800078e0a7f */
[----:B------:R-:W-:Y:S02]  /*31f0*/  IMAD R243, R126, R244, RZ ;  /* 0x000000f47ef37224 */ /* 0x000fe400078e02ff */
[----:B------:R-:W-:-:S04]  /*3200*/  IMAD.MOV.U32 R126, RZ, RZ, RZ ;  /* 0x000000ffff7e7224 */ /* 0x000fc800078e00ff */
[----:B------:R-:W-:-:S04]  /*3210*/  IMAD.HI.U32 R243, R127, R243, R126 ;  /* 0x000000f37ff37227 */ /* 0x000fc800078e007e */
[----:B0-----:R-:W-:Y:S01]  /*3220*/  IMAD R126, R242, UR8, R246 ;  /* 0x00000008f27e7c24 */ /* 0x001fe2000f8e02f6 */
[----:B----4-:R-:W-:-:S04]  /*3230*/  IABS R242, R245 ;  /* 0x000000f500f27213 */ /* 0x010fc80000000000 */
[----:B------:R-:W-:-:S04]  /*3240*/  LOP3.LUT R126, R126, UR4, RZ, 0x3c, !PT ;  /* 0x000000047e7e7c12 */ /* 0x000fc8000f8e3cff */
[----:B------:R-:W-:Y:S02]  /*3250*/  IABS R127, R126 ;  /* 0x0000007e007f7213 */ /* 0x000fe40000000000 */
[----:B------:R-:W-:-:S03]  /*3260*/  ISETP.GE.AND P1, PT, R126, RZ, PT ;  /* 0x000000ff7e00720c */ /* 0x000fc60003f26270 */
[----:B------:R-:W-:-:S04]  /*3270*/  IMAD.HI.U32 R243, R243, R127, RZ ;  /* 0x0000007ff3f37227 */ /* 0x000fc800078e00ff */
[----:B------:R-:W-:-:S04]  /*3280*/  IMAD.MOV R243, RZ, RZ, -R243 ;  /* 0x000000fffff37224 */ /* 0x000fc800078e0af3 */
[----:B------:R-:W-:-:S05]  /*3290*/  IMAD R127, R242, R243, R127 ;  /* 0x000000f3f27f7224 */ /* 0x000fca00078e027f */
[----:B------:R-:W-:-:S13]  /*32a0*/  ISETP.GT.U32.AND P0, PT, R244, R127, PT ;  /* 0x0000007ff400720c */ /* 0x000fda0003f04070 */
[----:B------:R-:W-:-:S05]  /*32b0*/  @!P0 IMAD.IADD R127, R127, 0x1, -R242 ;  /* 0x000000017f7f8824 */ /* 0x000fca00078e0af2 */
[----:B------:R-:W-:-:S13]  /*32c0*/  ISETP.GT.U32.AND P0, PT, R244, R127, PT ;  /* 0x0000007ff400720c */ /* 0x000fda0003f04070 */
[----:B------:R-:W-:Y:S01]  /*32d0*/  @!P0 IMAD.IADD R127, R127, 0x1, -R242 ;  /* 0x000000017f7f8824 */ /* 0x000fe200078e0af2 */
[----:B------:R-:W-:Y:S01]  /*32e0*/  ISETP.NE.AND P0, PT, R245, RZ, PT ;  /* 0x000000fff500720c */ /* 0x000fe20003f05270 */
[----:B------:R-:W0:Y:S02]  /*32f0*/  LDC.64 R242, c[0x0][0x380] ;  /* 0x0000e000fff27b82 */ /* 0x000e240000000a00 */
[----:B------:R-:W-:-:S10]  /*3300*/  @!P1 IMAD.MOV R127, RZ, RZ, -R127 ;  /* 0x000000ffff7f9224 */ /* 0x000fd400078e0a7f */
[----:B------:R-:W-:-:S05]  /*3310*/  @!P0 LOP3.LUT R127, RZ, R245, RZ, 0x33, !PT ;  /* 0x000000f5ff7f8212 */ /* 0x000fca00078e33ff */
[----:B0-----:R-:W-:-:S05]  /*3320*/  IMAD.WIDE R126, R127, 0x400, R242 ;  /* 0x000004007f7e7825 */ /* 0x001fca00078e02f2 */
[----:B------:R-:W2:Y:S04]  /*3330*/  LDG.E R242, desc[UR6][R126.64] ;  /* 0x000000067ef27981 */ /* 0x000ea8000c1e1900 */
[----:B------:R-:W4:Y:S04]  /*3340*/  LDG.E R243, desc[UR6][R126.64+0x3f4] ;  /* 0x0003f4067ef37981 */ /* 0x000f28000c1e1900 */
[----:B------:R-:W3:Y:S04]  /*3350*/  LDG.E R244, desc[UR6][R126.64+0x3f0] ;  /* 0x0003f0067ef47981 */ /* 0x000ee8000c1e1900 */
[----:B------:R-:W3:Y:S04]  /*3360*/  LDG.E R245, desc[UR6][R126.64+0x3ec] ;  /* 0x0003ec067ef57981 */ /* 0x000ee8000c1e1900 */
[----:B------:R-:W3:Y:S04]  /*3370*/  LDG.E R252, desc[UR6][R126.64+0x3fc] ;  /* 0x0003fc067efc7981 */ /* 0x000ee8000c1e1900 */
[----:B------:R-:W3:Y:S04]  /*3380*/  LDG.E R248, desc[UR6][R126.64+0x3e0] ;  /* 0x0003e0067ef87981 */ /* 0x000ee8000c1e1900 */
[----:B------:R-:W3:Y:S04]  /*3390*/  LDG.E R249, desc[UR6][R126.64+0x3dc] ;  /* 0x0003dc067ef97981 */ /* 0x000ee8000c1e1900 */
[----:B------:R-:W3:Y:S04]  /*33a0*/  LDG.E R250, desc[UR6][R126.64+0x3d8] ;  /* 0x0003d8067efa7981 */ /* 0x000ee8000c1e1900 */
[----:B------:R-:W3:Y:S04]  /*33b0*/  LDG.E R251, desc[UR6][R126.64+0x3d4] ;  /* 0x0003d4067efb7981 */ /* 0x000ee8000c1e1900 */
[----:B------:R-:W3:Y:S01]  /*33c0*/  LDG.E R246, desc[UR6][R126.64+0x3e8] ;  /* 0x0003e8067ef67981 */ /* 0x000ee2000c1e1900 */
[----:B--2---:R-:W-:-:S03]  /*33d0*/  LOP3.LUT R247, R247, R242, RZ, 0x3c, !PT ;  /* 0x000000f2f7f77212 */ /* 0x004fc600078e3cff */
[----:B------:R-:W2:Y:S01]  /*33e0*/  LDG.E R242, desc[UR6][R126.64+0x3f8] ;  /* 0x0003f8067ef27981 */ /* 0x000ea2000c1e1900 */
[----:B----45:R-:W-:-:S03]  /*33f0*/  LOP3.LUT R236, R236, R243, RZ, 0x3c, !PT ;  /* 0x000000f3ecec7212 */ /* 0x030fc600078e3cff */
[----:B------:R-:W4:Y:S01]  /*3400*/  LDG.E R243, desc[UR6][R126.64+0x3c8] ;  /* 0x0003c8067ef37981 */ /* 0x000f22000c1e1900 */
[----:B---3--:R-:W-:-:S03]  /*3410*/  LOP3.LUT R235, R235, R244, RZ, 0x3c, !PT ;  /* 0x000000f4ebeb7212 */ /* 0x008fc600078e3cff */
[----:B------:R-:W3:Y:S01]  /*3420*/  LDG.E R244, desc[UR6][R126.64+0x3c4] ;  /* 0x0003c4067ef47981 */ /* 0x000ee2000c1e1900 */
[----:B------:R-:W-:-:S03]  /*3430*/  LOP3.LUT R234, R234, R245, RZ, 0x3c, !PT ;  /* 0x000000f5eaea7212 */ /* 0x000fc600078e3cff */
[----:B------:R-:W3:Y:S01]  /*3440*/  LDG.E R245, desc[UR6][R126.64+0x3c0] ;  /* 0x0003c0067ef57981 */ /* 0x000ee2000c1e1900 */
[----:B------:R-:W-:-:S03]  /*3450*/  LOP3.LUT R5, R5, R252, RZ, 0x3c, !PT ;  /* 0x000000fc05057212 */ /* 0x000fc600078e3cff */
[----:B------:R0:W-:Y:S01]  /*3460*/  STL [R1+0x64], R247 ;  /* 0x000064f701007387 */ /* 0x0001e20000100800 */
[----:B------:R-:W-:-:S03]  /*3470*/  LOP3.LUT R231, R231, R248, RZ, 0x3c, !PT ;  /* 0x000000f8e7e77212 */ /* 0x000fc600078e3cff */
[----:B------:R-:W3:Y:S01]  /*3480*/  LDG.E R252, desc[UR6][R126.64+0x3d0] ;  /* 0x0003d0067efc7981 */ /* 0x000ee2000c1e1900 */
[----:B------:R-:W-:-:S03]  /*3490*/  LOP3.LUT R230, R230, R249, RZ, 0x3c, !PT ;  /* 0x000000f9e6e67212 */ /* 0x000fc600078e3cff */
[----:B------:R-:W3:Y:S01]  /*34a0*/  LDG.E R248, desc[UR6][R126.64+0x3b4] ;  /* 0x0003b4067ef87981 */ /* 0x000ee2000c1e1900 */
[----:B------:R-:W-:-:S03]  /*34b0*/  LOP3.LUT R229, R229, R250, RZ, 0x3c, !PT ;  /* 0x000000fae5e57212 */ /* 0x000fc600078e3cff */
[----:B0-----:R-:W3:Y:S01]  /*34c0*/  LDG.E R247, desc[UR6][R126.64+0x3e4] ;  /* 0x0003e4067ef77981 */ /* 0x001ee2000c1e1900 */
[----:B------:R-:W-:-:S03]  /*34d0*/  LOP3.LUT R228, R228, R251, RZ, 0x3c, !PT ;  /* 0x000000fbe4e47212 */ /* 0x000fc600078e3cff */
[----:B------:R-:W3:Y:S04]  /*34e0*/  LDG.E R249, desc[UR6][R126.64+0x3b0] ;  /* 0x0003b0067ef97981 */ /* 0x000ee8000c1e1900 */
[----:B------:R-:W3:Y:S04]  /*34f0*/  LDG.E R250, desc[UR6][R126.64+0x3ac] ;  /* 0x0003ac067efa7981 */ /* 0x000ee8000c1e1900 */
[----:B------:R-:W3:Y:S01]  /*3500*/  LDG.E R251, desc[UR6][R126.64+0x3a8] ;  /* 0x0003a8067efb7981 */ /* 0x000ee2000c1e1900 */
[----:B--2---:R-:W-:-:S03]  /*3510*/  LOP3.LUT R237, R237, R242, RZ, 0x3c, !PT ;  /* 0x000000f2eded7212 */ /* 0x004fc600078e3cff */
[----:B------:R-:W2:Y:S01]  /*3520*/  LDG.E R242, desc[UR6][R126.64+0x3cc] ;  /* 0x0003cc067ef27981 */ /* 0x000ea2000c1e1900 */
[----:B----4-:R-:W-:-:S03]  /*3530*/  LOP3.LUT R225, R225, R243, RZ, 0x3c, !PT ;  /* 0x000000f3e1e17212 */ /* 0x010fc600078e3cff */
[----:B------:R-:W4:Y:S01]  /*3540*/  LDG.E R243, desc[UR6][R126.64+0x39c] ;  /* 0x00039c067ef37981 */ /* 0x000f22000c1e1900 */
[----:B---3--:R-:W-:-:S03]  /*3550*/  LOP3.LUT R224, R224, R244, RZ, 0x3c, !PT ;  /* 0x000000f4e0e07212 */ /* 0x008fc600078e3cff */
[----:B------:R-:W3:Y:S01]  /*3560*/  LDG.E R244, desc[UR6][R126.64+0x398] ;  /* 0x000398067ef47981 */ /* 0x000ee2000c1e1900 */
[----:B------:R-:W-:-:S03]  /*3570*/  LOP3.LUT R223, R223, R245, RZ, 0x3c, !PT ;  /* 0x000000f5dfdf7212 */ /* 0x000fc600078e3cff */
        /* <DEDUP_REMOVED lines=414> */
[----:B------:R0:W-:Y:S01]  /*4f60*/  STL [R1+0x78], R5 ;  /* 0x0000780501007387 */ /* 0x0001e20000100800 */
[----:B---3--:R-:W-:-:S03]  /*4f70*/  LOP3.LUT R22, R22, R244, RZ, 0x3c, !PT ;  /* 0x000000f416167212 */ /* 0x008fc600078e3cff */
[----:B------:R1:W-:Y:S01]  /*4f80*/  STL [R1+0x7c], R237 ;  /* 0x00007ced01007387 */ /* 0x0003e20000100800 */
[----:B------:R-:W-:-:S03]  /*4f90*/  LOP3.LUT R21, R21, R245, RZ, 0x3c, !PT ;  /* 0x000000f515157212 */ /* 0x000fc600078e3cff */
[----:B------:R3:W-:Y:S01]  /*4fa0*/  STL [R1+0x80], R236 ;  /* 0x000080ec01007387 */ /* 0x0007e20000100800 */
[----:B------:R-:W-:-:S03]  /*4fb0*/  LOP3.LUT R31, R31, R246, RZ, 0x3c, !PT ;  /* 0x000000f61f1f7212 */ /* 0x000fc600078e3cff */
[----:B0-----:R-:W4:Y:S01]  /*4fc0*/  LDL.LU R5, [R1+0x38] ;  /* 0x0000380001057983 */ /* 0x001f220000300800 */
[----:B------:R-:W-:-:S03]  /*4fd0*/  LOP3.LUT R15, R15, R252, RZ, 0x3c, !PT ;  /* 0x000000fc0f0f7212 */ /* 0x000fc600078e3cff */
[----:B-1----:R-:W4:Y:S04]  /*4fe0*/  LDL.LU R237, [R1+0x34] ;  /* 0x0000340001ed7983 */ /* 0x002f280000300800 */
[----:B---3--:R-:W3:Y:S01]  /*4ff0*/  LDL.LU R236, [R1+0x30] ;  /* 0x0000300001ec7983 */ /* 0x008ee20000300800 */
[----:B------:R-:W-:-:S03]  /*5000*/  LOP3.LUT R30, R30, R247, RZ, 0x3c, !PT ;  /* 0x000000f71e1e7212 */ /* 0x000fc600078e3cff */
[----:B------:R-:W3:Y:S04]  /*5010*/  LDG.E R245, desc[UR6][R126.64+0x44] ;  /* 0x000044067ef57981 */ /* 0x000ee8000c1e1900 */
[----:B------:R-:W4:Y:S04]  /*5020*/  LDG.E R244, desc[UR6][R126.64+0x40] ;  /* 0x000040067ef47981 */ /* 0x000f28000c1e1900 */
[----:B------:R-:W4:Y:S01]  /*5030*/  LDG.E R243, desc[UR6][R126.64+0x3c] ;  /* 0x00003c067ef37981 */ /* 0x000f22000c1e1900 */
[----:B------:R-:W-:Y:S02]  /*5040*/  LOP3.LUT R16, R16, R250, RZ, 0x3c, !PT ;  /* 0x000000fa10107212 */ /* 0x000fe400078e3cff */
[----:B------:R-:W-:Y:S01]  /*5050*/  LOP3.LUT R23, R23, R251, RZ, 0x3c, !PT ;  /* 0x000000fb17177212 */ /* 0x000fe200078e3cff */
[----:B------:R-:W4:Y:S01]  /*5060*/  LDG.E R247, desc[UR6][R126.64+0x78] ;  /* 0x000078067ef77981 */ /* 0x000f22000c1e1900 */
[----:B------:R-:W-:-:S02]  /*5070*/  LOP3.LUT R17, R17, R249, RZ, 0x3c, !PT ;  /* 0x000000f911117212 */ /* 0x000fc400078e3cff */
[----:B------:R-:W-:Y:S01]  /*5080*/  LOP3.LUT R18, R18, R248, RZ, 0x3c, !PT ;  /* 0x000000f812127212 */ /* 0x000fe200078e3cff */
[----:B------:R-:W4:Y:S04]  /*5090*/  LDG.E R246, desc[UR6][R126.64+0x74] ;  /* 0x000074067ef67981 */ /* 0x000f28000c1e1900 */
[----:B------:R-:W4:Y:S04]  /*50a0*/  LDG.E R252, desc[UR6][R126.64+0x60] ;  /* 0x000060067efc7981 */ /* 0x000f28000c1e1900 */
[----:B------:R-:W4:Y:S04]  /*50b0*/  LDG.E R251, desc[UR6][R126.64+0x5c] ;  /* 0x00005c067efb7981 */ /* 0x000f28000c1e1900 */
[----:B------:R-:W4:Y:S04]  /*50c0*/  LDG.E R250, desc[UR6][R126.64+0x58] ;  /* 0x000058067efa7981 */ /* 0x000f28000c1e1900 */
[----:B------:R-:W4:Y:S04]  /*50d0*/  LDG.E R249, desc[UR6][R126.64+0x54] ;  /* 0x000054067ef97981 */ /* 0x000f28000c1e1900 */
[----:B------:R-:W4:Y:S01]  /*50e0*/  LDG.E R248, desc[UR6][R126.64+0x50] ;  /* 0x000050067ef87981 */ /* 0x000f22000c1e1900 */
[----:B--2---:R-:W-:-:S03]  /*50f0*/  LOP3.LUT R24, R24, R242, RZ, 0x3c, !PT ;  /* 0x000000f218187212 */ /* 0x004fc600078e3cff */
[----:B------:R-:W2:Y:S04]  /*5100*/  LDG.E R242, desc[UR6][R126.64+0x38] ;  /* 0x000038067ef27981 */ /* 0x000ea8000c1e1900 */
[----:B------:R0:W-:Y:S04]  /*5110*/  STL [R1+0x88], R234 ;  /* 0x000088ea01007387 */ /* 0x0001e80000100800 */
[----:B------:R1:W-:Y:S04]  /*5120*/  STL [R1+0x84], R235 ;  /* 0x000084eb01007387 */ /* 0x0003e80000100800 */
[----:B0-----:R-:W2:Y:S04]  /*5130*/  LDL.LU R234, [R1+0x40] ;  /* 0x0000400001ea7983 */ /* 0x001ea80000300800 */
[----:B-1----:R-:W2:Y:S01]  /*5140*/  LDL.LU R235, [R1+0x44] ;  /* 0x0000440001eb7983 */ /* 0x002ea20000300800 */
[----:B---3--:R-:W-:-:S03]  /*5150*/  LOP3.LUT R236, R236, R245, RZ, 0x3c, !PT ;  /* 0x000000f5ecec7212 */ /* 0x008fc600078e3cff */
[----:B------:R-:W3:Y:S01]  /*5160*/  LDG.E R245, desc[UR6][R126.64+0x14] ;  /* 0x000014067ef57981 */ /* 0x000ee2000c1e1900 */
[----:B----4-:R-:W-:Y:S02]  /*5170*/  LOP3.LUT R237, R237, R244, RZ, 0x3c, !PT ;  /* 0x000000f4eded7212 */ /* 0x010fe400078e3cff */
[----:B------:R-:W-:Y:S01]  /*5180*/  LOP3.LUT R5, R5, R243, RZ, 0x3c, !PT ;  /* 0x000000f305057212 */ /* 0x000fe200078e3cff */
[----:B------:R0:W-:Y:S01]  /*5190*/  STL [R1+0x30], R236 ;  /* 0x000030ec01007387 */ /* 0x0001e20000100800 */
[----:B------:R-:W-:-:S03]  /*51a0*/  LOP3.LUT R19, R19, R247, RZ, 0x3c, !PT ;  /* 0x000000f713137212 */ /* 0x000fc600078e3cff */
[----:B------:R1:W-:Y:S01]  /*51b0*/  STL [R1+0x34], R237 ;  /* 0x000034ed01007387 */ /* 0x0003e20000100800 */
[----:B------:R-:W-:-:S03]  /*51c0*/  LOP3.LUT R20, R20, R246, RZ, 0x3c, !PT ;  /* 0x000000f614147212 */ /* 0x000fc600078e3cff */
[----:B------:R-:W4:Y:S01]  /*51d0*/  LDG.E R247, desc[UR6][R126.64+0x4c] ;  /* 0x00004c067ef77981 */ /* 0x000f22000c1e1900 */
[----:B------:R-:W-:-:S03]  /*51e0*/  LOP3.LUT R7, R7, R252, RZ, 0x3c, !PT ;  /* 0x000000fc07077212 */ /* 0x000fc600078e3cff */
[----:B------:R-:W3:Y:S01]  /*51f0*/  LDG.E R246, desc[UR6][R126.64+0x48] ;  /* 0x000048067ef67981 */ /* 0x000ee2000c1e1900 */
[----:B------:R-:W-:-:S03]  /*5200*/  LOP3.LUT R13, R13, R251, RZ, 0x3c, !PT ;  /* 0x000000fb0d0d7212 */ /* 0x000fc600078e3cff */
[----:B------:R-:W3:Y:S01]  /*5210*/  LDG.E R252, desc[UR6][R126.64+0x34] ;  /* 0x000034067efc7981 */ /* 0x000ee2000c1e1900 */
[----:B------:R-:W-:-:S03]  /*5220*/  LOP3.LUT R8, R8, R250, RZ, 0x3c, !PT ;  /* 0x000000fa08087212 */ /* 0x000fc600078e3cff */
[----:B------:R1:W-:Y:S01]  /*5230*/  STL [R1+0x38], R5 ;  /* 0x0000380501007387 */ /* 0x0003e20000100800 */
[----:B------:R-:W-:-:S03]  /*5240*/  LOP3.LUT R9, R9, R249, RZ, 0x3c, !PT ;  /* 0x000000f909097212 */ /* 0x000fc600078e3cff */
[----:B0-----:R-:W3:Y:S01]  /*5250*/  LDL.LU R236, [R1+0x48] ;  /* 0x0000480001ec7983 */ /* 0x001ee20000300800 */
[----:B------:R-:W-:-:S03]  /*5260*/  LOP3.LUT R10, R10, R248, RZ, 0x3c, !PT ;  /* 0x000000f80a0a7212 */ /* 0x000fc600078e3cff */
[----:B-1----:R-:W3:Y:S04]  /*5270*/  LDL.LU R237, [R1+0x4c] ;  /* 0x00004c0001ed7983 */ /* 0x002ee80000300800 */
[----:B------:R-:W3:Y:S04]  /*5280*/  LDL.LU R5, [R1+0x50] ;  /* 0x0000500001057983 */ /* 0x000ee80000300800 */
[----:B------:R-:W3:Y:S04]  /*5290*/  LDG.E R243, desc[UR6][R126.64+0x30] ;  /* 0x000030067ef37981 */ /* 0x000ee8000c1e1900 */
[----:B------:R-:W3:Y:S04]  /*52a0*/  LDG.E R251, desc[UR6][R126.64+0x2c] ;  /* 0x00002c067efb7981 */ /* 0x000ee8000c1e1900 */
[----:B------:R-:W3:Y:S04]  /*52b0*/  LDG.E R250, desc[UR6][R126.64+0x28] ;  /* 0x000028067efa7981 */ /* 0x000ee8000c1e1900 */
[----:B------:R-:W3:Y:S04]  /*52c0*/  LDG.E R249, desc[UR6][R126.64+0x24] ;  /* 0x000024067ef97981 */ /* 0x000ee8000c1e1900 */
[----:B------:R-:W3:Y:S04]  /*52d0*/  LDG.E R248, desc[UR6][R126.64+0x20] ;  /* 0x000020067ef87981 */ /* 0x000ee8000c1e1900 */
[----:B------:R-:W3:Y:S01]  /*52e0*/  LDG.E R244, desc[UR6][R126.64+0x10] ;  /* 0x000010067ef47981 */ /* 0x000ee2000c1e1900 */
[----:B--2---:R-:W-:-:S03]  /*52f0*/  LOP3.LUT R0, R0, R242, RZ, 0x3c, !PT ;  /* 0x000000f200007212 */ /* 0x004fc600078e3cff */
[----:B------:R-:W2:Y:S04]  /*5300*/  LDG.E R242, desc[UR6][R126.64+0xc] ;  /* 0x00000c067ef27981 */ /* 0x000ea8000c1e1900 */
[----:B------:R0:W-:Y:S04]  /*5310*/  STL [R1+0x3c], R0 ;  /* 0x00003c0001007387 */ /* 0x0001e80000100800 */
[----:B0-----:R-:W2:Y:S01]  /*5320*/  LDL.LU R0, [R1+0x54] ;  /* 0x0000540001007983 */ /* 0x001ea20000300800 */
[----:B----4-:R-:W-:-:S03]  /*5330*/  LOP3.LUT R11, R11, R247, RZ, 0x3c, !PT ;  /* 0x000000f70b0b7212 */ /* 0x010fc600078e3cff */
[----:B------:R-:W4:Y:S01]  /*5340*/  LDG.E R247, desc[UR6][R126.64+0x1c] ;  /* 0x00001c067ef77981 */ /* 0x000f22000c1e1900 */
[----:B---3--:R-:W-:-:S03]  /*5350*/  LOP3.LUT R12, R12, R246, RZ, 0x3c, !PT ;  /* 0x000000f60c0c7212 */ /* 0x008fc600078e3cff */
[----:B------:R-:W3:Y:S01]  /*5360*/  LDG.E R246, desc[UR6][R126.64+0x18] ;  /* 0x000018067ef67981 */ /* 0x000ee2000c1e1900 */
[----:B------:R-:W-:-:S03]  /*5370*/  LOP3.LUT R234, R234, R252, RZ, 0x3c, !PT ;  /* 0x000000fceaea7212 */ /* 0x000fc600078e3cff */
[----:B------:R0:W4:Y:S04]  /*5380*/  LDG.E R252, desc[UR6][R126.64+0x8] ;  /* 0x000008067efc7981 */ /* 0x000128000c1e1900 */
[----:B------:R-:W0:Y:S01]  /*5390*/  LDG.E R126, desc[UR6][R126.64+0x4] ;  /* 0x000004067e7e7981 */ /* 0x000e22000c1e1900 */
[----:B------:R-:W-:-:S03]  /*53a0*/  LOP3.LUT R235, R235, R243, RZ, 0x3c, !PT ;  /* 0x000000f3ebeb7212 */ /* 0x000fc600078e3cff */
[----:B------:R-:W0:Y:S01]  /*53b0*/  LDL.LU R127, [R1+0x68] ;  /* 0x00006800017f7983 */ /* 0x000e220000300800 */
[----:B------:R-:W-:-:S03]  /*53c0*/  LOP3.LUT R236, R236, R251, RZ, 0x3c, !PT ;  /* 0x000000fbecec7212 */ /* 0x000fc600078e3cff */
[----:B------:R-:W4:Y:S01]  /*53d0*/  LDL.LU R243, [R1+0x6c] ;  /* 0x00006c0001f37983 */ /* 0x000f220000300800 */
[----:B------:R-:W-:-:S03]  /*53e0*/  LOP3.LUT R237, R237, R250, RZ, 0x3c, !PT ;  /* 0x000000faeded7212 */ /* 0x000fc600078e3cff */
[----:B------:R-:W3:Y:S01]  /*53f0*/  LDL.LU R251, [R1+0x70] ;  /* 0x0000700001fb7983 */ /* 0x000ee20000300800 */
[----:B------:R-:W-:-:S03]  /*5400*/  LOP3.LUT R5, R5, R249, RZ, 0x3c, !PT ;  /* 0x000000f905057212 */ /* 0x000fc600078e3cff */
[----:B------:R-:W3:Y:S04]  /*5410*/  LDL.LU R250, [R1+0x60] ;  /* 0x0000600001fa7983 */ /* 0x000ee80000300800 */
[----:B------:R-:W3:Y:S04]  /*5420*/  LDL.LU R249, [R1+0x5c] ;  /* 0x00005c0001f97983 */ /* 0x000ee80000300800 */
[----:B------:R1:W-:Y:S04]  /*5430*/  STL [R1+0x40], R234 ;  /* 0x000040ea01007387 */ /* 0x0003e80000100800 */
[----:B------:R1:W-:Y:S04]  /*5440*/  STL [R1+0x44], R235 ;  /* 0x000044eb01007387 */ /* 0x0003e80000100800 */
[----:B------:R1:W-:Y:S04]  /*5450*/  STL [R1+0x48], R236 ;  /* 0x000048ec01007387 */ /* 0x0003e80000100800 */
[----:B------:R1:W-:Y:S04]  /*5460*/  STL [R1+0x4c], R237 ;  /* 0x00004ced01007387 */ /* 0x0003e80000100800 */
[----:B------:R1:W-:Y:S04]  /*5470*/  STL [R1+0x50], R5 ;  /* 0x0000500501007387 */ /* 0x0003e80000100800 */
[----:B-1----:R1:W5:Y:S04]  /*5480*/  LDL.LU R234, [R1+0x88] ;  /* 0x0000880001ea7983 */ /* 0x0023680000300800 */
[----:B------:R1:W5:Y:S04]  /*5490*/  LDL.LU R235, [R1+0x84] ;  /* 0x0000840001eb7983 */ /* 0x0003680000300800 */
[----:B------:R1:W5:Y:S04]  /*54a0*/  LDL.LU R236, [R1+0x80] ;  /* 0x0000800001ec7983 */ /* 0x0003680000300800 */
[----:B------:R1:W5:Y:S04]  /*54b0*/  LDL.LU R237, [R1+0x7c] ;  /* 0x00007c0001ed7983 */ /* 0x0003680000300800 */
[----:B------:R1:W5:Y:S01]  /*54c0*/  LDL.LU R5, [R1+0x78] ;  /* 0x0000780001057983 */ /* 0x0003620000300800 */
[----:B--2---:R-:W-:-:S03]  /*54d0*/  LOP3.LUT R0, R0, R248, RZ, 0x3c, !PT ;  /* 0x000000f800007212 */ /* 0x004fc600078e3cff */
[----:B------:R-:W2:Y:S04]  /*54e0*/  LDL.LU R248, [R1+0x58] ;  /* 0x0000580001f87983 */ /* 0x000ea80000300800 */
[----:B------:R1:W-:Y:S04]  /*54f0*/  STL [R1+0x54], R0 ;  /* 0x0000540001007387 */ /* 0x0003e80000100800 */
[----:B-1----:R-:W2:Y:S01]  /*5500*/  LDL.LU R0, [R1+0x74] ;  /* 0x0000740001007983 */ /* 0x002ea20000300800 */
[----:B------:R-:W-:-:S04]  /*5510*/  UIADD3 UR5, UPT, UPT, UR5, 0x1, URZ ;  /* 0x0000000105057890 */ /* 0x000fc8000fffe0ff */
[----:B------:R-:W-:Y:S02]  /*5520*/  UISETP.NE.AND UP0, UPT, UR5, URZ, UPT ;  /* 0x000000ff0500728c */ /* 0x000fe4000bf05270 */
[----:B------:R-:W-:Y:S01]  /*5530*/  UIADD3 UR4, UPT, UPT, UR4, 0x1, URZ ;  /* 0x0000000104047890 */ /* 0x000fe2000fffe0ff */
[----:B0-----:R-:W-:Y:S02]  /*5540*/  LOP3.LUT R127, R127, R126, RZ, 0x3c, !PT ;  /* 0x0000007e7f7f7212 */ /* 0x001fe400078e3cff */
[----:B----4-:R-:W-:Y:S02]  /*5550*/  LOP3.LUT R243, R243, R252, RZ, 0x3c, !PT ;  /* 0x000000fcf3f37212 */ /* 0x010fe400078e3cff */
[----:B---3--:R-:W-:Y:S02]  /*5560*/  LOP3.LUT R251, R251, R242, RZ, 0x3c, !PT ;  /* 0x000000f2fbfb7212 */ /* 0x008fe400078e3cff */
[----:B------:R-:W-:Y:S02]  /*5570*/  LOP3.LUT R250, R250, R245, RZ, 0x3c, !PT ;  /* 0x000000f5fafa7212 */ /* 0x000fe400078e3cff */
[----:B------:R-:W-:-:S03]  /*5580*/  LOP3.LUT R249, R249, R246, RZ, 0x3c, !PT ;  /* 0x000000f6f9f97212 */ /* 0x000fc600078e3cff */
[----:B------:R1:W-:Y:S04]  /*5590*/  STL [R1+0x60], R250 ;  /* 0x000060fa01007387 */ /* 0x0003e80000100800 */
[----:B------:R1:W-:Y:S04]  /*55a0*/  STL [R1+0x5c], R249 ;  /* 0x00005cf901007387 */ /* 0x0003e80000100800 */
[----:B------:R1:W-:Y:S04]  /*55b0*/  STL [R1+0x70], R251 ;  /* 0x000070fb01007387 */ /* 0x0003e80000100800 */
[----:B------:R1:W-:Y:S04]  /*55c0*/  STL [R1+0x68], R127 ;  /* 0x0000687f01007387 */ /* 0x0003e80000100800 */
[----:B------:R1:W-:Y:S01]  /*55d0*/  STL [R1+0x6c], R243 ;  /* 0x00006cf301007387 */ /* 0x0003e20000100800 */
[----:B--2---:R-:W-:-:S05]  /*55e0*/  LOP3.LUT R248, R248, R247, RZ, 0x3c, !PT ;  /* 0x000000f7f8f87212 */ /* 0x004fca00078e3cff */
[----:B------:R1:W-:Y:S01]  /*55f0*/  STL [R1+0x58], R248 ;  /* 0x000058f801007387 */ /* 0x0003e20000100800 */
[----:B------:R-:W-:Y:S01]  /*5600*/  LOP3.LUT R0, R0, R244, RZ, 0x3c, !PT ;  /* 0x000000f400007212 */ /* 0x000fe200078e3cff */
[----:B-1----:R-:W-:Y:S06]  /*5610*/  BRA.U UP0, `(.L_x_39) ;  /* 0xffffffd900c07547 */ /* 0x002fec000b83ffff */
.L_x_38:
[----:B-----5:R0:W-:Y:S04]  /*5620*/  STL [R1+0x84], R234 ;  /* 0x000084ea01007387 */ /* 0x0201e80000100800 */
[----:B------:R1:W-:Y:S04]  /*5630*/  STL [R1+0x80], R235 ;  /* 0x000080eb01007387 */ /* 0x0003e80000100800 */
[----:B------:R2:W-:Y:S04]  /*5640*/  STL [R1+0x7c], R236 ;  /* 0x00007cec01007387 */ /* 0x0005e80000100800 */
[----:B------:R3:W-:Y:S04]  /*5650*/  STL [R1+0x78], R237 ;  /* 0x000078ed01007387 */ /* 0x0007e80000100800 */
[----:B------:R4:W-:Y:S01]  /*5660*/  STL [R1+0x74], R5 ;  /* 0x0000740501007387 */ /* 0x0009e20000100800 */
[----:B------:R-:W4:Y:S01]  /*5670*/  S2R R127, SR_TID.X ;  /* 0x00000000007f7919 */ /* 0x000f220000002100 */
[----:B------:R-:W4:Y:S02]  /*5680*/  S2UR UR4, SR_CTAID.X ;  /* 0x00000000000479c3 */ /* 0x000f240000002500 */
[----:B0-----:R-:W4:Y:S04]  /*5690*/  LDL.LU R234, [R1+0x64] ;  /* 0x0000640001ea7983 */ /* 0x001f280000300800 */
[----:B-1----:R-:W4:Y:S02]  /*56a0*/  LDL.LU R235, [R1+0x68] ;  /* 0x0000680001eb7983 */ /* 0x002f240000300800 */
[----:B------:R-:W0:Y:S02]  /*56b0*/  LDC R126, c[0x0][0x360] ;  /* 0x0000d800ff7e7b82 */ /* 0x000e240000000800 */
[----:B--2---:R-:W2:Y:S04]  /*56c0*/  LDL.LU R236, [R1+0x6c] ;  /* 0x00006c0001ec7983 */ /* 0x004ea80000300800 */
[----:B---3--:R-:W3:Y:S02]  /*56d0*/  LDL.LU R237, [R1+0x70] ;  /* 0x0000700001ed7983 */ /* 0x008ee40000300800 */
[----:B------:R-:W1:Y:S02]  /*56e0*/  LDC.64 R242, c[0x0][0x388] ;  /* 0x0000e200fff27b82 */ /* 0x000e640000000a00 */
[----:B----4-:R-:W4:Y:S04]  /*56f0*/  LDL.LU R5, [R1+0x60] ;  /* 0x0000600001057983 */ /* 0x010f280000300800 */
[----:B------:R-:W4:Y:S04]  /*5700*/  LDL.LU R252, [R1+0x50] ;  /* 0x0000500001fc7983 */ /* 0x000f280000300800 */
[----:B------:R-:W4:Y:S04]  /*5710*/  LDL.LU R251, [R1+0x4c] ;  /* 0x00004c0001fb7983 */ /* 0x000f280000300800 */
[----:B------:R-:W4:Y:S01]  /*5720*/  LDL.LU R250, [R1+0x48] ;  /* 0x0000480001fa7983 */ /* 0x000f220000300800 */
[----:B0-----:R-:W-:-:S03]  /*5730*/  IMAD R126, R126, UR4, R127 ;  /* 0x000000047e7e7c24 */ /* 0x001fc6000f8e027f */
[----:B------:R-:W4:Y:S04]  /*5740*/  LDL.LU R249, [R1+0x44] ;  /* 0x0000440001f97983 */ /* 0x000f280000300800 */
[----:B------:R-:W4:Y:S01]  /*5750*/  LDL.LU R248, [R1+0x40] ;  /* 0x0000400001f87983 */ /* 0x000f220000300800 */
[----:B-1----:R-:W-:-:S03]  /*5760*/  IMAD.WIDE R126, R126, 0x400, R242 ;  /* 0x000004007e7e7825 */ /* 0x002fc600078e02f2 */
[----:B------:R-:W4:Y:S04]  /*5770*/  LDL.LU R247, [R1+0x3c] ;  /* 0x00003c0001f77983 */ /* 0x000f280000300800 */
[----:B------:R0:W-:Y:S04]  /*5780*/  STG.E desc[UR6][R126.64+0x10], R0 ;  /* 0x000010007e007986 */ /* 0x0001e8000c101906 */
[----:B------:R-:W4:Y:S04]  /*5790*/  LDL.LU R246, [R1+0x38] ;  /* 0x0000380001f67983 */ /* 0x000f280000300800 */
[----:B------:R-:W4:Y:S04]  /*57a0*/  LDL.LU R245, [R1+0x34] ;  /* 0x0000340001f57983 */ /* 0x000f280000300800 */
[----:B------:R-:W4:Y:S04]  /*57b0*/  LDL.LU R244, [R1+0x30] ;  /* 0x0000300001f47983 */ /* 0x000f280000300800 */
[----:B------:R-:W4:Y:S04]  /*57c0*/  LDL.LU R242, [R1+0x58] ;  /* 0x0000580001f27983 */ /* 0x000f280000300800 */
[----:B------:R-:W4:Y:S04]  /*57d0*/  LDL.LU R243, [R1+0x54] ;  /* 0x0000540001f37983 */ /* 0x000f280000300800 */
[----:B0-----:R-:W4:Y:S04]  /*57e0*/  LDL.LU R0, [R1+0x5c] ;  /* 0x00005c0001007983 */ /* 0x001f280000300800 */
[----:B------:R0:W-:Y:S04]  /*57f0*/  STG.E desc[UR6][R126.64], R234 ;  /* 0x000000ea7e007986 */ /* 0x0001e8000c101906 */
[----:B------:R1:W-:Y:S04]  /*5800*/  STG.E desc[UR6][R126.64+0x4], R235 ;  /* 0x000004eb7e007986 */ /* 0x0003e8000c101906 */
[----:B--2---:R2:W-:Y:S04]  /*5810*/  STG.E desc[UR6][R126.64+0x8], R236 ;  /* 0x000008ec7e007986 */ /* 0x0045e8000c101906 */
[----:B---3--:R3:W-:Y:S04]  /*5820*/  STG.E desc[UR6][R126.64+0xc], R237 ;  /* 0x00000ced7e007986 */ /* 0x0087e8000c101906 */
[----:B----4-:R4:W-:Y:S04]  /*5830*/  STG.E desc[UR6][R126.64+0x14], R5 ;  /* 0x000014057e007986 */ /* 0x0109e8000c101906 */
[----:B0-----:R-:W4:Y:S04]  /*5840*/  LDL.LU R234, [R1+0x84] ;  /* 0x0000840001ea7983 */ /* 0x001f280000300800 */
[----:B-1----:R-:W4:Y:S04]  /*5850*/  LDL.LU R235, [R1+0x80] ;  /* 0x0000800001eb7983 */ /* 0x002f280000300800 */
[----:B--2---:R-:W2:Y:S04]  /*5860*/  LDL.LU R236, [R1+0x7c] ;  /* 0x00007c0001ec7983 */ /* 0x004ea80000300800 */
[----:B---3--:R-:W3:Y:S04]  /*5870*/  LDL.LU R237, [R1+0x78] ;  /* 0x0000780001ed7983 */ /* 0x008ee80000300800 */
[----:B----4-:R-:W4:Y:S04]  /*5880*/  LDL.LU R5, [R1+0x74] ;  /* 0x0000740001057983 */ /* 0x010f280000300800 */
[----:B------:R-:W-:Y:S04]  /*5890*/  STG.E desc[UR6][R126.64+0x24], R252 ;  /* 0x000024fc7e007986 */ /* 0x000fe8000c101906 */
        /* <DEDUP_REMOVED lines=193> */
[----:B------:R-:W-:Y:S04]  /*64b0*/  STL.64 [R1+0x18], RZ ;  /* 0x000018ff01007387 */ /* 0x000fe80000100a00 */
[----:B------:R-:W-:Y:S04]  /*64c0*/  STL [R1+0x20], RZ ;  /* 0x000020ff01007387 */ /* 0x000fe80000100800 */
[----:B------:R-:W-:Y:S04]  /*64d0*/  STL.64 [R1+0x28], RZ ;  /* 0x000028ff01007387 */ /* 0x000fe80000100a00 */
        /* <DEDUP_REMOVED lines=53> */
[----:B--2---:R-:W-:Y:S04]  /*6830*/  STG.E desc[UR6][R126.64+0x3f4], R236 ;  /* 0x0003f4ec7e007986 */ /* 0x004fe8000c101906 */
[----:B---3--:R-:W-:Y:S04]  /*6840*/  STG.E desc[UR6][R126.64+0x3f8], R237 ;  /* 0x0003f8ed7e007986 */ /* 0x008fe8000c101906 */
[----:B----4-:R-:W-:Y:S01]  /*6850*/  STG.E desc[UR6][R126.64+0x3fc], R5 ;  /* 0x0003fc057e007986 */ /* 0x010fe2000c101906 */
[----:B------:R-:W-:Y:S05]  /*6860*/  EXIT ;  /* 0x000000000000794d */ /* 0x000fea0003800000 */
.L_x_40:
        /* <DEDUP_REMOVED lines=9> */
.L_x_384:


//--------------------- .text._Z36TestSequentialAccessThroughputKernelILi512EEvPK11MemoryBlockIXT_EEPS1_ii --------------------------
	.section	.text._Z36TestSequentialAccessThroughputKernelILi512EEvPK11MemoryBlockIXT_EEPS1_ii,"ax",@progbits
	.align	128
        .global         _Z36TestSequentialAccessThroughputKernelILi512EEvPK11MemoryBlockIXT_EEPS1_ii
        .type           _Z36TestSequentialAccessThroughputKernelILi512EEvPK11MemoryBlockIXT_EEPS1_ii,@function
        .size           _Z36TestSequentialAccessThroughputKernelILi512EEvPK11MemoryBlockIXT_EEPS1_ii,(.L_x_385 - _Z36TestSequentialAccessThroughputKernelILi512EEvPK11MemoryBlockIXT_EEPS1_ii)
        .other          _Z36TestSequentialAccessThroughputKernelILi512EEvPK11MemoryBlockIXT_EEPS1_ii,@"STO_CUDA_ENTRY STV_DEFAULT"
_Z36TestSequentialAccessThroughputKernelILi512EEvPK11MemoryBlockIXT_EEPS1_ii:
.text._Z36TestSequentialAccessThroughputKernelILi512EEvPK11MemoryBlockIXT_EEPS1_ii:
        /* <DEDUP_REMOVED lines=10> */
[----:B------:R0:W-:Y:S01]  /*00a0*/  STL.64 [R1+0x18], RZ ;  /* 0x000018ff01007387 */ /* 0x0001e20000100a00 */
[----:B------:R-:W-:Y:S01]  /*00b0*/  IMAD.MOV.U32 R3, RZ, RZ, 0x58213ed2 ;  /* 0x58213ed2ff037424 */ /* 0x000fe200078e00ff */
[----:B------:R-:W-:Y:S01]  /*00c0*/  ISETP.NE.AND P0, PT, R12, RZ, PT ;  /* 0x000000ff0c00720c */ /* 0x000fe20003f05270 */
[----:B------:R-:W-:Y:S01]  /*00d0*/  IMAD.MOV.U32 R4, RZ, RZ, 0x455f2458 ;  /* 0x455f2458ff047424 */ /* 0x000fe200078e00ff */
[----:B------:R0:W-:Y:S01]  /*00e0*/  STL [R1+0x20], RZ ;  /* 0x000020ff01007387 */ /* 0x0001e20000100800 */
[----:B------:R-:W-:Y:S01]  /*00f0*/  IMAD.MOV.U32 R5, RZ, RZ, -0x75bd8fc ;  /* 0xf8a42704ff057424 */ /* 0x000fe200078e00ff */
[----:B------:R-:W1:Y:S01]  /*0100*/  LDCU.64 UR8, c[0x0][0x358] ;  /* 0x00006b00ff0877ac */ /* 0x000e620008000a00 */
[----:B------:R-:W-:Y:S01]  /*0110*/  IMAD.MOV.U32 R6, RZ, RZ, -0x23270784 ;  /* 0xdcd8f87cff067424 */ /* 0x000fe200078e00ff */
[----:B------:R0:W-:Y:S01]  /*0120*/  STL.64 [R1], R2 ;  /* 0x0000000201007387 */ /* 0x0001e20000100a00 */
[----:B------:R-:W-:Y:S01]  /*0130*/  IMAD.MOV.U32 R7, RZ, RZ, 0x511db0d6 ;  /* 0x511db0d6ff077424 */ /* 0x000fe200078e00ff */
[----:B------:R-:W-:Y:S02]  /*0140*/  BSSY.RECONVERGENT B0, `(.L_x_41) ;  /* 0x000024c000007945 */ /* 0x000fe40003800200 */
[----:B------:R0:W-:Y:S04]  /*0150*/  STL.64 [R1+0x8], R4 ;  /* 0x0000080401007387 */ /* 0x0001e80000100a00 */
[----:B------:R0:W-:Y:S04]  /*0160*/  STL.64 [R1+0x10], R6 ;  /* 0x0000100601007387 */ /* 0x0001e80000100a00 */
[----:B------:R0:W-:Y:S01]  /*0170*/  STL.64 [R1+0x28], RZ ;  /* 0x000028ff01007387 */ /* 0x0001e20000100a00 */
[----:B------:R-:W-:Y:S05]  /*0180*/  @!P0 BRA `(.L_x_42) ;  /* 0x00000024001c8947 */ /* 0x000fea0003800000 */
[----:B------:R-:W-:Y:S01]  /*0190*/  SHF.R.S32.HI R9, RZ, 0x1f, R12 ;  /* 0x0000001fff097819 */ /* 0x000fe2000001140c */
[----:B------:R-:W-:-:S07]  /*01a0*/  IMAD.MOV.U32 R13, RZ, RZ, RZ ;  /* 0x000000ffff0d7224 */ /* 0x000fce00078e00ff */
.L_x_51:
[----:B------:R-:W-:Y:S01]  /*01b0*/  LOP3.LUT R44, R12, 0x3, RZ, 0xc0, !PT ;  /* 0x000000030c2c7812 */ /* 0x000fe200078ec0ff */
[----:B------:R-:W-:Y:S03]  /*01c0*/  BSSY.RECONVERGENT B1, `(.L_x_43) ;  /* 0x000023d000017945 */ /* 0x000fe60003800200 */
[----:B------:R-:W-:-:S04]  /*01d0*/  ISETP.NE.U32.AND P0, PT, R44, RZ, PT ;  /* 0x000000ff2c00720c */ /* 0x000fc80003f05070 */
[----:B------:R-:W-:-:S13]  /*01e0*/  ISETP.NE.AND.EX P0, PT, RZ, RZ, PT, P0 ;  /* 0x000000ffff00720c */ /* 0x000fda0003f05300 */
[----:B--2---:R-:W-:Y:S05]  /*01f0*/  @!P0 BRA `(.L_x_44) ;  /* 0x0000002000e48947 */ /* 0x004fea0003800000 */
[----:B0-----:R-:W0:Y:S01]  /*0200*/  LDC.64 R6, c[0x4][RZ] ;  /* 0x01000000ff067b82 */ /* 0x001e220000000a00 */
[----:B------:R-:W-:Y:S01]  /*0210*/  IMAD.MOV.U32 R0, RZ, RZ, RZ ;  /* 0x000000ffff007224 */ /* 0x000fe200078e00ff */
[----:B------:R-:W-:Y:S01]  /*0220*/  CS2R R4, SRZ ;  /* 0x0000000000047805 */ /* 0x000fe2000001ff00 */
[----:B------:R-:W-:Y:S01]  /*0230*/  IMAD.MOV.U32 R14, RZ, RZ, RZ ;  /* 0x000000ffff0e7224 */ /* 0x000fe200078e00ff */
[----:B------:R-:W-:Y:S01]  /*0240*/  CS2R R2, SRZ ;  /* 0x0000000000027805 */ /* 0x000fe2000001ff00 */
[----:B0-----:R-:W-:-:S07]  /*0250*/  IMAD.WIDE.U32 R6, R13, 0xc80, R6 ;  /* 0x00000c800d067825 */ /* 0x001fce00078e0006 */
.L_x_46:
[----:B------:R-:W-:-:S05]  /*0260*/  IMAD R10, R14, 0x4, R1 ;  /* 0x000000040e0a7824 */ /* 0x000fca00078e0201 */
[----:B------:R0:W5:Y:S01]  /*0270*/  LDL R46, [R10+0x4] ;  /* 0x000004000a2e7983 */ /* 0x0001620000100800 */
[----:B------:R-:W-:Y:S01]  /*0280*/  IMAD.SHL.U32 R48, R14, 0x20, RZ ;  /* 0x000000200e307824 */ /* 0x000fe200078e00ff */
[----:B------:R-:W-:-:S06]  /*0290*/  UMOV UR4, URZ ;  /* 0x000000ff00047c82 */ /* 0x000fcc0008000000 */
.L_x_45:
[----:B-----5:R-:W-:Y:S01]  /*02a0*/  SHF.R.U32.HI R50, RZ, UR4, R46 ;  /* 0x00000004ff327c19 */ /* 0x020fe2000801162e */
[----:B0-----:R-:W-:-:S03]  /*02b0*/  VIADD R10, R48, UR4 ;  /* 0x00000004300a7c36 */ /* 0x001fc60008000000 */
[----:B------:R-:W-:-:S04]  /*02c0*/  LOP3.LUT R11, R50, 0x1, RZ, 0xc0, !PT ;  /* 0x00000001320b7812 */ /* 0x000fc800078ec0ff */
[----:B------:R-:W-:Y:S01]  /*02d0*/  ISETP.NE.U32.AND P0, PT, R11, 0x1, PT ;  /* 0x000000010b00780c */ /* 0x000fe20003f05070 */
[----:B------:R-:W-:-:S04]  /*02e0*/  IMAD R11, R10, 0x5, RZ ;  /* 0x000000050a0b7824 */ /* 0x000fc800078e02ff */
[----:B------:R-:W-:-:S08]  /*02f0*/  IMAD.WIDE.U32 R10, R11, 0x4, R6 ;  /* 0x000000040b0a7825 */ /* 0x000fd000078e0006 */
[----:B-1----:R-:W2:Y:S04]  /*0300*/  @!P0 LDG.E R15, desc[UR8][R10.64] ;  /* 0x000000080a0f8981 */ /* 0x002ea8000c1e1900 */
        /* <DEDUP_REMOVED lines=169> */
[----:B------:R2:W-:Y:S01]  /*0da0*/  STL.64 [R1+0x8], R4 ;  /* 0x0000080401007387 */ /* 0x0005e20000100a00 */
[----:B------:R-:W-:-:S03]  /*0db0*/  ISETP.NE.U32.AND P0, PT, R44, 0x1, PT ;  /* 0x000000012c00780c */ /* 0x000fc60003f05070 */
[----:B------:R2:W-:Y:S01]  /*0dc0*/  STL.64 [R1+0x10], R2 ;  /* 0x0000100201007387 */ /* 0x0005e20000100a00 */
[----:B------:R-:W-:-:S03]  /*0dd0*/  ISETP.NE.AND.EX P0, PT, RZ, RZ, PT, P0 ;  /* 0x000000ffff00720c */ /* 0x000fc60003f05300 */
[----:B------:R2:W-:Y:S10]  /*0de0*/  STL [R1+0x4], R0 ;  /* 0x0000040001007387 */ /* 0x0005f40000100800 */
[----:B--2---:R-:W-:Y:S05]  /*0df0*/  @!P0 BRA `(.L_x_44) ;  /* 0x0000001400e48947 */ /* 0x004fea0003800000 */
[----:B------:R-:W-:Y:S01]  /*0e00*/  IMAD.MOV.U32 R0, RZ, RZ, RZ ;  /* 0x000000ffff007224 */ /* 0x000fe200078e00ff */
[----:B------:R-:W-:Y:S01]  /*0e10*/  CS2R R4, SRZ ;  /* 0x0000000000047805 */ /* 0x000fe2000001ff00 */
[----:B------:R-:W-:Y:S01]  /*0e20*/  IMAD.MOV.U32 R14, RZ, RZ, RZ ;  /* 0x000000ffff0e7224 */ /* 0x000fe200078e00ff */
[----:B------:R-:W-:-:S07]  /*0e30*/  CS2R R2, SRZ ;  /* 0x0000000000027805 */ /* 0x000fce000001ff00 */
.L_x_48:
[----:B------:R-:W-:-:S05]  /*0e40*/  IMAD R10, R14, 0x4, R1 ;  /* 0x000000040e0a7824 */ /* 0x000fca00078e0201 */
[----:B------:R0:W5:Y:S01]  /*0e50*/  LDL R46, [R10+0x4] ;  /* 0x000004000a2e7983 */ /* 0x0001620000100800 */
[----:B------:R-:W-:Y:S01]  /*0e60*/  IMAD.SHL.U32 R48, R14, 0x20, RZ ;  /* 0x000000200e307824 */ /* 0x000fe200078e00ff */
[----:B------:R-:W-:-:S06]  /*0e70*/  UMOV UR4, URZ ;  /* 0x000000ff00047c82 */ /* 0x000fcc0008000000 */
.L_x_47:
[----:B-----5:R-:W-:Y:S01]  /*0e80*/  SHF.R.U32.HI R50, RZ, UR4, R46 ;  /* 0x00000004ff327c19 */ /* 0x020fe2000801162e */
[----:B0-----:R-:W-:-:S03]  /*0e90*/  VIADD R10, R48, UR4 ;  /* 0x00000004300a7c36 */ /* 0x001fc60008000000 */
[----:B------:R-:W-:-:S04]  /*0ea0*/  LOP3.LUT R11, R50, 0x1, RZ, 0xc0, !PT ;  /* 0x00000001320b7812 */ /* 0x000fc800078ec0ff */
[----:B------:R-:W-:Y:S01]  /*0eb0*/  ISETP.NE.U32.AND P0, PT, R11, 0x1, PT ;  /* 0x000000010b00780c */ /* 0x000fe20003f05070 */
[----:B------:R-:W-:-:S04]  /*0ec0*/  IMAD R11, R10, 0x5, RZ ;  /* 0x000000050a0b7824 */ /* 0x000fc800078e02ff */
[----:B------:R-:W-:-:S08]  /*0ed0*/  IMAD.WIDE.U32 R10, R11, 0x4, R6 ;  /* 0x000000040b0a7825 */ /* 0x000fd000078e0006 */
        /* <DEDUP_REMOVED lines=175> */
[----:B--2---:R-:W-:Y:S05]  /*19d0*/  @P0 BRA `(.L_x_44) ;  /* 0x0000000800ec0947 */ /* 0x004fea0003800000 */
[----:B------:R-:W-:Y:S01]  /*19e0*/  IMAD.MOV.U32 R0, RZ, RZ, RZ ;  /* 0x000000ffff007224 */ /* 0x000fe200078e00ff */
[----:B------:R-:W-:Y:S01]  /*19f0*/  CS2R R2, SRZ ;  /* 0x0000000000027805 */ /* 0x000fe2000001ff00 */
[----:B------:R-:W-:Y:S01]  /*1a00*/  IMAD.MOV.U32 R14, RZ, RZ, RZ ;  /* 0x000000ffff0e7224 */ /* 0x000fe200078e00ff */
[----:B------:R-:W-:-:S07]  /*1a10*/  CS2R R4, SRZ ;  /* 0x0000000000047805 */ /* 0x000fce000001ff00 */
.L_x_50:
[----:B------:R-:W-:-:S05]  /*1a20*/  IMAD R10, R14, 0x4, R1 ;  /* 0x000000040e0a7824 */ /* 0x000fca00078e0201 */
[----:B------:R0:W5:Y:S01]  /*1a30*/  LDL R44, [R10+0x4] ;  /* 0x000004000a2c7983 */ /* 0x0001620000100800 */
[----:B------:R-:W-:Y:S01]  /*1a40*/  IMAD.SHL.U32 R46, R14, 0x20, RZ ;  /* 0x000000200e2e7824 */ /* 0x000fe200078e00ff */
[----:B------:R-:W-:-:S06]  /*1a50*/  UMOV UR4, URZ ;  /* 0x000000ff00047c82 */ /* 0x000fcc0008000000 */
.L_x_49:
        /* <DEDUP_REMOVED lines=176> */
[----:B------:R2:W-:Y:S04]  /*2560*/  STL.64 [R1+0x8], R2 ;  /* 0x0000080201007387 */ /* 0x0005e80000100a00 */
[----:B------:R2:W-:Y:S04]  /*2570*/  STL.64 [R1+0x10], R4 ;  /* 0x0000100401007387 */ /* 0x0005e80000100a00 */
[----:B------:R2:W-:Y:S02]  /*2580*/  STL [R1+0x4], R0 ;  /* 0x0000040001007387 */ /* 0x0005e40000100800 */
.L_x_44:
[----:B-1----:R-:W-:Y:S05]  /*2590*/  BSYNC.RECONVERGENT B1 ;  /* 0x0000000000017941 */ /* 0x002fea0003800200 */
.L_x_43:
[C---:B------:R-:W-:Y:S01]  /*25a0*/  ISETP.GT.U32.AND P0, PT, R12.reuse, 0x3, PT ;  /* 0x000000030c00780c */ /* 0x040fe20003f04070 */
[----:B------:R-:W-:Y:S01]  /*25b0*/  VIADD R13, R13, 0x1 ;  /* 0x000000010d0d7836 */ /* 0x000fe20000000000 */
[--C-:B------:R-:W-:Y:S02]  /*25c0*/  SHF.R.U64 R12, R12, 0x2, R9.reuse ;  /* 0x000000020c0c7819 */ /* 0x100fe40000001209 */
[----:B------:R-:W-:Y:S02]  /*25d0*/  ISETP.GT.U32.AND.EX P0, PT, R9, RZ, PT, P0 ;  /* 0x000000ff0900720c */ /* 0x000fe40003f04100 */
[----:B------:R-:W-:-:S11]  /*25e0*/  SHF.R.U32.HI R9, RZ, 0x2, R9 ;  /* 0x00000002ff097819 */ /* 0x000fd60000011609 */
[----:B------:R-:W-:Y:S05]  /*25f0*/  @P0 BRA `(.L_x_51) ;  /* 0xffffffd800ec0947 */ /* 0x000fea000383ffff */
.L_x_42:
[----:B-1----:R-:W-:Y:S05]  /*2600*/  BSYNC.RECONVERGENT B0 ;  /* 0x0000000000007941 */ /* 0x002fea0003800200 */
.L_x_41:
[----:B------:R-:W1:Y:S01]  /*2610*/  LDCU UR5, c[0x0][0x394] ;  /* 0x00007280ff0577ac */ /* 0x000e620008000800 */
[----:B------:R-:W3:Y:S01]  /*2620*/  S2R R98, SR_TID.X ;  /* 0x0000000000627919 */ /* 0x000ee20000002100 */
[----:B------:R-:W4:Y:S01]  /*2630*/  LDC R100, c[0x0][0x360] ;  /* 0x0000d800ff647b82 */ /* 0x000f220000000800 */
[----:B------:R-:W-:Y:S01]  /*2640*/  CS2R R58, SRZ ;  /* 0x00000000003a7805 */ /* 0x000fe2000001ff00 */
[----:B------:R-:W-:Y:S01]  /*2650*/  IMAD.MOV.U32 R9, RZ, RZ, RZ ;  /* 0x000000ffff097224 */ /* 0x000fe200078e00ff */
        /* <DEDUP_REMOVED lines=12> */
[----:B------:R-:W-:Y:S01]  /*2720*/  CS2R R38, SRZ ;  /* 0x0000000000267805 */ /* 0x000fe2000001ff00 */
[----:B-1----:R-:W-:Y:S01]  /*2730*/  UISETP.GE.AND UP0, UPT, UR5, 0x1, UPT ;  /* 0x000000010500788c */ /* 0x002fe2000bf06270 */
        /* <DEDUP_REMOVED lines=13> */
[----:B0-----:R-:W-:Y:S01]  /*2810*/  CS2R R6, SRZ ;  /* 0x0000000000067805 */ /* 0x001fe2000001ff00 */
[----:B------:R-:W-:Y:S01]  /*2820*/  IMAD.MOV.U32 R115, RZ, RZ, RZ ;  /* 0x000000ffff737224 */ /* 0x000fe200078e00ff */
[----:B------:R-:W-:Y:S01]  /*2830*/  CS2R R62, SRZ ;  /* 0x00000000003e7805 */ /* 0x000fe2000001ff00 */
        /* <DEDUP_REMOVED lines=24> */
[----:B--2---:R-:W-:Y:S01]  /*29c0*/  CS2R R4, SRZ ;  /* 0x0000000000047805 */ /* 0x004fe2000001ff00 */
[----:B------:R-:W-:Y:S02]  /*29d0*/  IMAD.MOV.U32 R117, RZ, RZ, RZ ;  /* 0x000000ffff757224 */ /* 0x000fe400078e00ff */
[----:B------:R-:W-:Y:S02]  /*29e0*/  IMAD.MOV.U32 R0, RZ, RZ, RZ ;  /* 0x000000ffff007224 */ /* 0x000fe400078e00ff */
[----:B------:R-:W-:Y:S02]  /*29f0*/  IMAD.MOV.U32 R165, RZ, RZ, RZ ;  /* 0x000000ffffa57224 */ /* 0x000fe400078e00ff */
[----:B------:R-:W-:-:S02]  /*2a00*/  IMAD.MOV.U32 R163, RZ, RZ, RZ ;  /* 0x000000ffffa37224 */ /* 0x000fc400078e00ff */
[----:B------:R-:W-:Y:S02]  /*2a10*/  IMAD.MOV.U32 R161, RZ, RZ, RZ ;  /* 0x000000ffffa17224 */ /* 0x000fe400078e00ff */
[----:B------:R-:W-:Y:S02]  /*2a20*/  IMAD.MOV.U32 R159, RZ, RZ, RZ ;  /* 0x000000ffff9f7224 */ /* 0x000fe400078e00ff */
        /* <DEDUP_REMOVED lines=19> */
[----:B------:R-:W-:Y:S01]  /*2b60*/  IMAD.MOV.U32 R119, RZ, RZ, RZ ;  /* 0x000000ffff777224 */ /* 0x000fe200078e00ff */
[----:B---34-:R-:W-:Y:S06]  /*2b70*/  BRA.U !UP0, `(.L_x_52) ;  /* 0x0000001108907547 */ /* 0x018fec000b800000 */
[----:B------:R-:W0:Y:S01]  /*2b80*/  S2R R3, SR_TID.X ;  /* 0x0000000000037919 */ /* 0x000e220000002100 */
[----:B------:R-:W-:Y:S01]  /*2b90*/  IMAD.MOV.U32 R59, RZ, RZ, RZ ;  /* 0x000000ffff3b7224 */ /* 0x000fe200078e00ff */
[----:B------:R-:W-:Y:S01]  /*2ba0*/  UIADD3 UR5, UPT, UPT, -UR5, URZ, URZ ;  /* 0x000000ff05057290 */ /* 0x000fe2000fffe1ff */
[----:B------:R-:W-:Y:S01]  /*2bb0*/  UMOV UR4, URZ ;  /* 0x000000ff00047c82 */ /* 0x000fe20008000000 */
[----:B0-----:R-:W-:-:S10]  /*2bc0*/  IMAD R8, R8, UR6, R3 ;  /* 0x0000000608087c24 */ /* 0x001fd4000f8e0203 */
.L_x_53:
[----:B------:R-:W0:Y:S01]  /*2bd0*/  LDC R2, c[0x0][0x390] ;  /* 0x0000e400ff027b82 */ /* 0x000e220000000800 */
[----:B------:R-:W-:-:S04]  /*2be0*/  LOP3.LUT R102, R8, UR4, RZ, 0x3c, !PT ;  /* 0x0000000408667c12 */ /* 0x000fc8000f8e3cff */
[----:B------:R-:W-:-:S03]  /*2bf0*/  ISETP.GE.AND P2, PT, R102, RZ, PT ;  /* 0x000000ff6600720c */ /* 0x000fc60003f46270 */
[----:B------:R-:W1:Y:S01]  /*2c00*/  LDC R106, c[0x0][0x390] ;  /* 0x0000e400ff6a7b82 */ /* 0x000e620000000800 */
[----:B0-----:R-:W-:-:S04]  /*2c10*/  IABS R110, R2 ;  /* 0x00000002006e7213 */ /* 0x001fc80000000000 */
[----:B------:R-:W0:Y:S08]  /*2c20*/  I2F.RP R104, R110 ;  /* 0x0000006e00687306 */ /* 0x000e300000209400 */
[----:B0-----:R-:W0:Y:S02]  /*2c30*/  MUFU.RCP R104, R104 ;  /* 0x0000006800687308 */ /* 0x001e240000001000 */
[----:B0-----:R-:W-:Y:S01]  /*2c40*/  VIADD R2, R104, 0xffffffe ;  /* 0x0ffffffe68027836 */ /* 0x001fe20000000000 */
[----:B------:R-:W-:-:S05]  /*2c50*/  IABS R104, R102 ;  /* 0x0000006600687213 */ /* 0x000fca0000000000 */
[----:B------:R0:W2:Y:S02]  /*2c60*/  F2I.FTZ.U32.TRUNC.NTZ R3, R2 ;  /* 0x0000000200037305 */ /* 0x0000a4000021f000 */
[----:B0-----:R-:W-:Y:S02]  /*2c70*/  IMAD.MOV.U32 R2, RZ, RZ, RZ ;  /* 0x000000ffff027224 */ /* 0x001fe400078e00ff */
[----:B--2---:R-:W-:-:S04]  /*2c80*/  IMAD.MOV R108, RZ, RZ, -R3 ;  /* 0x000000ffff6c7224 */ /* 0x004fc800078e0a03 */
[----:B------:R-:W-:-:S04]  /*2c90*/  IMAD R108, R108, R110, RZ ;  /* 0x0000006e6c6c7224 */ /* 0x000fc800078e02ff */
[----:B------:R-:W-:Y:S01]  /*2ca0*/  IMAD.HI.U32 R3, R3, R108, R2 ;  /* 0x0000006c03037227 */ /* 0x000fe200078e0002 */
[----:B-1----:R-:W-:-:S05]  /*2cb0*/  IABS R108, R106 ;  /* 0x0000006a006c7213 */ /* 0x002fca0000000000 */
[----:B------:R-:W-:-:S04]  /*2cc0*/  IMAD.HI.U32 R2, R3, R104, RZ ;  /* 0x0000006803027227 */ /* 0x000fc800078e00ff */
[----:B------:R-:W-:-:S04]  /*2cd0*/  IMAD.MOV R3, RZ, RZ, -R2 ;  /* 0x000000ffff037224 */ /* 0x000fc800078e0a02 */
[----:B------:R-:W-:Y:S02]  /*2ce0*/  IMAD R104, R108, R3, R104 ;  /* 0x000000036c687224 */ /* 0x000fe400078e0268 */
[----:B------:R-:W0:Y:S03]  /*2cf0*/  LDC.64 R2, c[0x0][0x380] ;  /* 0x0000e000ff027b82 */ /* 0x000e260000000a00 */
[----:B------:R-:W-:-:S13]  /*2d00*/  ISETP.GT.U32.AND P0, PT, R110, R104, PT ;  /* 0x000000686e00720c */ /* 0x000fda0003f04070 */
[----:B------:R-:W-:Y:S01]  /*2d10*/  @!P0 IMAD.IADD R104, R104, 0x1, -R108 ;  /* 0x0000000168688824 */ /* 0x000fe200078e0a6c */
[----:B------:R-:W-:-:S04]  /*2d20*/  ISETP.NE.AND P0, PT, R106, RZ, PT ;  /* 0x000000ff6a00720c */ /* 0x000fc80003f05270 */
[----:B------:R-:W-:-:S13]  /*2d30*/  ISETP.GT.U32.AND P1, PT, R110, R104, PT ;  /* 0x000000686e00720c */ /* 0x000fda0003f24070 */
[----:B------:R-:W-:-:S04]  /*2d40*/  @!P1 IMAD.IADD R104, R104, 0x1, -R108 ;  /* 0x0000000168689824 */ /* 0x000fc800078e0a6c */
[----:B------:R-:W-:Y:S01]  /*2d50*/  @!P2 IMAD.MOV R104, RZ, RZ, -R104 ;  /* 0x000000ffff68a224 */ /* 0x000fe200078e0a68 */
[----:B------:R-:W-:-:S05]  /*2d60*/  @!P0 LOP3.LUT R104, RZ, R106, RZ, 0x33, !PT ;  /* 0x0000006aff688212 */ /* 0x000fca00078e33ff */
[----:B0-----:R-:W-:-:S05]  /*2d70*/  IMAD.WIDE R2, R104, 0x200, R2 ;  /* 0x0000020068027825 */ /* 0x001fca00078e0202 */
[----:B------:R-:W2:Y:S04]  /*2d80*/  LDG.E R138, desc[UR8][R2.64] ;  /* 0x00000008028a7981 */ /* 0x000ea8000c1e1900 */
[----:B------:R-:W3:Y:S04]  /*2d90*/  LDG.E R102, desc[UR8][R2.64+0x1fc] ;  /* 0x0001fc0802667981 */ /* 0x000ee8000c1e1900 */
[----:B------:R-:W4:Y:S04]  /*2da0*/  LDG.E R104, desc[UR8][R2.64+0x1f8] ;  /* 0x0001f80802687981 */ /* 0x000f28000c1e1900 */
[----:B------:R-:W5:Y:S04]  /*2db0*/  LDG.E R106, desc[UR8][R2.64+0x1f4] ;  /* 0x0001f408026a7981 */ /* 0x000f68000c1e1900 */
        /* <DEDUP_REMOVED lines=23> */
[----:B------:R-:W5:Y:S01]  /*2f30*/  LDG.E R156, desc[UR8][R2.64+0x4] ;  /* 0x00000408029c7981 */ /* 0x000f62000c1e1900 */
[----:B--2---:R-:W-:-:S03]  /*2f40*/  LOP3.LUT R11, R11, R138, RZ, 0x3c, !PT ;  /* 0x0000008a0b0b7212 */ /* 0x004fc600078e3cff */
[----:B------:R-:W2:Y:S01]  /*2f50*/  LDG.E R138, desc[UR8][R2.64+0x16c] ;  /* 0x00016c08028a7981 */ /* 0x000ea2000c1e1900 */
[----:B---3--:R-:W-:-:S03]  /*2f60*/  LOP3.LUT R88, R88, R102, RZ, 0x3c, !PT ;  /* 0x0000006658587212 */ /* 0x008fc600078e3cff */
[----:B------:R-:W3:Y:S01]  /*2f70*/  LDG.E R102, desc[UR8][R2.64+0x1b4] ;  /* 0x0001b40802667981 */ /* 0x000ee2000c1e1900 */
[----:B----4-:R-:W-:-:S03]  /*2f80*/  LOP3.LUT R86, R86, R104, RZ, 0x3c, !PT ;  /* 0x0000006856567212 */ /* 0x010fc600078e3cff */
[----:B------:R-:W4:Y:S01]  /*2f90*/  LDG.E R104, desc[UR8][R2.64+0x1b0] ;  /* 0x0001b00802687981 */ /* 0x000f22000c1e1900 */
[----:B-----5:R-:W-:-:S03]  /*2fa0*/  LOP3.LUT R84, R84, R106, RZ, 0x3c, !PT ;  /* 0x0000006a54547212 */ /* 0x020fc600078e3cff */
[----:B------:R-:W5:Y:S01]  /*2fb0*/  LDG.E R106, desc[UR8][R2.64+0x1ac] ;  /* 0x0001ac08026a7981 */ /* 0x000f62000c1e1900 */
[----:B------:R-:W-:-:S03]  /*2fc0*/  LOP3.LUT R82, R82, R108, RZ, 0x3c, !PT ;  /* 0x0000006c52527212 */ /* 0x000fc600078e3cff */
        /* <DEDUP_REMOVED lines=191> */
[----:B------:R-:W-:-:S04]  /*3bc0*/  UIADD3 UR5, UPT, UPT, UR5, 0x1, URZ ;  /* 0x0000000105057890 */ /* 0x000fc8000fffe0ff */
[----:B------:R-:W-:Y:S01]  /*3bd0*/  UISETP.NE.AND UP0, UPT, UR5, URZ, UPT ;  /* 0x000000ff0500728c */ /* 0x000fe2000bf05270 */
[----:B------:R-:W-:Y:S02]  /*3be0*/  LOP3.LUT R49, R49, R140, RZ, 0x3c, !PT ;  /* 0x0000008c31317212 */ /* 0x000fe400078e3cff */
[----:B------:R-:W-:Y:S02]  /*3bf0*/  LOP3.LUT R51, R51, R142, RZ, 0x3c, !PT ;  /* 0x0000008e33337212 */ /* 0x000fe400078e3cff */
[----:B------:R-:W-:Y:S02]  /*3c00*/  LOP3.LUT R53, R53, R144, RZ, 0x3c, !PT ;  /* 0x0000009035357212 */ /* 0x000fe400078e3cff */
[----:B------:R-:W-:Y:S02]  /*3c10*/  LOP3.LUT R90, R90, R156, RZ, 0x3c, !PT ;  /* 0x0000009c5a5a7212 */ /* 0x000fe400078e3cff */
[----:B------:R-:W-:Y:S01]  /*3c20*/  LOP3.LUT R55, R55, R146, RZ, 0x3c, !PT ;  /* 0x0000009237377212 */ /* 0x000fe200078e3cff */
[----:B------:R-:W-:Y:S01]  /*3c30*/  UIADD3 UR4, UPT, UPT, UR4, 0x1, URZ ;  /* 0x0000000104047890 */ /* 0x000fe2000fffe0ff */
[----:B------:R-:W-:-:S02]  /*3c40*/  LOP3.LUT R57, R57, R148, RZ, 0x3c, !PT ;  /* 0x0000009439397212 */ /* 0x000fc400078e3cff */
[----:B------:R-:W-:Y:S02]  /*3c50*/  LOP3.LUT R59, R59, R150, RZ, 0x3c, !PT ;  /* 0x000000963b3b7212 */ /* 0x000fe400078e3cff */
[----:B------:R-:W-:Y:S02]  /*3c60*/  LOP3.LUT R9, R9, R152, RZ, 0x3c, !PT ;  /* 0x0000009809097212 */ /* 0x000fe400078e3cff */
[----:B------:R-:W-:Y:S02]  /*3c70*/  LOP3.LUT R61, R61, R154, RZ, 0x3c, !PT ;  /* 0x0000009a3d3d7212 */ /* 0x000fe400078e3cff */
[----:B--2---:R-:W-:Y:S02]  /*3c80*/  LOP3.LUT R47, R47, R138, RZ, 0x3c, !PT ;  /* 0x0000008a2f2f7212 */ /* 0x004fe400078e3cff */
[----:B---3--:R-:W-:Y:S02]  /*3c90*/  LOP3.LUT R7, R7, R102, RZ, 0x3c, !PT ;  /* 0x0000006607077212 */ /* 0x008fe400078e3cff */
[----:B----4-:R-:W-:-:S02]  /*3ca0*/  LOP3.LUT R13, R13, R104, RZ, 0x3c, !PT ;  /* 0x000000680d0d7212 */ /* 0x010fc400078e3cff */
[----:B-----5:R-:W-:Y:S02]  /*3cb0*/  LOP3.LUT R15, R15, R106, RZ, 0x3c, !PT ;  /* 0x0000006a0f0f7212 */ /* 0x020fe400078e3cff */
[----:B------:R-:W-:Y:S02]  /*3cc0*/  LOP3.LUT R17, R17, R108, RZ, 0x3c, !PT ;  /* 0x0000006c11117212 */ /* 0x000fe400078e3cff */
[----:B------:R-:W-:Y:S02]  /*3cd0*/  LOP3.LUT R19, R19, R110, RZ, 0x3c, !PT ;  /* 0x0000006e13137212 */ /* 0x000fe400078e3cff */
[----:B------:R-:W-:Y:S02]  /*3ce0*/  LOP3.LUT R21, R21, R112, RZ, 0x3c, !PT ;  /* 0x0000007015157212 */ /* 0x000fe400078e3cff */
[----:B------:R-:W-:Y:S02]  /*3cf0*/  LOP3.LUT R23, R23, R114, RZ, 0x3c, !PT ;  /* 0x0000007217177212 */ /* 0x000fe400078e3cff */
[----:B------:R-:W-:-:S02]  /*3d00*/  LOP3.LUT R25, R25, R116, RZ, 0x3c, !PT ;  /* 0x0000007419197212 */ /* 0x000fc400078e3cff */
[----:B------:R-:W-:Y:S02]  /*3d10*/  LOP3.LUT R27, R27, R118, RZ, 0x3c, !PT ;  /* 0x000000761b1b7212 */ /* 0x000fe400078e3cff */
        /* <DEDUP_REMOVED lines=8> */
[----:B------:R-:W-:Y:S01]  /*3da0*/  LOP3.LUT R45, R45, R136, RZ, 0x3c, !PT ;  /* 0x000000882d2d7212 */ /* 0x000fe200078e3cff */
[----:B------:R-:W-:Y:S06]  /*3db0*/  BRA.U UP0, `(.L_x_53) ;  /* 0xffffffed00847547 */ /* 0x000fec000b83ffff */
.L_x_52:
[----:B------:R-:W0:Y:S08]  /*3dc0*/  S2UR UR4, SR_CTAID.X ;  /* 0x00000000000479c3 */ /* 0x000e300000002500 */
[----:B------:R-:W1:Y:S01]  /*3dd0*/  LDC.64 R2, c[0x0][0x388] ;  /* 0x0000e200ff027b82 */ /* 0x000e620000000a00 */
[----:B0-----:R-:W-:-:S04]  /*3de0*/  IMAD R98, R100, UR4, R98 ;  /* 0x0000000464627c24 */ /* 0x001fc8000f8e0262 */
[----:B-1----:R-:W-:-:S05]  /*3df0*/  IMAD.WIDE R2, R98, 0x200, R2 ;  /* 0x0000020062027825 */ /* 0x002fca00078e0202 */
        /* <DEDUP_REMOVED lines=127> */
[----:B------:R-:W-:Y:S01]  /*45f0*/  STG.E desc[UR8][R2.64+0x1fc], R88 ;  /* 0x0001fc5802007986 */ /* 0x000fe2000c101908 */
[----:B------:R-:W-:Y:S05]  /*4600*/  EXIT ;  /* 0x000000000000794d */ /* 0x000fea0003800000 */
.L_x_54:
        /* <DEDUP_REMOVED lines=15> */
.L_x_385:


//--------------------- .text._Z36TestSequentialAccessThroughputKernelILi256EEvPK11MemoryBlockIXT_EEPS1_ii --------------------------
	.section	.text._Z36TestSequentialAccessThroughputKernelILi256EEvPK11MemoryBlockIXT_EEPS1_ii,"ax",@progbits
	.align	128
        .global         _Z36TestSequentialAccessThroughputKernelILi256EEvPK11MemoryBlockIXT_EEPS1_ii
        .type           _Z36TestSequentialAccessThroughputKernelILi256EEvPK11MemoryBlockIXT_EEPS1_ii,@function
        .size           _Z36TestSequentialAccessThroughputKernelILi256EEvPK11MemoryBlockIXT_EEPS1_ii,(.L_x_386 - _Z36TestSequentialAccessThroughputKernelILi256EEvPK11MemoryBlockIXT_EEPS1_ii)
        .other          _Z36TestSequentialAccessThroughputKernelILi256EEvPK11MemoryBlockIXT_EEPS1_ii,@"STO_CUDA_ENTRY STV_DEFAULT"
_Z36TestSequentialAccessThroughputKernelILi256EEvPK11MemoryBlockIXT_EEPS1_ii:
.text._Z36TestSequentialAccessThroughputKernelILi256EEvPK11MemoryBlockIXT_EEPS1_ii:
        /* <DEDUP_REMOVED lines=25> */
[--C-:B0-----:R-:W-:Y:S01]  /*0190*/  SHF.R.S32.HI R7, RZ, 0x1f, R0.reuse ;  /* 0x0000001fff077819 */ /* 0x101fe20000011400 */
[----:B------:R-:W-:Y:S02]  /*01a0*/  IMAD.MOV.U32 R12, RZ, RZ, R0 ;  /* 0x000000ffff0c7224 */ /* 0x000fe400078e0000 */
[----:B------:R-:W-:-:S07]  /*01b0*/  IMAD.MOV.U32 R13, RZ, RZ, RZ ;  /* 0x000000ffff0d7224 */ /* 0x000fce00078e00ff */
.L_x_65:
[----:B------:R-:W-:Y:S01]  /*01c0*/  LOP3.LUT R46, R12, 0x3, RZ, 0xc0, !PT ;  /* 0x000000030c2e7812 */ /* 0x000fe200078ec0ff */
[----:B------:R-:W-:Y:S03]  /*01d0*/  BSSY.RECONVERGENT B1, `(.L_x_57) ;  /* 0x000023d000017945 */ /* 0x000fe60003800200 */
[----:B------:R-:W-:-:S04]  /*01e0*/  ISETP.NE.U32.AND P0, PT, R46, RZ, PT ;  /* 0x000000ff2e00720c */ /* 0x000fc80003f05070 */
[----:B------:R-:W-:-:S13]  /*01f0*/  ISETP.NE.AND.EX P0, PT, RZ, RZ, PT, P0 ;  /* 0x000000ffff00720c */ /* 0x000fda0003f05300 */
[----:B0-----:R-:W-:Y:S05]  /*0200*/  @!P0 BRA `(.L_x_58) ;  /* 0x0000002000e48947 */ /* 0x001fea0003800000 */
[----:B------:R-:W0:Y:S01]  /*0210*/  LDC.64 R8, c[0x4][RZ] ;  /* 0x01000000ff087b82 */ /* 0x000e220000000a00 */
[----:B------:R-:W-:Y:S01]  /*0220*/  IMAD.MOV.U32 R6, RZ, RZ, RZ ;  /* 0x000000ffff067224 */ /* 0x000fe200078e00ff */
[----:B------:R-:W-:Y:S01]  /*0230*/  CS2R R2, SRZ ;  /* 0x0000000000027805 */ /* 0x000fe2000001ff00 */
[----:B------:R-:W-:Y:S01]  /*0240*/  IMAD.MOV.U32 R14, RZ, RZ, RZ ;  /* 0x000000ffff0e7224 */ /* 0x000fe200078e00ff */
[----:B------:R-:W-:Y:S01]  /*0250*/  CS2R R4, SRZ ;  /* 0x0000000000047805 */ /* 0x000fe2000001ff00 */
[----:B0-----:R-:W-:-:S07]  /*0260*/  IMAD.WIDE.U32 R8, R13, 0xc80, R8 ;  /* 0x00000c800d087825 */ /* 0x001fce00078e0008 */
.L_x_60:
[----:B------:R-:W-:-:S06]  /*0270*/  IMAD R15, R14, 0x4, R1 ;  /* 0x000000040e0f7824 */ /* 0x000fcc00078e0201 */
[----:B------:R-:W5:Y:S01]  /*0280*/  LDL R15, [R15+0x4] ;  /* 0x000004000f0f7983 */ /* 0x000f620000100800 */
[----:B------:R-:W-:Y:S01]  /*0290*/  IMAD.SHL.U32 R16, R14, 0x20, RZ ;  /* 0x000000200e107824 */ /* 0x000fe200078e00ff */
[----:B------:R-:W-:-:S06]  /*02a0*/  UMOV UR4, URZ ;  /* 0x000000ff00047c82 */ /* 0x000fcc0008000000 */
.L_x_59:
[----:B-----5:R-:W-:Y:S01]  /*02b0*/  SHF.R.U32.HI R48, RZ, UR4, R15 ;  /* 0x00000004ff307c19 */ /* 0x020fe2000801160f */
[----:B------:R-:W-:-:S03]  /*02c0*/  VIADD R10, R16, UR4 ;  /* 0x00000004100a7c36 */ /* 0x000fc60008000000 */
        /* <DEDUP_REMOVED lines=179> */
[----:B0-----:R-:W-:Y:S05]  /*0e00*/  @!P0 BRA `(.L_x_58) ;  /* 0x0000001400e48947 */ /* 0x001fea0003800000 */
[----:B------:R-:W-:Y:S01]  /*0e10*/  IMAD.MOV.U32 R6, RZ, RZ, RZ ;  /* 0x000000ffff067224 */ /* 0x000fe200078e00ff */
[----:B------:R-:W-:Y:S01]  /*0e20*/  CS2R R2, SRZ ;  /* 0x0000000000027805 */ /* 0x000fe2000001ff00 */
[----:B------:R-:W-:Y:S01]  /*0e30*/  IMAD.MOV.U32 R14, RZ, RZ, RZ ;  /* 0x000000ffff0e7224 */ /* 0x000fe200078e00ff */
[----:B------:R-:W-:-:S07]  /*0e40*/  CS2R R4, SRZ ;  /* 0x0000000000047805 */ /* 0x000fce000001ff00 */
.L_x_62:
[----:B------:R-:W-:-:S06]  /*0e50*/  IMAD R15, R14, 0x4, R1 ;  /* 0x000000040e0f7824 */ /* 0x000fcc00078e0201 */
[----:B------:R-:W5:Y:S01]  /*0e60*/  LDL R15, [R15+0x4] ;  /* 0x000004000f0f7983 */ /* 0x000f620000100800 */
[----:B------:R-:W-:Y:S01]  /*0e70*/  IMAD.SHL.U32 R16, R14, 0x20, RZ ;  /* 0x000000200e107824 */ /* 0x000fe200078e00ff */
[----:B------:R-:W-:-:S06]  /*0e80*/  UMOV UR4, URZ ;  /* 0x000000ff00047c82 */ /* 0x000fcc0008000000 */
.L_x_61:
[----:B-----5:R-:W-:Y:S01]  /*0e90*/  SHF.R.U32.HI R48, RZ, UR4, R15 ;  /* 0x00000004ff307c19 */ /* 0x020fe2000801160f */
[----:B------:R-:W-:-:S03]  /*0ea0*/  VIADD R10, R16, UR4 ;  /* 0x00000004100a7c36 */ /* 0x000fc60008000000 */
        /* <DEDUP_REMOVED lines=179> */
[----:B0-----:R-:W-:Y:S05]  /*19e0*/  @P0 BRA `(.L_x_58) ;  /* 0x0000000800ec0947 */ /* 0x001fea0003800000 */
[----:B------:R-:W-:Y:S01]  /*19f0*/  IMAD.MOV.U32 R6, RZ, RZ, RZ ;  /* 0x000000ffff067224 */ /* 0x000fe200078e00ff */
[----:B------:R-:W-:Y:S01]  /*1a00*/  CS2R R2, SRZ ;  /* 0x0000000000027805 */ /* 0x000fe2000001ff00 */
[----:B------:R-:W-:Y:S01]  /*1a10*/  IMAD.MOV.U32 R14, RZ, RZ, RZ ;  /* 0x000000ffff0e7224 */ /* 0x000fe200078e00ff */
[----:B------:R-:W-:-:S07]  /*1a20*/  CS2R R4, SRZ ;  /* 0x0000000000047805 */ /* 0x000fce000001ff00 */
.L_x_64:
[----:B------:R-:W-:-:S06]  /*1a30*/  IMAD R15, R14, 0x4, R1 ;  /* 0x000000040e0f7824 */ /* 0x000fcc00078e0201 */
[----:B------:R-:W5:Y:S01]  /*1a40*/  LDL R15, [R15+0x4] ;  /* 0x000004000f0f7983 */ /* 0x000f620000100800 */
[----:B------:R-:W-:Y:S01]  /*1a50*/  IMAD.SHL.U32 R16, R14, 0x20, RZ ;  /* 0x000000200e107824 */ /* 0x000fe200078e00ff */
[----:B------:R-:W-:-:S06]  /*1a60*/  UMOV UR4, URZ ;  /* 0x000000ff00047c82 */ /* 0x000fcc0008000000 */
.L_x_63:
        /* <DEDUP_REMOVED lines=179> */
.L_x_58:
[----:B-1----:R-:W-:Y:S05]  /*25a0*/  BSYNC.RECONVERGENT B1 ;  /* 0x0000000000017941 */ /* 0x002fea0003800200 */
.L_x_57:
[C---:B------:R-:W-:Y:S01]  /*25b0*/  ISETP.GT.U32.AND P0, PT, R12.reuse, 0x3, PT ;  /* 0x000000030c00780c */ /* 0x040fe20003f04070 */
[----:B------:R-:W-:Y:S01]  /*25c0*/  VIADD R13, R13, 0x1 ;  /* 0x000000010d0d7836 */ /* 0x000fe20000000000 */
[--C-:B------:R-:W-:Y:S02]  /*25d0*/  SHF.R.U64 R12, R12, 0x2, R7.reuse ;  /* 0x000000020c0c7819 */ /* 0x100fe40000001207 */
[----:B------:R-:W-:Y:S02]  /*25e0*/  ISETP.GT.U32.AND.EX P0, PT, R7, RZ, PT, P0 ;  /* 0x000000ff0700720c */ /* 0x000fe40003f04100 */
[----:B------:R-:W-:-:S11]  /*25f0*/  SHF.R.U32.HI R7, RZ, 0x2, R7 ;  /* 0x00000002ff077819 */ /* 0x000fd60000011607 */
[----:B------:R-:W-:Y:S05]  /*2600*/  @P0 BRA `(.L_x_65) ;  /* 0xffffffd800ec0947 */ /* 0x000fea000383ffff */
.L_x_56:
[----:B-1----:R-:W-:Y:S05]  /*2610*/  BSYNC.RECONVERGENT B0 ;  /* 0x0000000000007941 */ /* 0x002fea0003800200 */
.L_x_55:
[----:B------:R-:W1:Y:S01]  /*2620*/  LDCU UR6, c[0x0][0x394] ;  /* 0x00007280ff0677ac */ /* 0x000e620008000800 */
[----:B------:R-:W-:Y:S02]  /*2630*/  CS2R R58, SRZ ;  /* 0x00000000003a7805 */ /* 0x000fe4000001ff00 */
[----:B------:R-:W-:Y:S02]  /*2640*/  CS2R R60, SRZ ;  /* 0x00000000003c7805 */ /* 0x000fe4000001ff00 */
[----:B0-----:R-:W-:Y:S02]  /*2650*/  CS2R R4, SRZ ;  /* 0x0000000000047805 */ /* 0x001fe4000001ff00 */
        /* <DEDUP_REMOVED lines=13> */
[----:B------:R-:W-:Y:S01]  /*2730*/  CS2R R30, SRZ ;  /* 0x00000000001e7805 */ /* 0x000fe2000001ff00 */
[----:B-1----:R-:W-:Y:S01]  /*2740*/  UISETP.GE.AND UP0, UPT, UR6, 0x1, UPT ;  /* 0x000000010600788c */ /* 0x002fe2000bf06270 */
        /* <DEDUP_REMOVED lines=14> */
[----:B------:R-:W-:Y:S01]  /*2830*/  CS2R R68, SRZ ;  /* 0x0000000000447805 */ /* 0x000fe2000001ff00 */
[----:B------:R-:W-:Y:S06]  /*2840*/  BRA.U !UP0, `(.L_x_66) ;  /* 0x0000001d08f87547 */ /* 0x000fec000b800000 */
[----:B------:R-:W-:Y:S01]  /*2850*/  UISETP.NE.AND UP0, UPT, UR6, 0x1, UPT ;  /* 0x000000010600788c */ /* 0x000fe2000bf05270 */
[----:B------:R-:W-:Y:S01]  /*2860*/  IMAD.MOV.U32 R59, RZ, RZ, RZ ;  /* 0x000000ffff3b7224 */ /* 0x000fe200078e00ff */
[----:B------:R-:W-:-:S07]  /*2870*/  UMOV UR4, URZ ;  /* 0x000000ff00047c82 */ /* 0x000fce0008000000 */
[----:B------:R-:W-:Y:S05]  /*2880*/  BRA.U !UP0, `(.L_x_67) ;  /* 0x0000001508687547 */ /* 0x000fea000b800000 */
[----:B------:R-:W0:Y:S01]  /*2890*/  LDC R2, c[0x0][0x390] ;  /* 0x0000e400ff027b82 */ /* 0x000e220000000800 */
        /* <DEDUP_REMOVED lines=23> */
[----:B0-----:R-:W-:-:S02]  /*2a10*/  IABS R57, R2 ;  /* 0x0000000200397213 */ /* 0x001fc40000000000 */
[----:B------:R-:W-:Y:S02]  /*2a20*/  CS2R R52, SRZ ;  /* 0x0000000000347805 */ /* 0x000fe4000001ff00 */
[----:B------:R-:W-:Y:S02]  /*2a30*/  CS2R R54, SRZ ;  /* 0x0000000000367805 */ /* 0x000fe4000001ff00 */
[----:B------:R-:W-:Y:S01]  /*2a40*/  CS2R R62, SRZ ;  /* 0x00000000003e7805 */ /* 0x000fe2000001ff00 */
[----:B------:R-:W0:Y:S01]  /*2a50*/  I2F.RP R4, R57 ;  /* 0x0000003900047306 */ /* 0x000e220000209400 */
[----:B------:R-:W-:Y:S02]  /*2a60*/  CS2R R64, SRZ ;  /* 0x0000000000407805 */ /* 0x000fe4000001ff00 */
[----:B------:R-:W-:Y:S02]  /*2a70*/  CS2R R66, SRZ ;  /* 0x0000000000427805 */ /* 0x000fe4000001ff00 */
[----:B------:R-:W-:Y:S01]  /*2a80*/  CS2R R68, SRZ ;  /* 0x0000000000447805 */ /* 0x000fe2000001ff00 */
[----:B------:R-:W1:Y:S01]  /*2a90*/  LDCU UR6, c[0x0][0x394] ;  /* 0x00007280ff0677ac */ /* 0x000e620008000800 */
[----:B------:R-:W-:Y:S01]  /*2aa0*/  UMOV UR4, URZ ;  /* 0x000000ff00047c82 */ /* 0x000fe20008000000 */
[----:B0-----:R-:W0:Y:S02]  /*2ab0*/  MUFU.RCP R4, R4 ;  /* 0x0000000400047308 */ /* 0x001e240000001000 */
[----:B0-----:R-:W-:-:S06]  /*2ac0*/  VIADD R2, R4, 0xffffffe ;  /* 0x0ffffffe04027836 */ /* 0x001fcc0000000000 */
[----:B------:R0:W2:Y:S02]  /*2ad0*/  F2I.FTZ.U32.TRUNC.NTZ R3, R2 ;  /* 0x0000000200037305 */ /* 0x0000a4000021f000 */
[----:B0-----:R-:W-:Y:S02]  /*2ae0*/  IMAD.MOV.U32 R2, RZ, RZ, RZ ;  /* 0x000000ffff027224 */ /* 0x001fe400078e00ff */
[----:B--2---:R-:W-:-:S04]  /*2af0*/  IMAD.MOV R6, RZ, RZ, -R3 ;  /* 0x000000ffff067224 */ /* 0x004fc800078e0a03 */
[----:B------:R-:W-:Y:S01]  /*2b00*/  IMAD R5, R6, R57, RZ ;  /* 0x0000003906057224 */ /* 0x000fe200078e02ff */
[----:B------:R-:W-:-:S03]  /*2b10*/  CS2R R6, SRZ ;  /* 0x0000000000067805 */ /* 0x000fc6000001ff00 */
[----:B------:R-:W-:Y:S01]  /*2b20*/  IMAD.HI.U32 R56, R3, R5, R2 ;  /* 0x0000000503387227 */ /* 0x000fe200078e0002 */
[----:B------:R-:W-:-:S03]  /*2b30*/  CS2R R4, SRZ ;  /* 0x0000000000047805 */ /* 0x000fc6000001ff00 */
[----:B-1----:R-:W-:-:S07]  /*2b40*/  IMAD.MOV.U32 R3, RZ, RZ, RZ ;  /* 0x000000ffff037224 */ /* 0x002fce00078e00ff */
.L_x_68:
[----:B------:R-:W0:Y:S01]  /*2b50*/  LDC R70, c[0x0][0x390] ;  /* 0x0000e400ff467b82 */ /* 0x000e220000000800 */
[----:B------:R-:W-:Y:S01]  /*2b60*/  LOP3.LUT R73, R0, UR4, RZ, 0x3c, !PT ;  /* 0x0000000400497c12 */ /* 0x000fe2000f8e3cff */
[----:B------:R-:W-:-:S03]  /*2b70*/  UIADD3 UR5, UPT, UPT, UR4, 0x1, URZ ;  /* 0x0000000104057890 */ /* 0x000fc6000fffe0ff */
[----:B------:R-:W-:-:S05]  /*2b80*/  IABS R72, R73 ;  /* 0x0000004900487213 */ /* 0x000fca0000000000 */
[----:B------:R-:W-:-:S04]  /*2b90*/  IMAD.HI.U32 R56, R56, R72, RZ ;  /* 0x0000004838387227 */ /* 0x000fc800078e00ff */
[----:B------:R-:W-:Y:S01]  /*2ba0*/  IMAD.MOV R56, RZ, RZ, -R56 ;  /* 0x000000ffff387224 */ /* 0x000fe200078e0a38 */
[----:B0-----:R-:W-:-:S04]  /*2bb0*/  IABS R71, R70 ;  /* 0x0000004600477213 */ /* 0x001fc80000000000 */
[----:B------:R-:W0:Y:S01]  /*2bc0*/  I2F.RP R74, R71 ;  /* 0x00000047004a7306 */ /* 0x000e220000209400 */
[----:B------:R-:W-:-:S05]  /*2bd0*/  IMAD R72, R71, R56, R72 ;  /* 0x0000003847487224 */ /* 0x000fca00078e0248 */
[----:B------:R-:W-:Y:S02]  /*2be0*/  ISETP.GT.U32.AND P0, PT, R57, R72, PT ;  /* 0x000000483900720c */ /* 0x000fe40003f04070 */
[----:B0-----:R-:W0:Y:S11]  /*2bf0*/  MUFU.RCP R74, R74 ;  /* 0x0000004a004a7308 */ /* 0x001e360000001000 */
[----:B------:R-:W-:-:S05]  /*2c00*/  @!P0 IMAD.IADD R72, R72, 0x1, -R71 ;  /* 0x0000000148488824 */ /* 0x000fca00078e0a47 */
[----:B------:R-:W-:Y:S01]  /*2c10*/  ISETP.GT.U32.AND P0, PT, R57, R72, PT ;  /* 0x000000483900720c */ /* 0x000fe20003f04070 */
[----:B0-----:R-:W-:-:S12]  /*2c20*/  VIADD R39, R74, 0xffffffe ;  /* 0x0ffffffe4a277836 */ /* 0x001fd80000000000 */
[----:B------:R-:W-:Y:S01]  /*2c30*/  @!P0 IMAD.IADD R72, R72, 0x1, -R71 ;  /* 0x0000000148488824 */ /* 0x000fe200078e0a47 */
[----:B------:R-:W0:Y:S01]  /*2c40*/  F2I.FTZ.U32.TRUNC.NTZ R39, R39 ;  /* 0x0000002700277305 */ /* 0x000e22000021f000 */
[----:B------:R-:W-:Y:S01]  /*2c50*/  ISETP.NE.AND P0, PT, R70, RZ, PT ;  /* 0x000000ff4600720c */ /* 0x000fe20003f05270 */
[----:B0-----:R-:W-:-:S04]  /*2c60*/  IMAD.MOV R38, RZ, RZ, -R39 ;  /* 0x000000ffff267224 */ /* 0x001fc800078e0a27 */
[----:B------:R-:W-:Y:S02]  /*2c70*/  IMAD R57, R38, R71, RZ ;  /* 0x0000004726397224 */ /* 0x000fe400078e02ff */
[----:B------:R-:W-:-:S04]  /*2c80*/  IMAD.MOV.U32 R38, RZ, RZ, RZ ;  /* 0x000000ffff267224 */ /* 0x000fc800078e00ff */
[----:B------:R-:W-:Y:S01]  /*2c90*/  IMAD.HI.U32 R56, R39, R57, R38 ;  /* 0x0000003927387227 */ /* 0x000fe200078e0026 */
[----:B------:R-:W-:-:S03]  /*2ca0*/  LOP3.LUT R38, R0, UR5, RZ, 0x3c, !PT ;  /* 0x0000000500267c12 */ /* 0x000fc6000f8e3cff */
[----:B------:R-:W-:Y:S01]  /*2cb0*/  IMAD.MOV.U32 R57, RZ, RZ, R71 ;  /* 0x000000ffff397224 */ /* 0x000fe200078e0047 */
[----:B------:R-:W-:Y:S02]  /*2cc0*/  IABS R74, R38 ;  /* 0x00000026004a7213 */ /* 0x000fe40000000000 */
[----:B------:R-:W-:-:S03]  /*2cd0*/  ISETP.GE.AND P3, PT, R38, RZ, PT ;  /* 0x000000ff2600720c */ /* 0x000fc60003f66270 */
[----:B------:R-:W-:-:S04]  /*2ce0*/  IMAD.HI.U32 R39, R56, R74, RZ ;  /* 0x0000004a38277227 */ /* 0x000fc800078e00ff */
[----:B------:R-:W-:-:S04]  /*2cf0*/  IMAD.MOV R39, RZ, RZ, -R39 ;  /* 0x000000ffff277224 */ /* 0x000fc800078e0a27 */
[----:B------:R-:W-:Y:S02]  /*2d00*/  IMAD R74, R71, R39, R74 ;  /* 0x00000027474a7224 */ /* 0x000fe400078e024a */
[----:B------:R-:W0:Y:S03]  /*2d10*/  LDC.64 R38, c[0x0][0x380] ;  /* 0x0000e000ff267b82 */ /* 0x000e260000000a00 */
[----:B------:R-:W-:-:S13]  /*2d20*/  ISETP.GT.U32.AND P1, PT, R57, R74, PT ;  /* 0x0000004a3900720c */ /* 0x000fda0003f24070 */
[----:B------:R-:W-:Y:S01]  /*2d30*/  @!P1 IMAD.IADD R74, R74, 0x1, -R71 ;  /* 0x000000014a4a9824 */ /* 0x000fe200078e0a47 */
[----:B------:R-:W-:-:S04]  /*2d40*/  ISETP.GE.AND P1, PT, R73, RZ, PT ;  /* 0x000000ff4900720c */ /* 0x000fc80003f26270 */
[----:B------:R-:W-:-:S09]  /*2d50*/  ISETP.GT.U32.AND P2, PT, R57, R74, PT ;  /* 0x0000004a3900720c */ /* 0x000fd20003f44070 */
[----:B------:R-:W-:-:S04]  /*2d60*/  @!P1 IMAD.MOV R72, RZ, RZ, -R72 ;  /* 0x000000ffff489224 */ /* 0x000fc800078e0a48 */
[----:B------:R-:W-:Y:S01]  /*2d70*/  @!P2 IMAD.IADD R74, R74, 0x1, -R71 ;  /* 0x000000014a4aa824 */ /* 0x000fe200078e0a47 */
[----:B------:R-:W-:-:S03]  /*2d80*/  LOP3.LUT R71, RZ, R70, RZ, 0x33, !PT ;  /* 0x00000046ff477212 */ /* 0x000fc600078e33ff */
[----:B------:R-:W-:Y:S01]  /*2d90*/  @!P3 IMAD.MOV R74, RZ, RZ, -R74 ;  /* 0x000000ffff4ab224 */ /* 0x000fe200078e0a4a */
[----:B------:R-:W-:-:S04]  /*2da0*/  SEL R73, R71, R72, !P0 ;  /* 0x0000004847497207 */ /* 0x000fc80004000000 */
[----:B------:R-:W-:Y:S01]  /*2db0*/  SEL R77, R71, R74, !P0 ;  /* 0x0000004a474d7207 */ /* 0x000fe20004000000 */
[----:B0-----:R-:W-:-:S05]  /*2dc0*/  IMAD.WIDE R70, R73, 0x100, R38 ;  /* 0x0000010049467825 */ /* 0x001fca00078e0226 */
[----:B------:R-:W2:Y:S04]  /*2dd0*/  LDG.E R72, desc[UR8][R70.64+0xfc] ;  /* 0x0000fc0846487981 */ /* 0x000ea8000c1e1900 */
[----:B------:R-:W3:Y:S04]  /*2de0*/  LDG.E R73, desc[UR8][R70.64+0xf4] ;  /* 0x0000f40846497981 */ /* 0x000ee8000c1e1900 */
[----:B------:R-:W4:Y:S04]  /*2df0*/  LDG.E R75, desc[UR8][R70.64+0xf8] ;  /* 0x0000f808464b7981 */ /* 0x000f28000c1e1900 */
[----:B------:R-:W5:Y:S01]  /*2e00*/  LDG.E R74, desc[UR8][R70.64+0xf0] ;  /* 0x0000f008464a7981 */ /* 0x000f62000c1e1900 */
[----:B------:R-:W-:-:S03]  /*2e10*/  IMAD.WIDE R38, R77, 0x100, R38 ;  /* 0x000001004d267825 */ /* 0x000fc600078e0226 */
[----:B------:R-:W5:Y:S04]  /*2e20*/  LDG.E R76, desc[UR8][R70.64+0xe8] ;  /* 0x0000e808464c7981 */ /* 0x000f68000c1e1900 */
[----:B------:R-:W5:Y:S01]  /*2e30*/  LDG.E R77, desc[UR8][R70.64+0x2c] ;  /* 0x00002c08464d7981 */ /* 0x000f62000c1e1900 */
[----:B--2---:R-:W-:-:S03]  /*2e40*/  LOP3.LUT R59, R59, R72, RZ, 0x3c, !PT ;  /* 0x000000483b3b7212 */ /* 0x004fc600078e3cff */
[----:B------:R-:W2:Y:S01]  /*2e50*/  LDG.E R72, desc[UR8][R70.64+0xe4] ;  /* 0x0000e40846487981 */ /* 0x000ea2000c1e1900 */
[----:B---3--:R-:W-:-:S03]  /*2e60*/  LOP3.LUT R60, R60, R73, RZ, 0x3c, !PT ;  /* 0x000000493c3c7212 */ /* 0x008fc600078e3cff */
[----:B------:R-:W3:Y:S01]  /*2e70*/  LDG.E R73, desc[UR8][R70.64+0xec] ;  /* 0x0000ec0846497981 */ /* 0x000ee2000c1e1900 */
[----:B--2---:R-:W-:-:S03]  /*2e80*/  LOP3.LUT R3, R3, R72, RZ, 0x3c, !PT ;  /* 0x0000004803037212 */ /* 0x004fc600078e3cff */
[----:B------:R-:W2:Y:S01]  /*2e90*/  LDG.E R72, desc[UR8][R70.64+0xe0] ;  /* 0x0000e00846487981 */ /* 0x000ea2000c1e1900 */
[----:B---3--:R-:W-:-:S03]  /*2ea0*/  LOP3.LUT R2, R2, R73, RZ, 0x3c, !PT ;  /* 0x0000004902027212 */ /* 0x008fc600078e3cff */
[----:B------:R-:W3:Y:S01]  /*2eb0*/  LDG.E R73, desc[UR8][R70.64+0xd4] ;  /* 0x0000d40846497981 */ /* 0x000ee2000c1e1900 */
[----:B--2---:R-:W-:-:S03]  /*2ec0*/  LOP3.LUT R9, R9, R72, RZ, 0x3c, !PT ;  /* 0x0000004809097212 */ /* 0x004fc600078e3cff */
[----:B------:R-:W2:Y:S01]  /*2ed0*/  LDG.E R72, desc[UR8][R70.64+0xd0] ;  /* 0x0000d00846487981 */ /* 0x000ea2000c1e1900 */
[----:B----4-:R-:W-:Y:S02]  /*2ee0*/  LOP3.LUT R58, R58, R75, RZ, 0x3c, !PT ;  /* 0x0000004b3a3a7212 */ /* 0x010fe400078e3cff */
[----:B---3--:R-:W-:Y:S01]  /*2ef0*/  LOP3.LUT R6, R6, R73, RZ, 0x3c, !PT ;  /* 0x0000004906067212 */ /* 0x008fe200078e3cff */
[----:B------:R-:W3:Y:S04]  /*2f00*/  LDG.E R75, desc[UR8][R70.64+0xdc] ;  /* 0x0000dc08464b7981 */ /* 0x000ee8000c1e1900 */
[----:B------:R-:W4:Y:S01]  /*2f10*/  LDG.E R73, desc[UR8][R70.64+0xc4] ;  /* 0x0000c40846497981 */ /* 0x000f22000c1e1900 */
[----:B--2---:R-:W-:-:S03]  /*2f20*/  LOP3.LUT R13, R13, R72, RZ, 0x3c, !PT ;  /* 0x000000480d0d7212 */ /* 0x004fc600078e3cff */
[----:B------:R-:W2:Y:S01]  /*2f30*/  LDG.E R72, desc[UR8][R70.64+0xc0] ;  /* 0x0000c00846487981 */ /* 0x000ea2000c1e1900 */
[----:B-----5:R-:W-:Y:S02]  /*2f40*/  LOP3.LUT R5, R5, R74, RZ, 0x3c, !PT ;  /* 0x0000004a05057212 */ /* 0x020fe400078e3cff */
[----:B---3--:R-:W-:Y:S01]  /*2f50*/  LOP3.LUT R4, R4, R75, RZ, 0x3c, !PT ;  /* 0x0000004b04047212 */ /* 0x008fe200078e3cff */
[----:B------:R-:W3:Y:S01]  /*2f60*/  LDG.E R74, desc[UR8][R70.64+0xd8] ;  /* 0x0000d808464a7981 */ /* 0x000ee2000c1e1900 */
[----:B----4-:R-:W-:-:S03]  /*2f70*/  LOP3.LUT R10, R10, R73, RZ, 0x3c, !PT ;  /* 0x000000490a0a7212 */ /* 0x010fc600078e3cff */
[----:B------:R-:W4:Y:S04]  /*2f80*/  LDG.E R75, desc[UR8][R70.64+0xcc] ;  /* 0x0000cc08464b7981 */ /* 0x000f28000c1e1900 */
        /* <DEDUP_REMOVED lines=96> */
[----:B------:R-:W5:Y:S04]  /*3590*/  LDG.E R73, desc[UR8][R38.64+0xec] ;  /* 0x0000ec0826497981 */ /* 0x000f68000c1e1900 */
[----:B------:R-:W3:Y:S04]  /*35a0*/  LDG.E R71, desc[UR8][R38.64+0xdc] ;  /* 0x0000dc0826477981 */ /* 0x000ee8000c1e1900 */
[----:B------:R-:W4:Y:S01]  /*35b0*/  LDG.E R70, desc[UR8][R38.64+0xe0] ;  /* 0x0000e00826467981 */ /* 0x000f22000c1e1900 */
[----:B--2---:R-:W-:-:S03]  /*35c0*/  LOP3.LUT R69, R69, R72, RZ, 0x3c, !PT ;  /* 0x0000004845457212 */ /* 0x004fc600078e3cff */
[----:B------:R-:W2:Y:S01]  /*35d0*/  LDG.E R72, desc[UR8][R38.64+0xe4] ;  /* 0x0000e40826487981 */ /* 0x000ea2000c1e1900 */
[----:B-----5:R-:W-:-:S03]  /*35e0*/  LOP3.LUT R2, R2, R73, RZ, 0x3c, !PT ;  /* 0x0000004902027212 */ /* 0x020fc600078e3cff */
[----:B------:R-:W5:Y:S01]  /*35f0*/  LDG.E R73, desc[UR8][R38.64+0xd4] ;  /* 0x0000d40826497981 */ /* 0x000f62000c1e1900 */
[----:B---3--:R-:W-:-:S03]  /*3600*/  LOP3.LUT R4, R4, R71, RZ, 0x3c, !PT ;  /* 0x0000004704047212 */ /* 0x008fc600078e3cff */
[----:B------:R-:W3:Y:S01]  /*3610*/  LDG.E R71, desc[UR8][R38.64+0xcc] ;  /* 0x0000cc0826477981 */ /* 0x000ee2000c1e1900 */
[----:B--2---:R-:W-:-:S03]  /*3620*/  LOP3.LUT R3, R3, R72, RZ, 0x3c, !PT ;  /* 0x0000004803037212 */ /* 0x004fc600078e3cff */
[----:B------:R-:W2:Y:S01]  /*3630*/  LDG.E R72, desc[UR8][R38.64+0xd8] ;  /* 0x0000d80826487981 */ /* 0x000ea2000c1e1900 */
[----:B----4-:R-:W-:-:S03]  /*3640*/  LOP3.LUT R9, R9, R70, RZ, 0x3c, !PT ;  /* 0x0000004609097212 */ /* 0x010fc600078e3cff */
[----:B------:R-:W4:Y:S01]  /*3650*/  LDG.E R70, desc[UR8][R38.64+0xd0] ;  /* 0x0000d00826467981 */ /* 0x000f22000c1e1900 */
        /* <DEDUP_REMOVED lines=78> */
[----:B------:R-:W-:Y:S02]  /*3b40*/  LOP3.LUT R50, R50, R77, RZ, 0x3c, !PT ;  /* 0x0000004d32327212 */ /* 0x000fe400078e3cff */
[----:B----4-:R-:W-:Y:S02]  /*3b50*/  LOP3.LUT R51, R51, R70, RZ, 0x3c, !PT ;  /* 0x0000004633337212 */ /* 0x010fe400078e3cff */
        /* <DEDUP_REMOVED lines=8> */
[----:B------:R-:W-:Y:S01]  /*3be0*/  LOP3.LUT R67, R67, R74, RZ, 0x3c, !PT ;  /* 0x0000004a43437212 */ /* 0x000fe200078e3cff */
[----:B------:R-:W2:Y:S01]  /*3bf0*/  LDG.E R75, desc[UR8][R38.64+0xf4] ;  /* 0x0000f408264b7981 */ /* 0x000ea2000c1e1900 */
[----:B----4-:R-:W-:-:S03]  /*3c00*/  LOP3.LUT R55, R55, R70, RZ, 0x3c, !PT ;  /* 0x0000004637377212 */ /* 0x010fc600078e3cff */
[----:B------:R-:W4:Y:S01]  /*3c10*/  LDG.E R74, desc[UR8][R38.64+0xf0] ;  /* 0x0000f008264a7981 */ /* 0x000f22000c1e1900 */
[----:B-----5:R-:W-:-:S03]  /*3c20*/  LOP3.LUT R52, R52, R73, RZ, 0x3c, !PT ;  /* 0x0000004934347212 */ /* 0x020fc600078e3cff */
[----:B------:R-:W5:Y:S01]  /*3c30*/  LDG.E R70, desc[UR8][R38.64+0x18] ;  /* 0x0000180826467981 */ /* 0x000f62000c1e1900 */
[----:B---3--:R-:W-:-:S03]  /*3c40*/  LOP3.LUT R62, R62, R71, RZ, 0x3c, !PT ;  /* 0x000000473e3e7212 */ /* 0x008fc600078e3cff */
[----:B------:R-:W3:Y:S04]  /*3c50*/  LDG.E R73, desc[UR8][R38.64+0x14] ;  /* 0x0000140826497981 */ /* 0x000ee8000c1e1900 */
        /* <DEDUP_REMOVED lines=11> */
[----:B------:R-:W3:Y:S01]  /*3d10*/  LDG.E R74, desc[UR8][R38.64] ;  /* 0x00000008264a7981 */ /* 0x000ee2000c1e1900 */
[----:B------:R-:W-:-:S03]  /*3d20*/  LOP3.LUT R66, R66, R71, RZ, 0x3c, !PT ;  /* 0x0000004742427212 */ /* 0x000fc600078e3cff */
[----:B------:R-:W3:Y:S04]  /*3d30*/  LDG.E R73, desc[UR8][R38.64+0x4] ;  /* 0x0000040826497981 */ /* 0x000ee8000c1e1900 */
[----:B------:R-:W3:Y:S01]  /*3d40*/  LDG.E R71, desc[UR8][R38.64+0xf8] ;  /* 0x0000f80826477981 */ /* 0x000ee2000c1e1900 */
[----:B--2---:R-:W-:-:S03]  /*3d50*/  LOP3.LUT R65, R65, R72, RZ, 0x3c, !PT ;  /* 0x0000004841417212 */ /* 0x004fc600078e3cff */
[----:B------:R-:W2:Y:S01]  /*3d60*/  LDG.E R72, desc[UR8][R38.64+0xfc] ;  /* 0x0000fc0826487981 */ /* 0x000ea2000c1e1900 */
[----:B------:R-:W-:Y:S02]  /*3d70*/  UIADD3 UR4, UPT, UPT, UR4, 0x2, URZ ;  /* 0x0000000204047890 */ /* 0x000fe4000fffe0ff */
[----:B------:R-:W-:-:S04]  /*3d80*/  ULOP3.LUT UR5, UR6, 0x7ffffffe, URZ, 0xc0, !UPT ;  /* 0x7ffffffe06057892 */ /* 0x000fc8000f8ec0ff */
[----:B------:R-:W-:Y:S01]  /*3d90*/  UISETP.NE.AND UP0, UPT, UR4, UR5, UPT ;  /* 0x000000050400728c */ /* 0x000fe2000bf05270 */
[----:B------:R-:W-:Y:S02]  /*3da0*/  LOP3.LUT R7, R7, R76, RZ, 0x3c, !PT ;  /* 0x0000004c07077212 */ /* 0x000fe400078e3cff */
[----:B----4-:R-:W-:Y:S02]  /*3db0*/  LOP3.LUT R54, R54, R75, RZ, 0x3c, !PT ;  /* 0x0000004b36367212 */ /* 0x010fe400078e3cff */
[----:B-----5:R-:W-:Y:S02]  /*3dc0*/  LOP3.LUT R67, R67, R70, RZ, 0x3c, !PT ;  /* 0x0000004643437212 */ /* 0x020fe400078e3cff */
[----:B---3--:R-:W-:Y:S02]  /*3dd0*/  LOP3.LUT R69, R69, R74, RZ, 0x3c, !PT ;  /* 0x0000004a45457212 */ /* 0x008fe400078e3cff */
[----:B------:R-:W-:Y:S02]  /*3de0*/  LOP3.LUT R68, R68, R73, RZ, 0x3c, !PT ;  /* 0x0000004944447212 */ /* 0x000fe400078e3cff */
[----:B------:R-:W-:-:S02]  /*3df0*/  LOP3.LUT R58, R58, R71, RZ, 0x3c, !PT ;  /* 0x000000473a3a7212 */ /* 0x000fc400078e3cff */
[----:B--2---:R-:W-:Y:S01]  /*3e00*/  LOP3.LUT R59, R59, R72, RZ, 0x3c, !PT ;  /* 0x000000483b3b7212 */ /* 0x004fe200078e3cff */
[----:B------:R-:W-:Y:S06]  /*3e10*/  BRA.U UP0, `(.L_x_68) ;  /* 0xffffffed004c7547 */ /* 0x000fec000b83ffff */
[----:B------:R-:W-:-:S05]  /*3e20*/  UMOV UR4, UR5 ;  /* 0x0000000500047c82 */ /* 0x000fca0008000000 */
.L_x_67:
[----:B------:R-:W-:-:S04]  /*3e30*/  ULOP3.LUT UR5, UR6, 0x1, URZ, 0xc0, !UPT ;  /* 0x0000000106057892 */ /* 0x000fc8000f8ec0ff */
[----:B------:R-:W-:-:S09]  /*3e40*/  UISETP.NE.U32.AND UP0, UPT, UR5, 0x1, UPT ;  /* 0x000000010500788c */ /* 0x000fd2000bf05070 */
[----:B------:R-:W-:Y:S05]  /*3e50*/  BRA.U UP0, `(.L_x_66) ;  /* 0x0000000900747547 */ /* 0x000fea000b800000 */
[----:B------:R-:W0:Y:S01]  /*3e60*/  LDC R70, c[0x0][0x390] ;  /* 0x0000e400ff467b82 */ /* 0x000e220000000800 */
[----:B------:R-:W1:Y:S01]  /*3e70*/  S2R R57, SR_TID.X ;  /* 0x0000000000397919 */ /* 0x000e620000002100 */
[----:B------:R-:W-:-:S06]  /*3e80*/  IMAD.MOV.U32 R38, RZ, RZ, RZ ;  /* 0x000000ffff267224 */ /* 0x000fcc00078e00ff */
[----:B------:R-:W1:Y:S08]  /*3e90*/  S2UR UR5, SR_CTAID.X ;  /* 0x00000000000579c3 */ /* 0x000e700000002500 */
[----:B------:R-:W1:Y:S01]  /*3ea0*/  LDC R56, c[0x0][0x360] ;  /* 0x0000d800ff387b82 */ /* 0x000e620000000800 */
[----:B0-----:R-:W-:-:S04]  /*3eb0*/  IABS R0, R70 ;  /* 0x0000004600007213 */ /* 0x001fc80000000000 */
[----:B------:R-:W0:Y:S08]  /*3ec0*/  I2F.RP R71, R0 ;  /* 0x0000000000477306 */ /* 0x000e300000209400 */
[----:B0-----:R-:W0:Y:S02]  /*3ed0*/  MUFU.RCP R71, R71 ;  /* 0x0000004700477308 */ /* 0x001e240000001000 */
[----:B0-----:R-:W-:-:S06]  /*3ee0*/  VIADD R39, R71, 0xffffffe ;  /* 0x0ffffffe47277836 */ /* 0x001fcc0000000000 */
[----:B------:R-:W0:Y:S02]  /*3ef0*/  F2I.FTZ.U32.TRUNC.NTZ R39, R39 ;  /* 0x0000002700277305 */ /* 0x000e24000021f000 */
[----:B0-----:R-:W-:-:S04]  /*3f00*/  IMAD.MOV R73, RZ, RZ, -R39 ;  /* 0x000000ffff497224 */ /* 0x001fc800078e0a27 */
[----:B------:R-:W-:-:S04]  /*3f10*/  IMAD R73, R73, R0, RZ ;  /* 0x0000000049497224 */ /* 0x000fc800078e02ff */
[----:B------:R-:W-:-:S04]  /*3f20*/  IMAD.HI.U32 R72, R39, R73, R38 ;  /* 0x0000004927487227 */ /* 0x000fc800078e0026 */
[----:B-1----:R-:W-:-:S05]  /*3f30*/  IMAD R38, R56, UR5, R57 ;  /* 0x0000000538267c24 */ /* 0x002fca000f8e0239 */
[----:B------:R-:W-:-:S04]  /*3f40*/  LOP3.LUT R38, R38, UR4, RZ, 0x3c, !PT ;  /* 0x0000000426267c12 */ /* 0x000fc8000f8e3cff */
[----:B------:R-:W-:Y:S02]  /*3f50*/  IABS R57, R38 ;  /* 0x0000002600397213 */ /* 0x000fe40000000000 */
[----:B------:R-:W-:-:S03]  /*3f60*/  ISETP.GE.AND P1, PT, R38, RZ, PT ;  /* 0x000000ff2600720c */ /* 0x000fc60003f26270 */
[----:B------:R-:W-:-:S04]  /*3f70*/  IMAD.HI.U32 R39, R72, R57, RZ ;  /* 0x0000003948277227 */ /* 0x000fc800078e00ff */
[----:B------:R-:W-:-:S04]  /*3f80*/  IMAD.MOV R39, RZ, RZ, -R39 ;  /* 0x000000ffff277224 */ /* 0x000fc800078e0a27 */
[C---:B------:R-:W-:Y:S02]  /*3f90*/  IMAD R57, R0.reuse, R39, R57 ;  /* 0x0000002700397224 */ /* 0x040fe400078e0239 */
[----:B------:R-:W0:Y:S03]  /*3fa0*/  LDC.64 R38, c[0x0][0x380] ;  /* 0x0000e000ff267b82 */ /* 0x000e260000000a00 */
[----:B------:R-:W-:-:S13]  /*3fb0*/  ISETP.GT.U32.AND P0, PT, R0, R57, PT ;  /* 0x000000390000720c */ /* 0x000fda0003f04070 */
[----:B------:R-:W-:-:S05]  /*3fc0*/  @!P0 IMAD.IADD R57, R57, 0x1, -R0 ;  /* 0x0000000139398824 */ /* 0x000fca00078e0a00 */
[----:B------:R-:W-:-:S13]  /*3fd0*/  ISETP.GT.U32.AND P0, PT, R0, R57, PT ;  /* 0x000000390000720c */ /* 0x000fda0003f04070 */
[----:B------:R-:W-:Y:S01]  /*3fe0*/  @!P0 IMAD.IADD R57, R57, 0x1, -R0 ;  /* 0x0000000139398824 */ /* 0x000fe200078e0a00 */
[----:B------:R-:W-:-:S03]  /*3ff0*/  ISETP.NE.AND P0, PT, R70, RZ, PT ;  /* 0x000000ff4600720c */ /* 0x000fc60003f05270 */
[----:B------:R-:W-:-:S10]  /*4000*/  @!P1 IMAD.MOV R57, RZ, RZ, -R57 ;  /* 0x000000ffff399224 */ /* 0x000fd400078e0a39 */
        /* <DEDUP_REMOVED lines=72> */
[----:B------:R-:W-:Y:S02]  /*4490*/  LOP3.LUT R10, R10, R75, RZ, 0x3c, !PT ;  /* 0x0000004b0a0a7212 */ /* 0x000fe400078e3cff */
[----:B------:R-:W-:Y:S01]  /*44a0*/  LOP3.LUT R23, R23, R72, RZ, 0x3c, !PT ;  /* 0x0000004817177212 */ /* 0x000fe200078e3cff */
[----:B------:R-:W5:Y:S01]  /*44b0*/  LDG.E R75, desc[UR8][R38.64+0x8c] ;  /* 0x00008c08264b7981 */ /* 0x000f62000c1e1900 */
[----:B------:R-:W-:-:S03]  /*44c0*/  LOP3.LUT R35, R35, R70, RZ, 0x3c, !PT ;  /* 0x0000004623237212 */ /* 0x000fc600078e3cff */
        /* <DEDUP_REMOVED lines=45> */
[----:B------:R-:W-:Y:S02]  /*47a0*/  LOP3.LUT R52, R52, R75, RZ, 0x3c, !PT ;  /* 0x0000004b34347212 */ /* 0x000fe400078e3cff */
[----:B------:R-:W-:Y:S02]  /*47b0*/  LOP3.LUT R69, R69, R74, RZ, 0x3c, !PT ;  /* 0x0000004a45457212 */ /* 0x000fe400078e3cff */
[----:B------:R-:W-:Y:S02]  /*47c0*/  LOP3.LUT R67, R67, R72, RZ, 0x3c, !PT ;  /* 0x0000004843437212 */ /* 0x000fe400078e3cff */
[----:B------:R-:W-:Y:S02]  /*47d0*/  LOP3.LUT R65, R65, R70, RZ, 0x3c, !PT ;  /* 0x0000004641417212 */ /* 0x000fe400078e3cff */
[----:B--2---:R-:W-:-:S02]  /*47e0*/  LOP3.LUT R64, R64, R57, RZ, 0x3c, !PT ;  /* 0x0000003940407212 */ /* 0x004fc400078e3cff */
[----:B---3--:R-:W-:Y:S02]  /*47f0*/  LOP3.LUT R66, R66, R71, RZ, 0x3c, !PT ;  /* 0x0000004742427212 */ /* 0x008fe400078e3cff */
[----:B----4-:R-:W-:Y:S02]  /*4800*/  LOP3.LUT R59, R59, R0, RZ, 0x3c, !PT ;  /* 0x000000003b3b7212 */ /* 0x010fe400078e3cff */
[----:B-----5:R-:W-:Y:S02]  /*4810*/  LOP3.LUT R68, R68, R73, RZ, 0x3c, !PT ;  /* 0x0000004944447212 */ /* 0x020fe400078e3cff */
[----:B------:R-:W-:-:S07]  /*4820*/  LOP3.LUT R63, R63, R56, RZ, 0x3c, !PT ;  /* 0x000000383f3f7212 */ /* 0x000fce00078e3cff */
.L_x_66:
[----:B------:R-:W0:Y:S01]  /*4830*/  S2R R0, SR_TID.X ;  /* 0x0000000000007919 */ /* 0x000e220000002100 */
[----:B------:R-:W0:Y:S08]  /*4840*/  S2UR UR4, SR_CTAID.X ;  /* 0x00000000000479c3 */ /* 0x000e300000002500 */
[----:B------:R-:W0:Y:S08]  /*4850*/  LDC R57, c[0x0][0x360] ;  /* 0x0000d800ff397b82 */ /* 0x000e300000000800 */
        /* <DEDUP_REMOVED lines=68> */
.L_x_69:
        /* <DEDUP_REMOVED lines=14> */
.L_x_386:


//--------------------- .text._Z36TestSequentialAccessThroughputKernelILi128EEvPK11MemoryBlockIXT_EEPS1_ii --------------------------
	.section	.text._Z36TestSequentialAccessThroughputKernelILi128EEvPK11MemoryBlockIXT_EEPS1_ii,"ax",@progbits
	.align	128
        .global         _Z36TestSequentialAccessThroughputKernelILi128EEvPK11MemoryBlockIXT_EEPS1_ii
        .type           _Z36TestSequentialAccessThroughputKernelILi128EEvPK11MemoryBlockIXT_EEPS1_ii,@function
        .size           _Z36TestSequentialAccessThroughputKernelILi128EEvPK11MemoryBlockIXT_EEPS1_ii,(.L_x_387 - _Z36TestSequentialAccessThroughputKernelILi128EEvPK11MemoryBlockIXT_EEPS1_ii)
        .other          _Z36TestSequentialAccessThroughputKernelILi128EEvPK11MemoryBlockIXT_EEPS1_ii,@"STO_CUDA_ENTRY STV_DEFAULT"
_Z36TestSequentialAccessThroughputKernelILi128EEvPK11MemoryBlockIXT_EEPS1_ii:
.text._Z36TestSequentialAccessThroughputKernelILi128EEvPK11MemoryBlockIXT_EEPS1_ii:
        /* <DEDUP_REMOVED lines=28> */
.L_x_80:
        /* <DEDUP_REMOVED lines=11> */
.L_x_75:
[----:B------:R-:W-:-:S06]  /*0270*/  IMAD R15, R14, 0x4, R1 ;  /* 0x000000040e0f7824 */ /* 0x000fcc00078e0201 */
[----:B------:R-:W5:Y:S01]  /*0280*/  LDL R15, [R15+0x4] ;  /* 0x000004000f0f7983 */ /* 0x000f620000100800 */
[----:B------:R-:W-:Y:S01]  /*0290*/  IMAD.SHL.U32 R16, R14, 0x20, RZ ;  /* 0x000000200e107824 */ /* 0x000fe200078e00ff */
[----:B------:R-:W-:-:S06]  /*02a0*/  UMOV UR4, URZ ;  /* 0x000000ff00047c82 */ /* 0x000fcc0008000000 */
.L_x_74:
[----:B-----5:R-:W-:Y:S01]  /*02b0*/  SHF.R.U32.HI R40, RZ, UR4, R15 ;  /* 0x00000004ff287c19 */ /* 0x020fe2000801160f */
[----:B------:R-:W-:-:S03]  /*02c0*/  VIADD R12, R16, UR4 ;  /* 0x00000004100c7c36 */ /* 0x000fc60008000000 */
[----:B------:R-:W-:-:S04]  /*02d0*/  LOP3.LUT R13, R40, 0x1, RZ, 0xc0, !PT ;  /* 0x00000001280d7812 */ /* 0x000fc800078ec0ff */
[----:B------:R-:W-:Y:S01]  /*02e0*/  ISETP.NE.U32.AND P0, PT, R13, 0x1, PT ;  /* 0x000000010d00780c */ /* 0x000fe20003f05070 */
[----:B------:R-:W-:-:S03]  /*02f0*/  IMAD R13, R12, 0x5, RZ ;  /* 0x000000050c0d7824 */ /* 0x000fc600078e02ff */
[----:B------:R-:W-:Y:S01]  /*0300*/  R2P PR, R40, 0x7e ;  /* 0x0000007e28007804 */ /* 0x000fe20000000000 */
[----:B------:R-:W-:-:S08]  /*0310*/  IMAD.WIDE.U32 R12, R13, 0x4, R8 ;  /* 0x000000040d0c7825 */ /* 0x000fd000078e0008 */
[----:B-1----:R-:W2:Y:S04]  /*0320*/  @!P0 LDG.E R17, desc[UR10][R12.64] ;  /* 0x0000000a0c118981 */ /* 0x002ea8000c1e1900 */
[----:B------:R-:W3:Y:S04]  /*0330*/  @P1 LDG.E R23, desc[UR10][R12.64+0x14] ;  /* 0x0000140a0c171981 */ /* 0x000ee8000c1e1900 */
[----:B------:R-:W4:Y:S04]  /*0340*/  @!P0 LDG.E R19, desc[UR10][R12.64+0x4] ;  /* 0x0000040a0c138981 */ /* 0x000f28000c1e1900 */
[----:B------:R-:W4:Y:S04]  /*0350*/  @!P0 LDG.E R18, desc[UR10][R12.64+0x8] ;  /* 0x0000080a0c128981 */ /* 0x000f28000c1e1900 */
[----:B------:R-:W4:Y:S04]  /*0360*/  @!P0 LDG.E R20, desc[UR10][R12.64+0x10] ;  /* 0x0000100a0c148981 */ /* 0x000f28000c1e1900 */
[----:B------:R-:W4:Y:S04]  /*0370*/  @P2 LDG.E R25, desc[UR10][R12.64+0x28] ;  /* 0x0000280a0c192981 */ /* 0x000f28000c1e1900 */
[----:B------:R-:W4:Y:S04]  /*0380*/  @!P0 LDG.E R21, desc[UR10][R12.64+0xc] ;  /* 0x00000c0a0c158981 */ /* 0x000f28000c1e1900 */
        /* <DEDUP_REMOVED lines=21> */
[----:B---3--:R-:W-:-:S03]  /*04e0*/  @P1 LOP3.LUT R6, R6, R23, RZ, 0x3c, !PT ;  /* 0x0000001706061212 */ /* 0x008fc600078e3cff */
[----:B------:R-:W3:Y:S01]  /*04f0*/  @P2 LDG.E R23, desc[UR10][R12.64+0x34] ;  /* 0x0000340a0c172981 */ /* 0x000ee2000c1e1900 */
[----:B----4-:R-:W-:-:S03]  /*0500*/  @!P0 LOP3.LUT R2, R2, R19, RZ, 0x3c, !PT ;  /* 0x0000001302028212 */ /* 0x010fc600078e3cff */
[----:B------:R-:W4:Y:S01]  /*0510*/  @P1 LDG.E R19, desc[UR10][R12.64+0x20] ;  /* 0x0000200a0c131981 */ /* 0x000f22000c1e1900 */
[----:B------:R-:W-:-:S03]  /*0520*/  @!P0 LOP3.LUT R3, R3, R18, RZ, 0x3c, !PT ;  /* 0x0000001203038212 */ /* 0x000fc600078e3cff */
[----:B------:R-:W3:Y:S01]  /*0530*/  @P1 LDG.E R18, desc[UR10][R12.64+0x1c] ;  /* 0x00001c0a0c121981 */ /* 0x000ee2000c1e1900 */
[----:B------:R-:W-:-:S03]  /*0540*/  @!P0 LOP3.LUT R5, R5, R20, RZ, 0x3c, !PT ;  /* 0x0000001405058212 */ /* 0x000fc600078e3cff */
[----:B------:R-:W3:Y:S01]  /*0550*/  @P1 LDG.E R20, desc[UR10][R12.64+0x24] ;  /* 0x0000240a0c141981 */ /* 0x000ee2000c1e1900 */
[----:B------:R-:W-:-:S03]  /*0560*/  @P2 LOP3.LUT R6, R6, R25, RZ, 0x3c, !PT ;  /* 0x0000001906062212 */ /* 0x000fc600078e3cff */
[----:B------:R-:W3:Y:S01]  /*0570*/  @P3 LDG.E R25, desc[UR10][R12.64+0x40] ;  /* 0x0000400a0c193981 */ /* 0x000ee2000c1e1900 */
[----:B------:R-:W-:-:S03]  /*0580*/  @!P0 LOP3.LUT R4, R4, R21, RZ, 0x3c, !PT ;  /* 0x0000001504048212 */ /* 0x000fc600078e3cff */
[----:B------:R-:W3:Y:S01]  /*0590*/  @P2 LDG.E R21, desc[UR10][R12.64+0x2c] ;  /* 0x00002c0a0c152981 */ /* 0x000ee2000c1e1900 */
[----:B------:R-:W-:-:S03]  /*05a0*/  @P3 LOP3.LUT R6, R6, R27, RZ, 0x3c, !PT ;  /* 0x0000001b06063212 */ /* 0x000fc600078e3cff */
[----:B------:R-:W3:Y:S01]  /*05b0*/  @P3 LDG.E R27, desc[UR10][R12.64+0x48] ;  /* 0x0000480a0c1b3981 */ /* 0x000ee2000c1e1900 */
[----:B------:R-:W-:Y:S02]  /*05c0*/  LOP3.LUT P0, RZ, R40, 0x80, RZ, 0xc0, !PT ;  /* 0x0000008028ff7812 */ /* 0x000fe4000780c0ff */
[----:B------:R-:W-:Y:S02]  /*05d0*/  @P4 LOP3.LUT R6, R6, R29, RZ, 0x3c, !PT ;  /* 0x0000001d06064212 */ /* 0x000fe400078e3cff */
[----:B------:R-:W3:Y:S09]  /*05e0*/  @P4 LDG.E R29, desc[UR10][R12.64+0x54] ;  /* 0x0000540a0c1d4981 */ /* 0x000ef2000c1e1900 */
[----:B------:R-:W3:Y:S04]  /*05f0*/  @P0 LDG.E R45, desc[UR10][R12.64+0x8c] ;  /* 0x00008c0a0c2d0981 */ /* 0x000ee8000c1e1900 */
[----:B------:R-:W3:Y:S04]  /*0600*/  @P0 LDG.E R47, desc[UR10][R12.64+0x90] ;  /* 0x0000900a0c2f0981 */ /* 0x000ee8000c1e1900 */
[----:B------:R-:W3:Y:S04]  /*0610*/  @P0 LDG.E R46, desc[UR10][R12.64+0x94] ;  /* 0x0000940a0c2e0981 */ /* 0x000ee8000c1e1900 */
[----:B------:R-:W3:Y:S04]  /*0620*/  @P0 LDG.E R49, desc[UR10][R12.64+0x98] ;  /* 0x0000980a0c310981 */ /* 0x000ee8000c1e1900 */
[----:B------:R-:W3:Y:S01]  /*0630*/  @P0 LDG.E R48, desc[UR10][R12.64+0x9c] ;  /* 0x00009c0a0c300981 */ /* 0x000ee2000c1e1900 */
[----:B------:R-:W-:-:S04]  /*0640*/  @P5 LOP3.LUT R6, R6, R33, RZ, 0x3c, !PT ;  /* 0x0000002106065212 */ /* 0x000fc800078e3cff */
[----:B------:R-:W-:Y:S02]  /*0650*/  @P6 LOP3.LUT R6, R6, R39, RZ, 0x3c, !PT ;  /* 0x0000002706066212 */ /* 0x000fe400078e3cff */
[----:B--2---:R-:W-:Y:S02]  /*0660*/  @P1 LOP3.LUT R2, R2, R17, RZ, 0x3c, !PT ;  /* 0x0000001102021212 */ /* 0x004fe400078e3cff */
[----:B----4-:R-:W-:Y:S02]  /*0670*/  @P1 LOP3.LUT R4, R4, R19, RZ, 0x3c, !PT ;  /* 0x0000001304041212 */ /* 0x010fe400078e3cff */
[----:B---3--:R-:W-:Y:S02]  /*0680*/  @P1 LOP3.LUT R3, R3, R18, RZ, 0x3c, !PT ;  /* 0x0000001203031212 */ /* 0x008fe400078e3cff */
        /* <DEDUP_REMOVED lines=61> */
[----:B------:R-:W2:Y:S01]  /*0a60*/  @P1 LDG.E R21, desc[UR10][R12.64+0xc0] ;  /* 0x0000c00a0c151981 */ /* 0x000ea2000c1e1900 */
[----:B------:R-:W-:-:S03]  /*0a70*/  @P0 LOP3.LUT R5, R5, R20, RZ, 0x3c, !PT ;  /* 0x0000001405050212 */ /* 0x000fc600078e3cff */
[----:B------:R-:W2:Y:S01]  /*0a80*/  @P1 LDG.E R20, desc[UR10][R12.64+0xc4] ;  /* 0x0000c40a0c141981 */ /* 0x000ea2000c1e1900 */
[----:B------:R-:W-:-:S03]  /*0a90*/  @P1 LOP3.LUT R6, R6, R23, RZ, 0x3c, !PT ;  /* 0x0000001706061212 */ /* 0x000fc600078e3cff */
[----:B------:R-:W2:Y:S01]  /*0aa0*/  @P2 LDG.E R23, desc[UR10][R12.64+0xcc] ;  /* 0x0000cc0a0c172981 */ /* 0x000ea2000c1e1900 */
[----:B------:R-:W-:Y:S02]  /*0ab0*/  LOP3.LUT P0, RZ, R40, 0x8000, RZ, 0xc0, !PT ;  /* 0x0000800028ff7812 */ /* 0x000fe4000780c0ff */
[----:B------:R-:W-:Y:S01]  /*0ac0*/  @P2 LOP3.LUT R6, R6, R25, RZ, 0x3c, !PT ;  /* 0x0000001906062212 */ /* 0x000fe200078e3cff */
[----:B------:R-:W2:Y:S04]  /*0ad0*/  @P6 LDG.E R40, desc[UR10][R12.64+0x120] ;  /* 0x0001200a0c286981 */ /* 0x000ea8000c1e1900 */
[----:B------:R-:W2:Y:S06]  /*0ae0*/  @P6 LDG.E R25, desc[UR10][R12.64+0x124] ;  /* 0x0001240a0c196981 */ /* 0x000eac000c1e1900 */
[----:B------:R-:W2:Y:S04]  /*0af0*/  @P0 LDG.E R49, desc[UR10][R12.64+0x12c] ;  /* 0x00012c0a0c310981 */ /* 0x000ea8000c1e1900 */
[----:B------:R-:W2:Y:S04]  /*0b00*/  @P0 LDG.E R51, desc[UR10][R12.64+0x130] ;  /* 0x0001300a0c330981 */ /* 0x000ea8000c1e1900 */
[----:B------:R-:W2:Y:S04]  /*0b10*/  @P0 LDG.E R44, desc[UR10][R12.64+0x134] ;  /* 0x0001340a0c2c0981 */ /* 0x000ea8000c1e1900 */
[----:B------:R-:W2:Y:S04]  /*0b20*/  @P0 LDG.E R46, desc[UR10][R12.64+0x13c] ;  /* 0x00013c0a0c2e0981 */ /* 0x000ea8000c1e1900 */
[----:B------:R-:W2:Y:S01]  /*0b30*/  @P0 LDG.E R53, desc[UR10][R12.64+0x138] ;  /* 0x0001380a0c350981 */ /* 0x000ea2000c1e1900 */
[----:B------:R-:W-:-:S04]  /*0b40*/  UIADD3 UR4, UPT, UPT, UR4, 0x10, URZ ;  /* 0x0000001004047890 */ /* 0x000fc8000fffe0ff */
[----:B------:R-:W-:Y:S01]  /*0b50*/  UISETP.NE.AND UP0, UPT, UR4, 0x20, UPT ;  /* 0x000000200400788c */ /* 0x000fe2000bf05270 */
[----:B---3--:R-:W-:Y:S02]  /*0b60*/  @P1 LOP3.LUT R2, R2, R19, RZ, 0x3c, !PT ;  /* 0x0000001302021212 */ /* 0x008fe400078e3cff */
[----:B----4-:R-:W-:Y:S02]  /*0b70*/  @P1 LOP3.LUT R3, R3, R18, RZ, 0x3c, !PT ;  /* 0x0000001203031212 */ /* 0x010fe400078e3cff */
[----:B--2---:R-:W-:Y:S02]  /*0b80*/  @P1 LOP3.LUT R4, R4, R21, RZ, 0x3c, !PT ;  /* 0x0000001504041212 */ /* 0x004fe400078e3cff */
        /* <DEDUP_REMOVED lines=44> */
.L_x_77:
[----:B------:R-:W-:-:S06]  /*0e50*/  IMAD R15, R14, 0x4, R1 ;  /* 0x000000040e0f7824 */ /* 0x000fcc00078e0201 */
[----:B------:R-:W5:Y:S01]  /*0e60*/  LDL R15, [R15+0x4] ;  /* 0x000004000f0f7983 */ /* 0x000f620000100800 */
[----:B------:R-:W-:Y:S01]  /*0e70*/  IMAD.SHL.U32 R16, R14, 0x20, RZ ;  /* 0x000000200e107824 */ /* 0x000fe200078e00ff */
[----:B------:R-:W-:-:S06]  /*0e80*/  UMOV UR4, URZ ;  /* 0x000000ff00047c82 */ /* 0x000fcc0008000000 */
.L_x_76:
[----:B-----5:R-:W-:Y:S01]  /*0e90*/  SHF.R.U32.HI R40, RZ, UR4, R15 ;  /* 0x00000004ff287c19 */ /* 0x020fe2000801160f */
[----:B------:R-:W-:-:S03]  /*0ea0*/  VIADD R12, R16, UR4 ;  /* 0x00000004100c7c36 */ /* 0x000fc60008000000 */
[----:B------:R-:W-:-:S04]  /*0eb0*/  LOP3.LUT R13, R40, 0x1, RZ, 0xc0, !PT ;  /* 0x00000001280d7812 */ /* 0x000fc800078ec0ff */
[----:B------:R-:W-:Y:S01]  /*0ec0*/  ISETP.NE.U32.AND P0, PT, R13, 0x1, PT ;  /* 0x000000010d00780c */ /* 0x000fe20003f05070 */
[----:B------:R-:W-:-:S03]  /*0ed0*/  IMAD R13, R12, 0x5, RZ ;  /* 0x000000050c0d7824 */ /* 0x000fc600078e02ff */
[----:B------:R-:W-:Y:S01]  /*0ee0*/  R2P PR, R40, 0x7e ;  /* 0x0000007e28007804 */ /* 0x000fe20000000000 */
[----:B------:R-:W-:-:S08]  /*0ef0*/  IMAD.WIDE.U32 R12, R13, 0x4, R8 ;  /* 0x000000040d0c7825 */ /* 0x000fd000078e0008 */
[----:B------:R-:W2:Y:S04]  /*0f00*/  @!P0 LDG.E R17, desc[UR10][R12.64] ;  /* 0x0000000a0c118981 */ /* 0x000ea8000c1e1900 */
        /* <DEDUP_REMOVED lines=178> */
.L_x_79:
[----:B------:R-:W-:-:S06]  /*1a30*/  IMAD R15, R14, 0x4, R1 ;  /* 0x000000040e0f7824 */ /* 0x000fcc00078e0201 */
[----:B------:R-:W5:Y:S01]  /*1a40*/  LDL R15, [R15+0x4] ;  /* 0x000004000f0f7983 */ /* 0x000f620000100800 */
[----:B------:R-:W-:Y:S01]  /*1a50*/  IMAD.SHL.U32 R16, R14, 0x20, RZ ;  /* 0x000000200e107824 */ /* 0x000fe200078e00ff */
[----:B------:R-:W-:-:S06]  /*1a60*/  UMOV UR4, URZ ;  /* 0x000000ff00047c82 */ /* 0x000fcc0008000000 */
.L_x_78:
        /* <DEDUP_REMOVED lines=44> */
[----:B------:R-:W-:-:S03]  /*1d30*/  @!P0 LOP3.LUT R4, R4, R21, RZ, 0x3c, !PT ;  /* 0x0000001504048212 */ /* 0x000fc600078e3cff */
[----:B------:R-:W3:Y:S01]  /*1d40*/  @P2 LDG.E R21, desc[UR10][R12.64+0x2c] ;  /* 0x00002c0a0c152981 */ /* 0x000ee2000c1e1900 */
[----:B------:R-:W-:-:S03]  /*1d50*/  @P2 LOP3.LUT R6, R6, R25, RZ, 0x3c, !PT ;  /* 0x0000001906062212 */ /* 0x000fc600078e3cff */
[----:B------:R-:W3:Y:S01]  /*1d60*/  @P3 LDG.E R25, desc[UR10][R12.64+0x40] ;  /* 0x0000400a0c193981 */ /* 0x000ee2000c1e1900 */
[----:B------:R-:W-:-:S03]  /*1d70*/  @P3 LOP3.LUT R6, R6, R27, RZ, 0x3c, !PT ;  /* 0x0000001b06063212 */ /* 0x000fc600078e3cff */
[----:B------:R-:W3:Y:S01]  /*1d80*/  @P3 LDG.E R27, desc[UR10][R12.64+0x48] ;  /* 0x0000480a0c1b3981 */ /* 0x000ee2000c1e1900 */
[----:B------:R-:W-:-:S13]  /*1d90*/  LOP3.LUT P0, RZ, R38, 0x80, RZ, 0xc0, !PT ;  /* 0x0000008026ff7812 */ /* 0x000fda000780c0ff */
[----:B------:R-:W3:Y:S04]  /*1da0*/  @P0 LDG.E R47, desc[UR10][R12.64+0x8c] ;  /* 0x00008c0a0c2f0981 */ /* 0x000ee8000c1e1900 */
[----:B------:R-:W3:Y:S04]  /*1db0*/  @P0 LDG.E R49, desc[UR10][R12.64+0x90] ;  /* 0x0000900a0c310981 */ /* 0x000ee8000c1e1900 */
[----:B------:R-:W3:Y:S04]  /*1dc0*/  @P0 LDG.E R44, desc[UR10][R12.64+0x94] ;  /* 0x0000940a0c2c0981 */ /* 0x000ee8000c1e1900 */
[----:B------:R-:W3:Y:S04]  /*1dd0*/  @P0 LDG.E R51, desc[UR10][R12.64+0x98] ;  /* 0x0000980a0c330981 */ /* 0x000ee8000c1e1900 */
[----:B------:R-:W3:Y:S01]  /*1de0*/  @P0 LDG.E R46, desc[UR10][R12.64+0x9c] ;  /* 0x00009c0a0c2e0981 */ /* 0x000ee2000c1e1900 */
[----:B------:R-:W-:-:S04]  /*1df0*/  @P4 LOP3.LUT R6, R6, R29, RZ, 0x3c, !PT ;  /* 0x0000001d06064212 */ /* 0x000fc800078e3cff */
        /* <DEDUP_REMOVED lines=70> */
[----:B------:R-:W-:Y:S02]  /*2260*/  LOP3.LUT P0, RZ, R38, 0x8000, RZ, 0xc0, !PT ;  /* 0x0000800026ff7812 */ /* 0x000fe4000780c0ff */
[----:B------:R-:W-:Y:S01]  /*2270*/  @P1 LOP3.LUT R6, R6, R25, RZ, 0x3c, !PT ;  /* 0x0000001906061212 */ /* 0x000fe200078e3cff */
[----:B------:R-:W4:Y:S04]  /*2280*/  @P6 LDG.E R38, desc[UR10][R12.64+0x120] ;  /* 0x0001200a0c266981 */ /* 0x000f28000c1e1900 */
[----:B------:R-:W4:Y:S06]  /*2290*/  @P6 LDG.E R25, desc[UR10][R12.64+0x124] ;  /* 0x0001240a0c196981 */ /* 0x000f2c000c1e1900 */
[----:B------:R-:W4:Y:S04]  /*22a0*/  @P0 LDG.E R51, desc[UR10][R12.64+0x12c] ;  /* 0x00012c0a0c330981 */ /* 0x000f28000c1e1900 */
[----:B------:R-:W4:Y:S04]  /*22b0*/  @P0 LDG.E R53, desc[UR10][R12.64+0x130] ;  /* 0x0001300a0c350981 */ /* 0x000f28000c1e1900 */
[----:B------:R-:W4:Y:S04]  /*22c0*/  @P0 LDG.E R42, desc[UR10][R12.64+0x134] ;  /* 0x0001340a0c2a0981 */ /* 0x000f28000c1e1900 */
[----:B------:R-:W4:Y:S04]  /*22d0*/  @P0 LDG.E R46, desc[UR10][R12.64+0x13c] ;  /* 0x00013c0a0c2e0981 */ /* 0x000f28000c1e1900 */
[----:B------:R-:W4:Y:S01]  /*22e0*/  @P0 LDG.E R44, desc[UR10][R12.64+0x138] ;  /* 0x0001380a0c2c0981 */ /* 0x000f22000c1e1900 */
[----:B------:R-:W-:Y:S01]  /*22f0*/  @P2 LOP3.LUT R6, R6, R17, RZ, 0x3c, !PT ;  /* 0x0000001106062212 */ /* 0x000fe200078e3cff */
[----:B------:R-:W-:-:S04]  /*2300*/  UIADD3 UR4, UPT, UPT, UR4, 0x10, URZ ;  /* 0x0000001004047890 */ /* 0x000fc8000fffe0ff */
[----:B------:R-:W-:Y:S01]  /*2310*/  UISETP.NE.AND UP0, UPT, UR4, 0x20, UPT ;  /* 0x000000200400788c */ /* 0x000fe2000bf05270 */
[----:B--2---:R-:W-:Y:S02]  /*2320*/  @P1 LOP3.LUT R2, R2, R21, RZ, 0x3c, !PT ;  /* 0x0000001502021212 */ /* 0x004fe400078e3cff */
[----:B---3--:R-:W-:Y:S02]  /*2330*/  @P1 LOP3.LUT R3, R3, R18, RZ, 0x3c, !PT ;  /* 0x0000001203031212 */ /* 0x008fe400078e3cff */
[----:B----4-:R-:W-:Y:S02]  /*2340*/  @P1 LOP3.LUT R4, R4, R23, RZ, 0x3c, !PT ;  /* 0x0000001704041212 */ /* 0x010fe400078e3cff */
        /* <DEDUP_REMOVED lines=37> */
.L_x_73:
[----:B-1----:R-:W-:Y:S05]  /*25a0*/  BSYNC.RECONVERGENT B1 ;  /* 0x0000000000017941 */ /* 0x002fea0003800200 */
.L_x_72:
[C---:B------:R-:W-:Y:S01]  /*25b0*/  ISETP.GT.U32.AND P0, PT, R10.reuse, 0x3, PT ;  /* 0x000000030a00780c */ /* 0x040fe20003f04070 */
[----:B------:R-:W-:Y:S01]  /*25c0*/  VIADD R11, R11, 0x1 ;  /* 0x000000010b0b7836 */ /* 0x000fe20000000000 */
[--C-:B------:R-:W-:Y:S02]  /*25d0*/  SHF.R.U64 R10, R10, 0x2, R7.reuse ;  /* 0x000000020a0a7819 */ /* 0x100fe40000001207 */
[----:B------:R-:W-:Y:S02]  /*25e0*/  ISETP.GT.U32.AND.EX P0, PT, R7, RZ, PT, P0 ;  /* 0x000000ff0700720c */ /* 0x000fe40003f04100 */
[----:B------:R-:W-:-:S11]  /*25f0*/  SHF.R.U32.HI R7, RZ, 0x2, R7 ;  /* 0x00000002ff077819 */ /* 0x000fd60000011607 */
[----:B------:R-:W-:Y:S05]  /*2600*/  @P0 BRA `(.L_x_80) ;  /* 0xffffffd800ec0947 */ /* 0x000fea000383ffff */
.L_x_71:
[----:B-1----:R-:W-:Y:S05]  /*2610*/  BSYNC.RECONVERGENT B0 ;  /* 0x0000000000007941 */ /* 0x002fea0003800200 */
.L_x_70:
[----:B------:R-:W1:Y:S01]  /*2620*/  LDCU UR5, c[0x0][0x394] ;  /* 0x00007280ff0577ac */ /* 0x000e620008000800 */
        /* <DEDUP_REMOVED lines=10> */
[----:B0-----:R-:W-:Y:S02]  /*26d0*/  CS2R R4, SRZ ;  /* 0x0000000000047805 */ /* 0x001fe4000001ff00 */
[----:B------:R-:W-:-:S02]  /*26e0*/  CS2R R6, SRZ ;  /* 0x0000000000067805 */ /* 0x000fc4000001ff00 */
[----:B------:R-:W-:Y:S02]  /*26f0*/  CS2R R8, SRZ ;  /* 0x0000000000087805 */ /* 0x000fe4000001ff00 */
[----:B------:R-:W-:Y:S02]  /*2700*/  CS2R R10, SRZ ;  /* 0x00000000000a7805 */ /* 0x000fe4000001ff00 */
[----:B------:R-:W-:Y:S02]  /*2710*/  CS2R R12, SRZ ;  /* 0x00000000000c7805 */ /* 0x000fe4000001ff00 */
[----:B------:R-:W-:Y:S01]  /*2720*/  CS2R R14, SRZ ;  /* 0x00000000000e7805 */ /* 0x000fe2000001ff00 */
[----:B-1----:R-:W-:-:S09]  /*2730*/  UISETP.GE.AND UP0, UPT, UR5, 0x1, UPT ;  /* 0x000000010500788c */ /* 0x002fd2000bf06270 */
[----:B------:R-:W-:Y:S05]  /*2740*/  BRA.U !UP0, `(.L_x_81) ;  /* 0x00000025087c7547 */ /* 0x000fea000b800000 */
[----:B------:R-:W-:Y:S01]  /*2750*/  UISETP.GE.U32.AND UP1, UPT, UR5, 0x4, UPT ;  /* 0x000000040500788c */ /* 0x000fe2000bf26070 */
[----:B------:R-:W-:Y:S01]  /*2760*/  IMAD.MOV.U32 R17, RZ, RZ, RZ ;  /* 0x000000ffff117224 */ /* 0x000fe200078e00ff */
[----:B------:R-:W-:Y:S01]  /*2770*/  ULOP3.LUT UR6, UR5, 0x3, URZ, 0xc0, !UPT ;  /* 0x0000000305067892 */ /* 0x000fe2000f8ec0ff */
[----:B------:R-:W-:-:S03]  /*2780*/  UMOV UR4, URZ ;  /* 0x000000ff00047c82 */ /* 0x000fc60008000000 */
[----:B------:R-:W-:-:S03]  /*2790*/  UISETP.NE.AND UP0, UPT, UR6, URZ, UPT ;  /* 0x000000ff0600728c */ /* 0x000fc6000bf05270 */
[----:B------:R-:W-:Y:S08]  /*27a0*/  BRA.U !UP1, `(.L_x_82) ;  /* 0x0000001509907547 */ /* 0x000ff0000b800000 */
        /* <DEDUP_REMOVED lines=15> */
[----:B------:R-:W-:-:S03]  /*28a0*/  ULOP3.LUT UR4, UR5, 0x7ffffffc, URZ, 0xc0, !UPT ;  /* 0x7ffffffc05047892 */ /* 0x000fc6000f8ec0ff */
[----:B------:R-:W-:Y:S01]  /*28b0*/  UMOV UR5, URZ ;  /* 0x000000ff00057c82 */ /* 0x000fe20008000000 */
[----:B0-----:R-:W-:-:S04]  /*28c0*/  IABS R3, R2 ;  /* 0x0000000200037213 */ /* 0x001fc80000000000 */
[----:B------:R-:W0:Y:S08]  /*28d0*/  I2F.RP R6, R3 ;  /* 0x0000000300067306 */ /* 0x000e300000209400 */
[----:B0-----:R-:W0:Y:S02]  /*28e0*/  MUFU.RCP R6, R6 ;  /* 0x0000000600067308 */ /* 0x001e240000001000 */
[----:B0-----:R-:W-:-:S06]  /*28f0*/  VIADD R4, R6, 0xffffffe ;  /* 0x0ffffffe06047836 */ /* 0x001fcc0000000000 */
[----:B------:R0:W1:Y:S02]  /*2900*/  F2I.FTZ.U32.TRUNC.NTZ R5, R4 ;  /* 0x0000000400057305 */ /* 0x000064000021f000 */
[----:B0-----:R-:W-:Y:S02]  /*2910*/  IMAD.MOV.U32 R4, RZ, RZ, RZ ;  /* 0x000000ffff047224 */ /* 0x001fe400078e00ff */
[----:B-1----:R-:W-:-:S04]  /*2920*/  IMAD.MOV R2, RZ, RZ, -R5 ;  /* 0x000000ffff027224 */ /* 0x002fc800078e0a05 */
[----:B------:R-:W-:-:S04]  /*2930*/  IMAD R7, R2, R3, RZ ;  /* 0x0000000302077224 */ /* 0x000fc800078e02ff */
[----:B------:R-:W-:Y:S01]  /*2940*/  IMAD.HI.U32 R2, R5, R7, R4 ;  /* 0x0000000705027227 */ /* 0x000fe200078e0004 */
[----:B------:R-:W-:-:S03]  /*2950*/  CS2R R6, SRZ ;  /* 0x0000000000067805 */ /* 0x000fc6000001ff00 */
[----:B------:R-:W-:-:S07]  /*2960*/  IMAD.MOV.U32 R5, RZ, RZ, RZ ;  /* 0x000000ffff057224 */ /* 0x000fce00078e00ff */
.L_x_83:
[----:B------:R-:W0:Y:S01]  /*2970*/  LDC R43, c[0x0][0x390] ;  /* 0x0000e400ff2b7b82 */ /* 0x000e220000000800 */
[----:B------:R-:W-:Y:S01]  /*2980*/  LOP3.LUT R24, R0, UR5, RZ, 0x3c, !PT ;  /* 0x0000000500187c12 */ /* 0x000fe2000f8e3cff */
[----:B------:R-:W-:Y:S02]  /*2990*/  UIADD3 UR7, UPT, UPT, UR5, 0x1, URZ ;  /* 0x0000000105077890 */ /* 0x000fe4000fffe0ff */
[----:B------:R-:W-:Y:S01]  /*29a0*/  UIADD3 UR9, UPT, UPT, UR5, 0x3, URZ ;  /* 0x0000000305097890 */ /* 0x000fe2000fffe0ff */
[----:B------:R-:W-:Y:S01]  /*29b0*/  IABS R26, R24 ;  /* 0x00000018001a7213 */ /* 0x000fe20000000000 */
[----:B------:R-:W-:Y:S01]  /*29c0*/  UIADD3 UR8, UPT, UPT, UR5, 0x2, URZ ;  /* 0x0000000205087890 */ /* 0x000fe2000fffe0ff */
[----:B------:R-:W-:Y:S01]  /*29d0*/  ISETP.GE.AND P4, PT, R24, RZ, PT ;  /* 0x000000ff1800720c */ /* 0x000fe20003f86270 */
[----:B------:R-:W-:Y:S02]  /*29e0*/  IMAD.MOV.U32 R24, RZ, RZ, RZ ;  /* 0x000000ffff187224 */ /* 0x000fe400078e00ff */
[----:B------:R-:W-:Y:S01]  /*29f0*/  IMAD.HI.U32 R2, R2, R26, RZ ;  /* 0x0000001a02027227 */ /* 0x000fe200078e00ff */
[----:B------:R-:W-:-:S03]  /*2a00*/  LOP3.LUT R44, R0, UR9, RZ, 0x3c, !PT ;  /* 0x00000009002c7c12 */ /* 0x000fc6000f8e3cff */
[----:B------:R-:W-:Y:S01]  /*2a10*/  IMAD.MOV R2, RZ, RZ, -R2 ;  /* 0x000000ffff027224 */ /* 0x000fe200078e0a02 */
[----:B0-----:R-:W-:-:S04]  /*2a20*/  IABS R27, R43 ;  /* 0x0000002b001b7213 */ /* 0x001fc80000000000 */
[----:B------:R-:W0:Y:S01]  /*2a30*/  I2F.RP R28, R27 ;  /* 0x0000001b001c7306 */ /* 0x000e220000209400 */
[----:B------:R-:W-:-:S05]  /*2a40*/  IMAD R26, R27, R2, R26 ;  /* 0x000000021b1a7224 */ /* 0x000fca00078e021a */
[----:B------:R-:W-:Y:S02]  /*2a50*/  ISETP.GT.U32.AND P0, PT, R3, R26, PT ;  /* 0x0000001a0300720c */ /* 0x000fe40003f04070 */
[----:B0-----:R-:W0:Y:S11]  /*2a60*/  MUFU.RCP R28, R28 ;  /* 0x0000001c001c7308 */ /* 0x001e360000001000 */
[----:B------:R-:W-:Y:S01]  /*2a70*/  @!P0 IMAD.IADD R26, R26, 0x1, -R27 ;  /* 0x000000011a1a8824 */ /* 0x000fe200078e0a1b */
[----:B------:R-:W-:-:S02]  /*2a80*/  ISETP.NE.AND P0, PT, R43, RZ, PT ;  /* 0x000000ff2b00720c */ /* 0x000fc40003f05270 */
[----:B------:R-:W-:Y:S02]  /*2a90*/  LOP3.LUT R43, RZ, R43, RZ, 0x33, !PT ;  /* 0x0000002bff2b7212 */ /* 0x000fe400078e33ff */
[----:B------:R-:W-:Y:S01]  /*2aa0*/  ISETP.GT.U32.AND P3, PT, R3, R26, PT ;  /* 0x0000001a0300720c */ /* 0x000fe20003f64070 */
[----:B0-----:R-:W-:Y:S02]  /*2ab0*/  VIADD R25, R28, 0xffffffe ;  /* 0x0ffffffe1c197836 */ /* 0x001fe40000000000 */
[----:B------:R-:W0:Y:S10]  /*2ac0*/  LDC.64 R28, c[0x0][0x380] ;  /* 0x0000e000ff1c7b82 */ /* 0x000e340000000a00 */
[----:B------:R-:W-:Y:S01]  /*2ad0*/  @!P3 IMAD.IADD R26, R26, 0x1, -R27 ;  /* 0x000000011a1ab824 */ /* 0x000fe200078e0a1b */
[----:B------:R-:W1:Y:S01]  /*2ae0*/  F2I.FTZ.U32.TRUNC.NTZ R25, R25 ;  /* 0x0000001900197305 */ /* 0x000e62000021f000 */
[----:B------:R-:W-:-:S02]  /*2af0*/  ISETP.GE.AND P3, PT, R44, RZ, PT ;  /* 0x000000ff2c00720c */ /* 0x000fc40003f66270 */
[----:B------:R-:W-:-:S05]  /*2b00*/  @!P4 IMAD.MOV R26, RZ, RZ, -R26 ;  /* 0x000000ffff1ac224 */ /* 0x000fca00078e0a1a */
[----:B------:R-:W-:Y:S01]  /*2b10*/  SEL R45, R43, R26, !P0 ;  /* 0x0000001a2b2d7207 */ /* 0x000fe20004000000 */
[----:B-1----:R-:W-:-:S04]  /*2b20*/  IMAD.MOV R2, RZ, RZ, -R25 ;  /* 0x000000ffff027224 */ /* 0x002fc800078e0a19 */
[----:B------:R-:W-:-:S04]  /*2b30*/  IMAD R3, R2, R27, RZ ;  /* 0x0000001b02037224 */ /* 0x000fc800078e02ff */
[----:B------:R-:W-:Y:S01]  /*2b40*/  IMAD.HI.U32 R2, R25, R3, R24 ;  /* 0x0000000319027227 */ /* 0x000fe200078e0018 */
[C---:B------:R-:W-:Y:S02]  /*2b50*/  LOP3.LUT R3, R0.reuse, UR7, RZ, 0x3c, !PT ;  /* 0x0000000700037c12 */ /* 0x040fe4000f8e3cff */
[----:B------:R-:W-:Y:S02]  /*2b60*/  LOP3.LUT R24, R0, UR8, RZ, 0x3c, !PT ;  /* 0x0000000800187c12 */ /* 0x000fe4000f8e3cff */
[----:B------:R-:W-:Y:S02]  /*2b70*/  ISETP.GE.AND P2, PT, R3, RZ, PT ;  /* 0x000000ff0300720c */ /* 0x000fe40003f46270 */
[----:B------:R-:W-:Y:S02]  /*2b80*/  IABS R48, R3 ;  /* 0x0000000300307213 */ /* 0x000fe40000000000 */
[----:B------:R-:W-:Y:S01]  /*2b90*/  IABS R3, R44 ;  /* 0x0000002c00037213 */ /* 0x000fe20000000000 */
[----:B0-----:R-:W-:Y:S01]  /*2ba0*/  IMAD.WIDE R44, R45, 0x80, R28 ;  /* 0x000000802d2c7825 */ /* 0x001fe200078e021c */
[----:B------:R-:W-:-:S02]  /*2bb0*/  ISETP.GE.AND P1, PT, R24, RZ, PT ;  /* 0x000000ff1800720c */ /* 0x000fc40003f26270 */
[----:B------:R-:W-:Y:S01]  /*2bc0*/  IABS R50, R24 ;  /* 0x0000001800327213 */ /* 0x000fe20000000000 */
[C---:B------:R-:W-:Y:S01]  /*2bd0*/  IMAD.HI.U32 R42, R2.reuse, R3, RZ ;  /* 0x00000003022a7227 */ /* 0x040fe200078e00ff */
[----:B------:R-:W2:Y:S03]  /*2be0*/  LDG.E R47, desc[UR10][R44.64+0x68] ;  /* 0x0000680a2c2f7981 */ /* 0x000ea6000c1e1900 */
[----:B------:R-:W-:Y:S01]  /*2bf0*/  IMAD.MOV R42, RZ, RZ, -R42 ;  /* 0x000000ffff2a7224 */ /* 0x000fe200078e0a2a */
[----:B------:R-:W3:Y:S01]  /*2c00*/  LDG.E R46, desc[UR10][R44.64+0x7c] ;  /* 0x00007c0a2c2e7981 */ /* 0x000ee2000c1e1900 */
[----:B------:R-:W-:-:S03]  /*2c10*/  IMAD.HI.U32 R24, R2, R48, RZ ;  /* 0x0000003002187227 */ /* 0x000fc600078e00ff */
[----:B------:R-:W4:Y:S01]  /*2c20*/  LDG.E R26, desc[UR10][R44.64+0x6c] ;  /* 0x00006c0a2c1a7981 */ /* 0x000f22000c1e1900 */
[----:B------:R-:W-:Y:S02]  /*2c30*/  IMAD R52, R27, R42, R3 ;  /* 0x0000002a1b347224 */ /* 0x000fe400078e0203 */
[----:B------:R-:W-:Y:S01]  /*2c40*/  IMAD.MOV R24, RZ, RZ, -R24 ;  /* 0x000000ffff187224 */ /* 0x000fe200078e0a18 */
[----:B------:R-:W5:Y:S01]  /*2c50*/  LDG.E R42, desc[UR10][R44.64+0x74] ;  /* 0x0000740a2c2a7981 */ /* 0x000f62000c1e1900 */
[----:B------:R-:W-:-:S03]  /*2c60*/  IMAD.HI.U32 R25, R2, R50, RZ ;  /* 0x0000003202197227 */ /* 0x000fc600078e00ff */
[----:B------:R-:W5:Y:S01]  /*2c70*/  LDG.E R51, desc[UR10][R44.64+0x78] ;  /* 0x0000780a2c337981 */ /* 0x000f62000c1e1900 */
[----:B------:R-:W-:-:S03]  /*2c80*/  IMAD R48, R27, R24, R48 ;  /* 0x000000181b307224 */ /* 0x000fc600078e0230 */
        /* <DEDUP_REMOVED lines=8> */
[----:B------:R-:W-:Y:S01]  /*2d10*/  IMAD.MOV.U32 R3, RZ, RZ, R27 ;  /* 0x000000ffff037224 */ /* 0x000fe200078e001b */
[----:B-----5:R-:W-:Y:S02]  /*2d20*/  LOP3.LUT R19, R19, R42, RZ, 0x3c, !PT ;  /* 0x0000002a13137212 */ /* 0x020fe400078e3cff */
[----:B------:R-:W5:Y:S01]  /*2d30*/  LDG.E R26, desc[UR10][R44.64+0x4c] ;  /* 0x00004c0a2c1a7981 */ /* 0x000f62000c1e1900 */
[----:B------:R-:W-:-:S03]  /*2d40*/  IMAD.MOV R25, RZ, RZ, -R25 ;  /* 0x000000ffff197224 */ /* 0x000fc600078e0a19 */
[----:B------:R-:W5:Y:S01]  /*2d50*/  LDG.E R42, desc[UR10][R44.64+0x54] ;  /* 0x0000540a2c2a7981 */ /* 0x000f62000c1e1900 */
[----:B------:R-:W-:Y:S01]  /*2d60*/  LOP3.LUT R18, R18, R51, RZ, 0x3c, !PT ;  /* 0x0000003312127212 */ /* 0x000fe200078e3cff */
[----:B------:R-:W-:Y:S01]  /*2d70*/  IMAD R50, R27, R25, R50 ;  /* 0x000000191b327224 */ /* 0x000fe200078e0232 */
[----:B------:R-:W-:Y:S01]  /*2d80*/  LOP3.LUT R20, R20, R49, RZ, 0x3c, !PT ;  /* 0x0000003114147212 */ /* 0x000fe200078e3cff */
        /* <DEDUP_REMOVED lines=18> */
[----:B------:R-:W-:Y:S02]  /*2eb0*/  ISETP.GT.U32.AND P4, PT, R3, R48, PT ;  /* 0x000000300300720c */ /* 0x000fe40003f84070 */
[----:B--2---:R-:W-:Y:S02]  /*2ec0*/  LOP3.LUT R37, R37, R24, RZ, 0x3c, !PT ;  /* 0x0000001825257212 */ /* 0x004fe400078e3cff */
[----:B------:R-:W2:Y:S01]  /*2ed0*/  LDG.E R24, desc[UR10][R44.64+0x24] ;  /* 0x0000240a2c187981 */ /* 0x000ea2000c1e1900 */
[----:B---3--:R-:W-:-:S03]  /*2ee0*/  LOP3.LUT R6, R6, R47, RZ, 0x3c, !PT ;  /* 0x0000002f06067212 */ /* 0x008fc600078e3cff */
[----:B------:R-:W3:Y:S01]  /*2ef0*/  LDG.E R47, desc[UR10][R44.64+0x8] ;  /* 0x0000080a2c2f7981 */ /* 0x000ee2000c1e1900 */
[----:B----4-:R-:W-:-:S03]  /*2f00*/  LOP3.LUT R39, R39, R46, RZ, 0x3c, !PT ;  /* 0x0000002e27277212 */ /* 0x010fc600078e3cff */
[----:B------:R-:W4:Y:S01]  /*2f10*/  LDG.E R46, desc[UR10][R44.64+0x14] ;  /* 0x0000140a2c2e7981 */ /* 0x000f22000c1e1900 */
[----:B-----5:R-:W-:-:S03]  /*2f20*/  LOP3.LUT R41, R41, R42, RZ, 0x3c, !PT ;  /* 0x0000002a29297212 */ /* 0x020fc600078e3cff */
[----:B------:R-:W5:Y:S01]  /*2f30*/  LDG.E R42, desc[UR10][R44.64+0xc] ;  /* 0x00000c0a2c2a7981 */ /* 0x000f62000c1e1900 */
[C---:B------:R-:W-:Y:S01]  /*2f40*/  ISETP.GT.U32.AND P5, PT, R3.reuse, R50, PT ;  /* 0x000000320300720c */ /* 0x040fe20003fa4070 */
[----:B------:R-:W-:Y:S01]  /*2f50*/  @!P4 IMAD.IADD R48, R48, 0x1, -R27 ;  /* 0x000000013030c824 */ /* 0x000fe200078e0a1b */
[----:B------:R-:W-:-:S04]  /*2f60*/  ISETP.GT.U32.AND P6, PT, R3, R52, PT ;  /* 0x000000340300720c */ /* 0x000fc80003fc4070 */
[----:B------:R-:W-:-:S07]  /*2f70*/  ISETP.GT.U32.AND P4, PT, R3, R48, PT ;  /* 0x000000300300720c */ /* 0x000fce0003f84070 */
[--C-:B------:R-:W-:Y:S02]  /*2f80*/  @!P5 IMAD.IADD R50, R50, 0x1, -R27.reuse ;  /* 0x000000013232d824 */ /* 0x100fe400078e0a1b */
[----:B------:R-:W-:-:S03]  /*2f90*/  @!P6 IMAD.IADD R52, R52, 0x1, -R27 ;  /* 0x000000013434e824 */ /* 0x000fc600078e0a1b */
[C---:B------:R-:W-:Y:S01]  /*2fa0*/  ISETP.GT.U32.AND P5, PT, R3.reuse, R50, PT ;  /* 0x000000320300720c */ /* 0x040fe20003fa4070 */
[----:B------:R-:W-:Y:S01]  /*2fb0*/  @!P4 IMAD.IADD R48, R48, 0x1, -R27 ;  /* 0x000000013030c824 */ /* 0x000fe200078e0a1b */
[----:B------:R-:W-:-:S03]  /*2fc0*/  ISETP.GT.U32.AND P6, PT, R3, R52, PT ;  /* 0x000000340300720c */ /* 0x000fc60003fc4070 */
[----:B------:R-:W-:-:S05]  /*2fd0*/  @!P2 IMAD.MOV R48, RZ, RZ, -R48 ;  /* 0x000000ffff30a224 */ /* 0x000fca00078e0a30 */
[----:B------:R-:W-:Y:S02]  /*2fe0*/  SEL R25, R43, R48, !P0 ;  /* 0x000000302b197207 */ /* 0x000fe40004000000 */
[----:B------:R-:W-:Y:S01]  /*2ff0*/  LOP3.LUT R5, R5, R26, RZ, 0x3c, !PT ;  /* 0x0000001a05057212 */ /* 0x000fe200078e3cff */
[--C-:B------:R-:W-:Y:S01]  /*3000*/  @!P5 IMAD.IADD R50, R50, 0x1, -R27.reuse ;  /* 0x000000013232d824 */ /* 0x100fe200078e0a1b */
[----:B------:R-:W5:Y:S03]  /*3010*/  LDG.E R26, desc[UR10][R44.64+0x4] ;  /* 0x0000040a2c1a7981 */ /* 0x000f66000c1e1900 */
[----:B------:R-:W-:Y:S01]  /*3020*/  @!P1 IMAD.MOV R50, RZ, RZ, -R50 ;  /* 0x000000ffff329224 */ /* 0x000fe200078e0a32 */
[----:B------:R-:W5:Y:S01]  /*3030*/  LDG.E R48, desc[UR10][R44.64+0x1c] ;  /* 0x00001c0a2c307981 */ /* 0x000f62000c1e1900 */
[----:B------:R-:W-:Y:S01]  /*3040*/  @!P6 IMAD.IADD R52, R52, 0x1, -R27 ;  /* 0x000000013434e824 */ /* 0x000fe200078e0a1b */
[----:B------:R-:W-:-:S02]  /*3050*/  LOP3.LUT R38, R38, R53, RZ, 0x3c, !PT ;  /* 0x0000003526267212 */ /* 0x000fc400078e3cff */
[----:B------:R-:W-:Y:S01]  /*3060*/  SEL R27, R43, R50, !P0 ;  /* 0x000000322b1b7207 */ /* 0x000fe20004000000 */
[----:B------:R-:W5:Y:S01]  /*3070*/  LDG.E R53, desc[UR10][R44.64+0x18] ;  /* 0x0000180a2c357981 */ /* 0x000f62000c1e1900 */
[----:B------:R-:W-:Y:S02]  /*3080*/  LOP3.LUT R40, R40, R51, RZ, 0x3c, !PT ;  /* 0x0000003328287212 */ /* 0x000fe400078e3cff */
[----:B------:R-:W-:Y:S01]  /*3090*/  LOP3.LUT R4, R4, R49, RZ, 0x3c, !PT ;  /* 0x0000003104047212 */ /* 0x000fe200078e3cff */
[----:B------:R-:W5:Y:S04]  /*30a0*/  LDG.E R50, desc[UR10][R44.64+0x20] ;  /* 0x0000200a2c327981 */ /* 0x000f68000c1e1900 */
[----:B------:R-:W5:Y:S04]  /*30b0*/  LDG.E R51, desc[UR10][R44.64+0x10] ;  /* 0x0000100a2c337981 */ /* 0x000f68000c1e1900 */
[----:B------:R-:W5:Y:S01]  /*30c0*/  LDG.E R49, desc[UR10][R44.64] ;  /* 0x0000000a2c317981 */ /* 0x000f62000c1e1900 */
[----:B--2---:R-:W-:Y:S01]  /*30d0*/  LOP3.LUT R7, R7, R24, RZ, 0x3c, !PT ;  /* 0x0000001807077212 */ /* 0x004fe200078e3cff */
[----:B------:R-:W-:Y:S01]  /*30e0*/  IMAD.WIDE R24, R25, 0x80, R28 ;  /* 0x0000008019187825 */ /* 0x000fe200078e021c */
[----:B---3--:R-:W-:-:S04]  /*30f0*/  LOP3.LUT R14, R14, R47, RZ, 0x3c, !PT ;  /* 0x0000002f0e0e7212 */ /* 0x008fc800078e3cff */
[----:B------:R-:W2:Y:S01]  /*3100*/  LDG.E R47, desc[UR10][R24.64+0x68] ;  /* 0x0000680a182f7981 */ /* 0x000ea2000c1e1900 */
[----:B----4-:R-:W-:-:S03]  /*3110*/  LOP3.LUT R11, R11, R46, RZ, 0x3c, !PT ;  /* 0x0000002e0b0b7212 */ /* 0x010fc600078e3cff */
[----:B------:R-:W3:Y:S04]  /*3120*/  LDG.E R46, desc[UR10][R24.64+0x74] ;  /* 0x0000740a182e7981 */ /* 0x000ee8000c1e1900 */
[----:B------:R-:W4:Y:S01]  /*3130*/  LDG.E R44, desc[UR10][R24.64+0x6c] ;  /* 0x00006c0a182c7981 */ /* 0x000f22000c1e1900 */
[----:B-----5:R-:W-:-:S03]  /*3140*/  LOP3.LUT R13, R13, R42, RZ, 0x3c, !PT ;  /* 0x0000002a0d0d7212 */ /* 0x020fc600078e3cff */
[----:B------:R-:W5:Y:S04]  /*3150*/  LDG.E R42, desc[UR10][R24.64+0x64] ;  /* 0x0000640a182a7981 */ /* 0x000f68000c1e1900 */
        /* <DEDUP_REMOVED lines=37> */
[----:B------:R-:W-:Y:S01]  /*33b0*/  @!P3 IMAD.MOV R52, RZ, RZ, -R52 ;  /* 0x000000ffff34b224 */ /* 0x000fe200078e0a34 */
[----:B------:R-:W-:Y:S02]  /*33c0*/  LOP3.LUT R8, R8, R50, RZ, 0x3c, !PT ;  /* 0x0000003208087212 */ /* 0x000fe400078e3cff */
[----:B------:R-:W-:Y:S01]  /*33d0*/  LOP3.LUT R18, R18, R53, RZ, 0x3c, !PT ;  /* 0x0000003512127212 */ /* 0x000fe200078e3cff */
[----:B------:R-:W5:Y:S01]  /*33e0*/  LDG.E R50, desc[UR10][R24.64+0x34] ;  /* 0x0000340a18327981 */ /* 0x000f62000c1e1900 */
[----:B------:R-:W-:Y:S02]  /*33f0*/  SEL R43, R43, R52, !P0 ;  /* 0x000000342b2b7207 */ /* 0x000fe40004000000 */
[----:B------:R-:W-:Y:S01]  /*3400*/  LOP3.LUT R20, R20, R51, RZ, 0x3c, !PT ;  /* 0x0000003314147212 */ /* 0x000fe200078e3cff */
[----:B------:R-:W5:Y:S04]  /*3410*/  LDG.E R53, desc[UR10][R24.64+0x58] ;  /* 0x0000580a18357981 */ /* 0x000f68000c1e1900 */
[----:B------:R-:W5:Y:S01]  /*3420*/  LDG.E R51, desc[UR10][R24.64+0x50] ;  /* 0x0000500a18337981 */ /* 0x000f62000c1e1900 */
[----:B------:R-:W-:Y:S01]  /*3430*/  LOP3.LUT R39, R39, R26, RZ, 0x3c, !PT ;  /* 0x0000001a27277212 */ /* 0x000fe200078e3cff */
[----:B------:R-:W-:Y:S01]  /*3440*/  IMAD.WIDE R26, R27, 0x80, R28 ;  /* 0x000000801b1a7825 */ /* 0x000fe200078e021c */
[----:B------:R-:W-:-:S02]  /*3450*/  LOP3.LUT R5, R5, R48, RZ, 0x3c, !PT ;  /* 0x0000003005057212 */ /* 0x000fc400078e3cff */
[----:B------:R-:W5:Y:S01]  /*3460*/  LDG.E R48, desc[UR10][R24.64+0xc] ;  /* 0x00000c0a18307981 */ /* 0x000f62000c1e1900 */
[----:B------:R-:W-:-:S03]  /*3470*/  IMAD.WIDE R28, R43, 0x80, R28 ;  /* 0x000000802b1c7825 */ /* 0x000fc600078e021c */
[----:B------:R-:W5:Y:S04]  /*3480*/  LDG.E R43, desc[UR10][R26.64+0x68] ;  /* 0x0000680a1a2b7981 */ /* 0x000f68000c1e1900 */
        /* <DEDUP_REMOVED lines=16> */
[----:B------:R-:W5:Y:S04]  /*3590*/  LDG.E R51, desc[UR10][R24.64+0x30] ;  /* 0x0000300a18337981 */ /* 0x000f68000c1e1900 */
        /* <DEDUP_REMOVED lines=116> */
[----:B------:R-:W-:-:S04]  /*3ce0*/  UIADD3 UR5, UPT, UPT, UR5, 0x4, URZ ;  /* 0x0000000405057890 */ /* 0x000fc8000fffe0ff */
[----:B------:R-:W-:Y:S01]  /*3cf0*/  UISETP.NE.AND UP1, UPT, UR5, UR4, UPT ;  /* 0x000000040500728c */ /* 0x000fe2000bf25270 */
        /* <DEDUP_REMOVED lines=13> */
[----:B------:R-:W-:Y:S01]  /*3dd0*/  LOP3.LUT R10, R10, R45, RZ, 0x3c, !PT ;  /* 0x0000002d0a0a7212 */ /* 0x000fe200078e3cff */
[----:B------:R-:W-:Y:S06]  /*3de0*/  BRA.U UP1, `(.L_x_83) ;  /* 0xffffffe901e07547 */ /* 0x000fec000b83ffff */
.L_x_82:
[----:B------:R-:W-:Y:S05]  /*3df0*/  BRA.U !UP0, `(.L_x_81) ;  /* 0x0000000d08d07547 */ /* 0x000fea000b800000 */
[----:B------:R-:W0:Y:S01]  /*3e00*/  LDCU UR5, c[0x0][0x394] ;  /* 0x00007280ff0577ac */ /* 0x000e220008000800 */
[----:B------:R-:W-:Y:S02]  /*3e10*/  UISETP.NE.AND UP0, UPT, UR6, 0x1, UPT ;  /* 0x000000010600788c */ /* 0x000fe4000bf05270 */
[----:B0-----:R-:W-:-:S04]  /*3e20*/  ULOP3.LUT UR5, UR5, 0x1, URZ, 0xc0, !UPT ;  /* 0x0000000105057892 */ /* 0x001fc8000f8ec0ff */
[----:B------:R-:W-:-:S03]  /*3e30*/  UISETP.NE.U32.AND UP1, UPT, UR5, 0x1, UPT ;  /* 0x000000010500788c */ /* 0x000fc6000bf25070 */
[----:B------:R-:W-:Y:S08]  /*3e40*/  BRA.U !UP0, `(.L_x_84) ;  /* 0x00000009083c7547 */ /* 0x000ff0000b800000 */
[----:B------:R-:W0:Y:S01]  /*3e50*/  LDC R0, c[0x0][0x390] ;  /* 0x0000e400ff007b82 */ /* 0x000e220000000800 */
[----:B------:R-:W1:Y:S01]  /*3e60*/  S2R R25, SR_TID.X ;  /* 0x0000000000197919 */ /* 0x000e620000002100 */
[----:B------:R-:W-:-:S06]  /*3e70*/  UIADD3 UR5, UPT, UPT, UR4, 0x1, URZ ;  /* 0x0000000104057890 */ /* 0x000fcc000fffe0ff */
[----:B------:R-:W1:Y:S08]  /*3e80*/  S2UR UR6, SR_CTAID.X ;  /* 0x00000000000679c3 */ /* 0x000e700000002500 */
[----:B------:R-:W1:Y:S01]  /*3e90*/  LDC R2, c[0x0][0x360] ;  /* 0x0000d800ff027b82 */ /* 0x000e620000000800 */
[----:B0-----:R-:W-:-:S04]  /*3ea0*/  IABS R24, R0 ;  /* 0x0000000000187213 */ /* 0x001fc80000000000 */
[----:B------:R-:W0:Y:S01]  /*3eb0*/  I2F.RP R26, R24 ;  /* 0x00000018001a7306 */ /* 0x000e220000209400 */
[----:B-1----:R-:W-:-:S07]  /*3ec0*/  IMAD R2, R2, UR6, R25 ;  /* 0x0000000602027c24 */ /* 0x002fce000f8e0219 */
[----:B0-----:R-:W0:Y:S01]  /*3ed0*/  MUFU.RCP R26, R26 ;  /* 0x0000001a001a7308 */ /* 0x001e220000001000 */
[----:B------:R-:W-:-:S04]  /*3ee0*/  LOP3.LUT R25, R2, UR4, RZ, 0x3c, !PT ;  /* 0x0000000402197c12 */ /* 0x000fc8000f8e3cff */
[----:B------:R-:W-:Y:S01]  /*3ef0*/  IABS R29, R25 ;  /* 0x00000019001d7213 */ /* 0x000fe20000000000 */
[----:B0-----:R-:W-:Y:S01]  /*3f00*/  VIADD R3, R26, 0xffffffe ;  /* 0x0ffffffe1a037836 */ /* 0x001fe20000000000 */
[----:B------:R-:W-:Y:S01]  /*3f10*/  LOP3.LUT R26, R2, UR5, RZ, 0x3c, !PT ;  /* 0x00000005021a7c12 */ /* 0x000fe2000f8e3cff */
[----:B------:R-:W-:-:S03]  /*3f20*/  IMAD.MOV.U32 R2, RZ, RZ, RZ ;  /* 0x000000ffff027224 */ /* 0x000fc600078e00ff */
[----:B------:R-:W-:Y:S01]  /*3f30*/  IABS R42, R26 ;  /* 0x0000001a002a7213 */ /* 0x000fe20000000000 */
[----:B------:R-:W0:Y:S01]  /*3f40*/  F2I.FTZ.U32.TRUNC.NTZ R3, R3 ;  /* 0x0000000300037305 */ /* 0x000e22000021f000 */
[----:B------:R-:W-:Y:S01]  /*3f50*/  ISETP.GE.AND P3, PT, R26, RZ, PT ;  /* 0x000000ff1a00720c */ /* 0x000fe20003f66270 */
[----:B0-----:R-:W-:-:S04]  /*3f60*/  IMAD.MOV R27, RZ, RZ, -R3 ;  /* 0x000000ffff1b7224 */ /* 0x001fc800078e0a03 */
[----:B------:R-:W-:-:S04]  /*3f70*/  IMAD R27, R27, R24, RZ ;  /* 0x000000181b1b7224 */ /* 0x000fc800078e02ff */
[----:B------:R-:W-:-:S04]  /*3f80*/  IMAD.HI.U32 R28, R3, R27, R2 ;  /* 0x0000001b031c7227 */ /* 0x000fc800078e0002 */
[----:B------:R-:W-:Y:S02]  /*3f90*/  IMAD.MOV.U32 R27, RZ, RZ, R29 ;  /* 0x000000ffff1b7224 */ /* 0x000fe400078e001d */
[----:B------:R-:W-:Y:S02]  /*3fa0*/  IMAD.MOV.U32 R29, RZ, RZ, R42 ;  /* 0x000000ffff1d7224 */ /* 0x000fe400078e002a */
[----:B------:R-:W-:-:S04]  /*3fb0*/  IMAD.HI.U32 R2, R28, R27, RZ ;  /* 0x0000001b1c027227 */ /* 0x000fc800078e00ff */
[----:B------:R-:W-:-:S04]  /*3fc0*/  IMAD.HI.U32 R3, R28, R29, RZ ;  /* 0x0000001d1c037227 */ /* 0x000fc800078e00ff */
[----:B------:R-:W-:Y:S02]  /*3fd0*/  IMAD.MOV R2, RZ, RZ, -R2 ;  /* 0x000000ffff027224 */ /* 0x000fe400078e0a02 */
[----:B------:R-:W-:Y:S02]  /*3fe0*/  IMAD.MOV R3, RZ, RZ, -R3 ;  /* 0x000000ffff037224 */ /* 0x000fe400078e0a03 */
[C---:B------:R-:W-:Y:S02]  /*3ff0*/  IMAD R27, R24.reuse, R2, R27 ;  /* 0x00000002181b7224 */ /* 0x040fe400078e021b */
[C---:B------:R-:W-:Y:S02]  /*4000*/  IMAD R29, R24.reuse, R3, R29 ;  /* 0x00000003181d7224 */ /* 0x040fe400078e021d */
[----:B------:R-:W0:Y:S01]  /*4010*/  LDC.64 R2, c[0x0][0x380] ;  /* 0x0000e000ff027b82 */ /* 0x000e220000000a00 */
[C---:B------:R-:W-:Y:S02]  /*4020*/  ISETP.GT.U32.AND P0, PT, R24.reuse, R27, PT ;  /* 0x0000001b1800720c */ /* 0x040fe40003f04070 */
[----:B------:R-:W-:-:S11]  /*4030*/  ISETP.GT.U32.AND P1, PT, R24, R29, PT ;  /* 0x0000001d1800720c */ /* 0x000fd60003f24070 */
[--C-:B------:R-:W-:Y:S02]  /*4040*/  @!P0 IMAD.IADD R27, R27, 0x1, -R24.reuse ;  /* 0x000000011b1b8824 */ /* 0x100fe400078e0a18 */
[----:B------:R-:W-:Y:S01]  /*4050*/  @!P1 IMAD.IADD R29, R29, 0x1, -R24 ;  /* 0x000000011d1d9824 */ /* 0x000fe200078e0a18 */
[----:B------:R-:W-:Y:S02]  /*4060*/  ISETP.GE.AND P1, PT, R25, RZ, PT ;  /* 0x000000ff1900720c */ /* 0x000fe40003f26270 */
[C---:B------:R-:W-:Y:S02]  /*4070*/  ISETP.GT.U32.AND P0, PT, R24.reuse, R27, PT ;  /* 0x0000001b1800720c */ /* 0x040fe40003f04070 */
[----:B------:R-:W-:-:S11]  /*4080*/  ISETP.GT.U32.AND P2, PT, R24, R29, PT ;  /* 0x0000001d1800720c */ /* 0x000fd60003f44070 */
[--C-:B------:R-:W-:Y:S01]  /*4090*/  @!P0 IMAD.IADD R27, R27, 0x1, -R24.reuse ;  /* 0x000000011b1b8824 */ /* 0x100fe200078e0a18 */
[----:B------:R-:W-:Y:S01]  /*40a0*/  ISETP.NE.AND P0, PT, R0, RZ, PT ;  /* 0x000000ff0000720c */ /* 0x000fe20003f05270 */
[----:B------:R-:W-:Y:S01]  /*40b0*/  @!P2 IMAD.IADD R29, R29, 0x1, -R24 ;  /* 0x000000011d1da824 */ /* 0x000fe200078e0a18 */
[----:B------:R-:W-:Y:S01]  /*40c0*/  LOP3.LUT R0, RZ, R0, RZ, 0x33, !PT ;  /* 0x00000000ff007212 */ /* 0x000fe200078e33ff */
[----:B------:R-:W-:Y:S02]  /*40d0*/  @!P1 IMAD.MOV R27, RZ, RZ, -R27 ;  /* 0x000000ffff1b9224 */ /* 0x000fe400078e0a1b */
[----:B------:R-:W-:-:S03]  /*40e0*/  @!P3 IMAD.MOV R29, RZ, RZ, -R29 ;  /* 0x000000ffff1db224 */ /* 0x000fc600078e0a1d */
[C---:B------:R-:W-:Y:S02]  /*40f0*/  SEL R25, R0.reuse, R27, !P0 ;  /* 0x0000001b00197207 */ /* 0x040fe40004000000 */
[----:B------:R-:W-:-:S03]  /*4100*/  SEL R29, R0, R29, !P0 ;  /* 0x0000001d001d7207 */ /* 0x000fc60004000000 */
[----:B0-----:R-:W-:-:S04]  /*4110*/  IMAD.WIDE R24, R25, 0x80, R2 ;  /* 0x0000008019187825 */ /* 0x001fc800078e0202 */
[----:B------:R-:W-:Y:S01]  /*4120*/  IMAD.WIDE R2, R29, 0x80, R2 ;  /* 0x000000801d027825 */ /* 0x000fe200078e0202 */
[----:B------:R-:W2:Y:S04]  /*4130*/  LDG.E R28, desc[UR10][R24.64+0x7c] ;  /* 0x00007c0a181c7981 */ /* 0x000ea8000c1e1900 */
[----:B------:R-:W2:Y:S04]  /*4140*/  LDG.E R0, desc[UR10][R2.64+0x7c] ;  /* 0x00007c0a02007981 */ /* 0x000ea8000c1e1900 */
[----:B------:R-:W3:Y:S04]  /*4150*/  LDG.E R29, desc[UR10][R24.64+0x78] ;  /* 0x0000780a181d7981 */ /* 0x000ee8000c1e1900 */
[----:B------:R-:W3:Y:S04]  /*4160*/  LDG.E R27, desc[UR10][R2.64+0x78] ;  /* 0x0000780a021b7981 */ /* 0x000ee8000c1e1900 */
[----:B------:R-:W4:Y:S04]  /*4170*/  LDG.E R42, desc[UR10][R24.64+0x74] ;  /* 0x0000740a182a7981 */ /* 0x000f28000c1e1900 */
        /* <DEDUP_REMOVED lines=11> */
[----:B--2---:R-:W-:-:S03]  /*4230*/  LOP3.LUT R17, R17, R28, R0, 0x96, !PT ;  /* 0x0000001c11117212 */ /* 0x004fc600078e9600 */
[----:B------:R-:W2:Y:S04]  /*4240*/  LDG.E R0, desc[UR10][R2.64+0x6c] ;  /* 0x00006c0a02007981 */ /* 0x000ea8000c1e1900 */
[----:B------:R-:W2:Y:S01]  /*4250*/  LDG.E R28, desc[UR10][R2.64+0x5c] ;  /* 0x00005c0a021c7981 */ /* 0x000ea2000c1e1900 */
[----:B---3--:R-:W-:-:S03]  /*4260*/  LOP3.LUT R18, R18, R29, R27, 0x96, !PT ;  /* 0x0000001d12127212 */ /* 0x008fc600078e961b */
[----:B------:R-:W3:Y:S04]  /*4270*/  LDG.E R27, desc[UR10][R2.64+0x70] ;  /* 0x0000700a021b7981 */ /* 0x000ee8000c1e1900 */
[----:B------:R-:W3:Y:S01]  /*4280*/  LDG.E R29, desc[UR10][R2.64+0x68] ;  /* 0x0000680a021d7981 */ /* 0x000ee2000c1e1900 */
[----:B----4-:R-:W-:-:S03]  /*4290*/  LOP3.LUT R19, R19, R42, R26, 0x96, !PT ;  /* 0x0000002a13137212 */ /* 0x010fc600078e961a */
[----:B------:R-:W4:Y:S04]  /*42a0*/  LDG.E R42, desc[UR10][R24.64+0x70] ;  /* 0x0000700a182a7981 */ /* 0x000f28000c1e1900 */
[----:B------:R-:W4:Y:S01]  /*42b0*/  LDG.E R26, desc[UR10][R2.64+0x64] ;  /* 0x0000640a021a7981 */ /* 0x000f22000c1e1900 */
[----:B-----5:R-:W-:-:S03]  /*42c0*/  LOP3.LUT R30, R30, R48, R43, 0x96, !PT ;  /* 0x000000301e1e7212 */ /* 0x020fc600078e962b */
[----:B------:R-:W5:Y:S04]  /*42d0*/  LDG.E R48, desc[UR10][R24.64+0x44] ;  /* 0x0000440a18307981 */ /* 0x000f68000c1e1900 */
[----:B------:R-:W5:Y:S01]  /*42e0*/  LDG.E R43, desc[UR10][R2.64+0x40] ;  /* 0x0000400a022b7981 */ /* 0x000f62000c1e1900 */
[----:B------:R-:W-:-:S03]  /*42f0*/  LOP3.LUT R32, R32, R50, R45, 0x96, !PT ;  /* 0x0000003220207212 */ /* 0x000fc600078e962d */
[----:B------:R-:W5:Y:S04]  /*4300*/  LDG.E R45, desc[UR10][R24.64+0x50] ;  /* 0x0000500a182d7981 */ /* 0x000f68000c1e1900 */
[----:B------:R-:W5:Y:S01]  /*4310*/  LDG.E R50, desc[UR10][R24.64+0x3c] ;  /* 0x00003c0a18327981 */ /* 0x000f62000c1e1900 */
[----:B--2---:R-:W-:-:S03]  /*4320*/  LOP3.LUT R21, R21, R44, R0, 0x96, !PT ;  /* 0x0000002c15157212 */ /* 0x004fc600078e9600 */
[----:B------:R-:W2:Y:S01]  /*4330*/  LDG.E R44, desc[UR10][R24.64+0x54] ;  /* 0x0000540a182c7981 */ /* 0x000ea2000c1e1900 */
[----:B------:R-:W-:-:S03]  /*4340*/  LOP3.LUT R31, R31, R49, R28, 0x96, !PT ;  /* 0x000000311f1f7212 */ /* 0x000fc600078e961c */
[----:B------:R-:W2:Y:S04]  /*4350*/  LDG.E R0, desc[UR10][R2.64+0x54] ;  /* 0x0000540a02007981 */ /* 0x000ea8000c1e1900 */
[----:B------:R-:W5:Y:S01]  /*4360*/  LDG.E R28, desc[UR10][R2.64+0x44] ;  /* 0x0000440a021c7981 */ /* 0x000f62000c1e1900 */
[----:B---3--:R-:W-:-:S03]  /*4370*/  LOP3.LUT R22, R22, R46, R29, 0x96, !PT ;  /* 0x0000002e16167212 */ /* 0x008fc600078e961d */
[----:B------:R-:W3:Y:S01]  /*4380*/  LDG.E R46, desc[UR10][R24.64+0x4c] ;  /* 0x00004c0a182e7981 */ /* 0x000ee2000c1e1900 */
[----:B----4-:R-:W-:-:S03]  /*4390*/  LOP3.LUT R20, R20, R42, R27, 0x96, !PT ;  /* 0x0000002a14147212 */ /* 0x010fc600078e961b */
[----:B------:R-:W4:Y:S01]  /*43a0*/  LDG.E R27, desc[UR10][R2.64+0x50] ;  /* 0x0000500a021b7981 */ /* 0x000f22000c1e1900 */
[----:B------:R-:W-:-:S03]  /*43b0*/  LOP3.LUT R23, R23, R47, R26, 0x96, !PT ;  /* 0x0000002f17177212 */ /* 0x000fc600078e961a */
[----:B------:R-:W3:Y:S04]  /*43c0*/  LDG.E R26, desc[UR10][R2.64+0x4c] ;  /* 0x00004c0a021a7981 */ /* 0x000ee8000c1e1900 */
[----:B------:R-:W3:Y:S04]  /*43d0*/  LDG.E R47, desc[UR10][R24.64+0x48] ;  /* 0x0000480a182f7981 */ /* 0x000ee8000c1e1900 */
[----:B------:R-:W3:Y:S04]  /*43e0*/  LDG.E R29, desc[UR10][R2.64+0x48] ;  /* 0x0000480a021d7981 */ /* 0x000ee8000c1e1900 */
[----:B------:R-:W3:Y:S04]  /*43f0*/  LDG.E R49, desc[UR10][R24.64+0x40] ;  /* 0x0000400a18317981 */ /* 0x000ee8000c1e1900 */
[----:B------:R-:W3:Y:S01]  /*4400*/  LDG.E R42, desc[UR10][R2.64+0x3c] ;  /* 0x00003c0a022a7981 */ /* 0x000ee2000c1e1900 */
[----:B--2---:R-:W-:-:S03]  /*4410*/  LOP3.LUT R33, R33, R44, R0, 0x96, !PT ;  /* 0x0000002c21217212 */ /* 0x004fc600078e9600 */
[----:B------:R-:W2:Y:S01]  /*4420*/  LDG.E R44, desc[UR10][R24.64+0x34] ;  /* 0x0000340a182c7981 */ /* 0x000ea2000c1e1900 */
[----:B-----5:R-:W-:-:S03]  /*4430*/  LOP3.LUT R37, R37, R48, R28, 0x96, !PT ;  /* 0x0000003025257212 */ /* 0x020fc600078e961c */
[----:B------:R-:W2:Y:S04]  /*4440*/  LDG.E R0, desc[UR10][R2.64+0x34] ;  /* 0x0000340a02007981 */ /* 0x000ea8000c1e1900 */
[----:B------:R-:W5:Y:S01]  /*4450*/  LDG.E R48, desc[UR10][R24.64+0x28] ;  /* 0x0000280a18307981 */ /* 0x000f62000c1e1900 */
[----:B----4-:R-:W-:-:S03]  /*4460*/  LOP3.LUT R34, R34, R45, R27, 0x96, !PT ;  /* 0x0000002d22227212 */ /* 0x010fc600078e961b */
[----:B------:R-:W4:Y:S01]  /*4470*/  LDG.E R27, desc[UR10][R2.64+0x38] ;  /* 0x0000380a021b7981 */ /* 0x000f22000c1e1900 */
[----:B---3--:R-:W-:-:S03]  /*4480*/  LOP3.LUT R35, R35, R46, R26, 0x96, !PT ;  /* 0x0000002e23237212 */ /* 0x008fc600078e961a */
[----:B------:R-:W3:Y:S04]  /*4490*/  LDG.E R46, desc[UR10][R24.64+0x30] ;  /* 0x0000300a182e7981 */ /* 0x000ee8000c1e1900 */
[----:B------:R-:W5:Y:S01]  /*44a0*/  LDG.E R26, desc[UR10][R2.64+0x2c] ;  /* 0x00002c0a021a7981 */ /* 0x000f62000c1e1900 */
[----:B------:R-:W-:-:S03]  /*44b0*/  LOP3.LUT R36, R36, R47, R29, 0x96, !PT ;  /* 0x0000002f24247212 */ /* 0x000fc600078e961d */
[----:B------:R-:W3:Y:S01]  /*44c0*/  LDG.E R29, desc[UR10][R2.64+0x30] ;  /* 0x0000300a021d7981 */ /* 0x000ee2000c1e1900 */
[----:B------:R-:W-:-:S03]  /*44d0*/  LOP3.LUT R38, R38, R49, R43, 0x96, !PT ;  /* 0x0000003126267212 */ /* 0x000fc600078e962b */
[----:B------:R-:W5:Y:S01]  /*44e0*/  LDG.E R47, desc[UR10][R24.64+0x2c] ;  /* 0x00002c0a182f7981 */ /* 0x000f62000c1e1900 */
[----:B------:R-:W-:-:S03]  /*44f0*/  LOP3.LUT R39, R39, R50, R42, 0x96, !PT ;  /* 0x0000003227277212 */ /* 0x000fc600078e962a */
[----:B------:R-:W4:Y:S04]  /*4500*/  LDG.E R42, desc[UR10][R24.64+0x38] ;  /* 0x0000380a182a7981 */ /* 0x000f28000c1e1900 */
[----:B------:R-:W4:Y:S04]  /*4510*/  LDG.E R43, desc[UR10][R2.64+0x28] ;  /* 0x0000280a022b7981 */ /* 0x000f28000c1e1900 */
[----:B------:R-:W4:Y:S04]  /*4520*/  LDG.E R49, desc[UR10][R24.64+0x24] ;  /* 0x0000240a18317981 */ /* 0x000f28000c1e1900 */
[----:B------:R-:W4:Y:S04]  /*4530*/  LDG.E R28, desc[UR10][R2.64+0x24] ;  /* 0x0000240a021c7981 */ /* 0x000f28000c1e1900 */
[----:B------:R-:W4:Y:S04]  /*4540*/  LDG.E R50, desc[UR10][R24.64+0x20] ;  /* 0x0000200a18327981 */ /* 0x000f28000c1e1900 */
[----:B------:R-:W4:Y:S01]  /*4550*/  LDG.E R45, desc[UR10][R2.64+0x20] ;  /* 0x0000200a022d7981 */ /* 0x000f22000c1e1900 */
[----:B--2---:R-:W-:-:S03]  /*4560*/  LOP3.LUT R41, R41, R44, R0, 0x96, !PT ;  /* 0x0000002c29297212 */ /* 0x004fc600078e9600 */
[----:B------:R-:W2:Y:S04]  /*4570*/  LDG.E R44, desc[UR10][R24.64+0x1c] ;  /* 0x00001c0a182c7981 */ /* 0x000ea8000c1e1900 */
[----:B------:R-:W2:Y:S01]  /*4580*/  LDG.E R0, desc[UR10][R2.64+0x1c] ;  /* 0x00001c0a02007981 */ /* 0x000ea2000c1e1900 */
[----:B---3--:R-:W-:-:S03]  /*4590*/  LOP3.LUT R4, R4, R46, R29, 0x96, !PT ;  /* 0x0000002e04047212 */ /* 0x008fc600078e961d */
[----:B------:R-:W3:Y:S01]  /*45a0*/  LDG.E R46, desc[UR10][R24.64+0x18] ;  /* 0x0000180a182e7981 */ /* 0x000ee2000c1e1900 */
[----:B-----5:R-:W-:-:S03]  /*45b0*/  LOP3.LUT R5, R5, R47, R26, 0x96, !PT ;  /* 0x0000002f05057212 */ /* 0x020fc600078e961a */
[----:B------:R-:W5:Y:S01]  /*45c0*/  LDG.E R47, desc[UR10][R24.64+0x14] ;  /* 0x0000140a182f7981 */ /* 0x000f62000c1e1900 */
[----:B----4-:R-:W-:-:S03]  /*45d0*/  LOP3.LUT R40, R40, R42, R27, 0x96, !PT ;  /* 0x0000002a28287212 */ /* 0x010fc600078e961b */
[----:B------:R-:W3:Y:S01]  /*45e0*/  LDG.E R27, desc[UR10][R2.64+0x18] ;  /* 0x0000180a021b7981 */ /* 0x000ee2000c1e1900 */
[----:B------:R-:W-:-:S03]  /*45f0*/  LOP3.LUT R6, R6, R48, R43, 0x96, !PT ;  /* 0x0000003006067212 */ /* 0x000fc600078e962b */
[----:B------:R-:W5:Y:S04]  /*4600*/  LDG.E R26, desc[UR10][R2.64+0x14] ;  /* 0x0000140a021a7981 */ /* 0x000f68000c1e1900 */
[----:B------:R-:W4:Y:S01]  /*4610*/  LDG.E R29, desc[UR10][R2.64+0x10] ;  /* 0x0000100a021d7981 */ /* 0x000f22000c1e1900 */
[----:B------:R-:W-:-:S03]  /*4620*/  LOP3.LUT R7, R7, R49, R28, 0x96, !PT ;  /* 0x0000003107077212 */ /* 0x000fc600078e961c */
[----:B------:R-:W4:Y:S04]  /*4630*/  LDG.E R28, desc[UR10][R2.64+0xc] ;  /* 0x00000c0a021c7981 */ /* 0x000f28000c1e1900 */
[----:B------:R-:W4:Y:S01]  /*4640*/  LDG.E R43, desc[UR10][R2.64+0x8] ;  /* 0x0000080a022b7981 */ /* 0x000f22000c1e1900 */
[----:B------:R-:W-:-:S03]  /*4650*/  LOP3.LUT R8, R8, R50, R45, 0x96, !PT ;  /* 0x0000003208087212 */ /* 0x000fc600078e962d */
[----:B------:R-:W4:Y:S04]  /*4660*/  LDG.E R42, desc[UR10][R2.64+0x4] ;  /* 0x0000040a022a7981 */ /* 0x000f28000c1e1900 */
[----:B------:R-:W4:Y:S04]  /*4670*/  LDG.E R45, desc[UR10][R2.64] ;  /* 0x0000000a022d7981 */ /* 0x000f28000c1e1900 */
[----:B------:R-:W4:Y:S04]  /*4680*/  LDG.E R48, desc[UR10][R24.64+0x10] ;  /* 0x0000100a18307981 */ /* 0x000f28000c1e1900 */
[----:B------:R-:W4:Y:S04]  /*4690*/  LDG.E R49, desc[UR10][R24.64+0xc] ;  /* 0x00000c0a18317981 */ /* 0x000f28000c1e1900 */
[----:B------:R-:W4:Y:S01]  /*46a0*/  LDG.E R50, desc[UR10][R24.64+0x8] ;  /* 0x0000080a18327981 */ /* 0x000f22000c1e1900 */
[----:B------:R-:W-:Y:S01]  /*46b0*/  UIADD3 UR4, UPT, UPT, UR4, 0x2, URZ ;  /* 0x0000000204047890 */ /* 0x000fe2000fffe0ff */
[----:B--2---:R-:W-:-:S02]  /*46c0*/  LOP3.LUT R9, R9, R44, R0, 0x96, !PT ;  /* 0x0000002c09097212 */ /* 0x004fc400078e9600 */
[----:B---3--:R-:W-:Y:S02]  /*46d0*/  LOP3.LUT R10, R10, R46, R27, 0x96, !PT ;  /* 0x0000002e0a0a7212 */ /* 0x008fe400078e961b */
[----:B-----5:R-:W-:Y:S02]  /*46e0*/  LOP3.LUT R11, R11, R47, R26, 0x96, !PT ;  /* 0x0000002f0b0b7212 */ /* 0x020fe400078e961a */
[----:B----4-:R-:W-:Y:S02]  /*46f0*/  LOP3.LUT R15, R15, R51, R42, 0x96, !PT ;  /* 0x000000330f0f7212 */ /* 0x010fe400078e962a */
[----:B------:R-:W-:Y:S02]  /*4700*/  LOP3.LUT R16, R16, R52, R45, 0x96, !PT ;  /* 0x0000003410107212 */ /* 0x000fe400078e962d */
[----:B------:R-:W-:Y:S02]  /*4710*/  LOP3.LUT R12, R12, R48, R29, 0x96, !PT ;  /* 0x000000300c0c7212 */ /* 0x000fe400078e961d */
[----:B------:R-:W-:-:S02]  /*4720*/  LOP3.LUT R13, R13, R49, R28, 0x96, !PT ;  /* 0x000000310d0d7212 */ /* 0x000fc400078e961c */
[----:B------:R-:W-:-:S07]  /*4730*/  LOP3.LUT R14, R14, R50, R43, 0x96, !PT ;  /* 0x000000320e0e7212 */ /* 0x000fce00078e962b */
.L_x_84:
[----:B------:R-:W-:Y:S05]  /*4740*/  BRA.U UP1, `(.L_x_81) ;  /* 0x00000005017c7547 */ /* 0x000fea000b800000 */
[----:B------:R-:W0:Y:S01]  /*4750*/  LDC R27, c[0x0][0x390] ;  /* 0x0000e400ff1b7b82 */ /* 0x000e220000000800 */
[----:B------:R-:W1:Y:S07]  /*4760*/  S2R R25, SR_TID.X ;  /* 0x0000000000197919 */ /* 0x000e6e0000002100 */
[----:B------:R-:W1:Y:S08]  /*4770*/  S2UR UR5, SR_CTAID.X ;  /* 0x00000000000579c3 */ /* 0x000e700000002500 */
[----:B------:R-:W1:Y:S01]  /*4780*/  LDC R2, c[0x0][0x360] ;  /* 0x0000d800ff027b82 */ /* 0x000e620000000800 */
[----:B0-----:R-:W-:-:S02]  /*4790*/  IABS R0, R27 ;  /* 0x0000001b00007213 */ /* 0x001fc40000000000 */
[----:B------:R-:W-:Y:S02]  /*47a0*/  ISETP.NE.AND P2, PT, R27, RZ, PT ;  /* 0x000000ff1b00720c */ /* 0x000fe40003f45270 */
[----:B------:R-:W0:Y:S01]  /*47b0*/  I2F.RP R26, R0 ;  /* 0x00000000001a7306 */ /* 0x000e220000209400 */
[----:B-1----:R-:W-:-:S07]  /*47c0*/  IMAD R2, R2, UR5, R25 ;  /* 0x0000000502027c24 */ /* 0x002fce000f8e0219 */
[----:B0-----:R-:W0:Y:S02]  /*47d0*/  MUFU.RCP R26, R26 ;  /* 0x0000001a001a7308 */ /* 0x001e240000001000 */
[----:B0-----:R-:W-:-:S06]  /*47e0*/  VIADD R3, R26, 0xffffffe ;  /* 0x0ffffffe1a037836 */ /* 0x001fcc0000000000 */
[----:B------:R-:W0:Y:S02]  /*47f0*/  F2I.FTZ.U32.TRUNC.NTZ R3, R3 ;  /* 0x0000000300037305 */ /* 0x000e24000021f000 */
[----:B0-----:R-:W-:-:S04]  /*4800*/  IMAD.MOV R24, RZ, RZ, -R3 ;  /* 0x000000ffff187224 */ /* 0x001fc800078e0a03 */
[----:B------:R-:W-:Y:S01]  /*4810*/  IMAD.MOV.U32 R25, RZ, RZ, R24 ;  /* 0x000000ffff197224 */ /* 0x000fe200078e0018 */
[----:B------:R-:W-:Y:S01]  /*4820*/  LOP3.LUT R24, R2, UR4, RZ, 0x3c, !PT ;  /* 0x0000000402187c12 */ /* 0x000fe2000f8e3cff */
[----:B------:R-:W-:Y:S02]  /*4830*/  IMAD.MOV.U32 R2, RZ, RZ, RZ ;  /* 0x000000ffff027224 */ /* 0x000fe400078e00ff */
[----:B------:R-:W-:Y:S01]  /*4840*/  IMAD R25, R25, R0, RZ ;  /* 0x0000000019197224 */ /* 0x000fe200078e02ff */
[----:B------:R-:W-:Y:S02]  /*4850*/  IABS R26, R24 ;  /* 0x00000018001a7213 */ /* 0x000fe40000000000 */
[----:B------:R-:W-:Y:S01]  /*4860*/  ISETP.GE.AND P1, PT, R24, RZ, PT ;  /* 0x000000ff1800720c */ /* 0x000fe20003f26270 */
[----:B------:R-:W-:-:S04]  /*4870*/  IMAD.HI.U32 R2, R3, R25, R2 ;  /* 0x0000001903027227 */ /* 0x000fc800078e0002 */
[----:B------:R-:W-:-:S04]  /*4880*/  IMAD.MOV.U32 R25, RZ, RZ, R26 ;  /* 0x000000ffff197224 */ /* 0x000fc800078e001a */
[----:B------:R-:W-:-:S04]  /*4890*/  IMAD.HI.U32 R2, R2, R25, RZ ;  /* 0x0000001902027227 */ /* 0x000fc800078e00ff */
[----:B------:R-:W-:-:S04]  /*48a0*/  IMAD.MOV R2, RZ, RZ, -R2 ;  /* 0x000000ffff027224 */ /* 0x000fc800078e0a02 */
[C---:B------:R-:W-:Y:S02]  /*48b0*/  IMAD R25, R0.reuse, R2, R25 ;  /* 0x0000000200197224 */ /* 0x040fe400078e0219 */
[----:B------:R-:W0:Y:S03]  /*48c0*/  LDC.64 R2, c[0x0][0x380] ;  /* 0x0000e000ff027b82 */ /* 0x000e260000000a00 */
[----:B------:R-:W-:-:S13]  /*48d0*/  ISETP.GT.U32.AND P0, PT, R0, R25, PT ;  /* 0x000000190000720c */ /* 0x000fda0003f04070 */
[----:B------:R-:W-:-:S05]  /*48e0*/  @!P0 IMAD.IADD R25, R25, 0x1, -R0 ;  /* 0x0000000119198824 */ /* 0x000fca00078e0a00 */
        /* <DEDUP_REMOVED lines=52> */
[----:B------:R-:W-:Y:S02]  /*4c30*/  LOP3.LUT R13, R13, R48, RZ, 0x3c, !PT ;  /* 0x000000300d0d7212 */ /* 0x000fe400078e3cff */
[----:B------:R-:W-:Y:S02]  /*4c40*/  LOP3.LUT R15, R15, R50, RZ, 0x3c, !PT ;  /* 0x000000320f0f7212 */ /* 0x000fe400078e3cff */
[----:B--2---:R-:W-:Y:S02]  /*4c50*/  LOP3.LUT R40, R40, R25, RZ, 0x3c, !PT ;  /* 0x0000001928287212 */ /* 0x004fe400078e3cff */
[----:B---3--:R-:W-:Y:S02]  /*4c60*/  LOP3.LUT R17, R17, R0, RZ, 0x3c, !PT ;  /* 0x0000000011117212 */ /* 0x008fe400078e3cff */
[----:B----4-:R-:W-:Y:S02]  /*4c70*/  LOP3.LUT R4, R4, R27, RZ, 0x3c, !PT ;  /* 0x0000001b04047212 */ /* 0x010fe400078e3cff */
[----:B-----5:R-:W-:-:S02]  /*4c80*/  LOP3.LUT R39, R39, R24, RZ, 0x3c, !PT ;  /* 0x0000001827277212 */ /* 0x020fc400078e3cff */
        /* <DEDUP_REMOVED lines=10> */
[----:B------:R-:W-:-:S07]  /*4d30*/  LOP3.LUT R16, R16, R51, RZ, 0x3c, !PT ;  /* 0x0000003310107212 */ /* 0x000fce00078e3cff */
.L_x_81:
        /* <DEDUP_REMOVED lines=39> */
.L_x_85:
        /* <DEDUP_REMOVED lines=13> */
.L_x_387:


//--------------------- .text._Z36TestSequentialAccessThroughputKernelILi64EEvPK11MemoryBlockIXT_EEPS1_ii --------------------------
	.section	.text._Z36TestSequentialAccessThroughputKernelILi64EEvPK11MemoryBlockIXT_EEPS1_ii,"ax",@progbits
	.align	128
        .global         _Z36TestSequentialAccessThroughputKernelILi64EEvPK11MemoryBlockIXT_EEPS1_ii
        .type           _Z36TestSequentialAccessThroughputKernelILi64EEvPK11MemoryBlockIXT_EEPS1_ii,@function
        .size           _Z36TestSequentialAccessThroughputKernelILi64EEvPK11MemoryBlockIXT_EEPS1_ii,(.L_x_388 - _Z36TestSequentialAccessThroughputKernelILi64EEvPK11MemoryBlockIXT_EEPS1_ii)
        .other          _Z36TestSequentialAccessThroughputKernelILi64EEvPK11MemoryBlockIXT_EEPS1_ii,@"STO_CUDA_ENTRY STV_DEFAULT"
_Z36TestSequentialAccessThroughputKernelILi64EEvPK11MemoryBlockIXT_EEPS1_ii:
.text._Z36TestSequentialAccessThroughputKernelILi64EEvPK11MemoryBlockIXT_EEPS1_ii:
        /* <DEDUP_REMOVED lines=25> */
[--C-:B------:R-:W-:Y:S01]  /*0190*/  SHF.R.S32.HI R11, RZ, 0x1f, R2.reuse ;  /* 0x0000001fff0b7819 */ /* 0x100fe20000011402 */
[----:B------:R-:W-:Y:S02]  /*01a0*/  IMAD.MOV.U32 R10, RZ, RZ, R2 ;  /* 0x000000ffff0a7224 */ /* 0x000fe400078e0002 */
[----:B------:R-:W-:-:S07]  /*01b0*/  IMAD.MOV.U32 R3, RZ, RZ, RZ ;  /* 0x000000ffff037224 */ /* 0x000fce00078e00ff */
.L_x_96:
        /* <DEDUP_REMOVED lines=11> */
.L_x_91:
[----:B------:R-:W-:-:S06]  /*0270*/  IMAD R15, R14, 0x4, R1 ;  /* 0x000000040e0f7824 */ /* 0x000fcc00078e0201 */
[----:B------:R-:W5:Y:S01]  /*0280*/  LDL R15, [R15+0x4] ;  /* 0x000004000f0f7983 */ /* 0x000f620000100800 */
[----:B------:R-:W-:Y:S01]  /*0290*/  IMAD.SHL.U32 R16, R14, 0x20, RZ ;  /* 0x000000200e107824 */ /* 0x000fe200078e00ff */
[----:B------:R-:W-:-:S06]  /*02a0*/  UMOV UR4, URZ ;  /* 0x000000ff00047c82 */ /* 0x000fcc0008000000 */
.L_x_90:
        /* <DEDUP_REMOVED lines=8> */
[----:B------:R-:W3:Y:S04]  /*0330*/  @!P0 LDG.E R18, desc[UR8][R12.64+0x10] ;  /* 0x000010080c128981 */ /* 0x000ee8000c1e1900 */
[----:B------:R-:W4:Y:S04]  /*0340*/  @P1 LDG.E R21, desc[UR8][R12.64+0x14] ;  /* 0x000014080c151981 */ /* 0x000f28000c1e1900 */
[----:B------:R-:W4:Y:S04]  /*0350*/  @P2 LDG.E R23, desc[UR8][R12.64+0x28] ;  /* 0x000028080c172981 */ /* 0x000f28000c1e1900 */
[----:B------:R-:W4:Y:S04]  /*0360*/  @P1 LDG.E R22, desc[UR8][R12.64+0x24] ;  /* 0x000024080c161981 */ /* 0x000f28000c1e1900 */
[----:B------:R-:W4:Y:S04]  /*0370*/  @P2 LDG.E R24, desc[UR8][R12.64+0x38] ;  /* 0x000038080c182981 */ /* 0x000f28000c1e1900 */
[----:B------:R-:W4:Y:S04]  /*0380*/  @P3 LDG.E R25, desc[UR8][R12.64+0x3c] ;  /* 0x00003c080c193981 */ /* 0x000f28000c1e1900 */
[----:B------:R-:W4:Y:S01]  /*0390*/  @P4 LDG.E R27, desc[UR8][R12.64+0x50] ;  /* 0x000050080c1b4981 */ /* 0x000f22000c1e1900 */
[----:B--2---:R-:W-:-:S03]  /*03a0*/  @!P0 LOP3.LUT R0, R0, R17, RZ, 0x3c, !PT ;  /* 0x0000001100008212 */ /* 0x004fc600078e3cff */
[----:B------:R-:W2:Y:S01]  /*03b0*/  @!P0 LDG.E R17, desc[UR8][R12.64+0x4] ;  /* 0x000004080c118981 */ /* 0x000ea2000c1e1900 */
[----:B---3--:R-:W-:-:S03]  /*03c0*/  @!P0 LOP3.LUT R5, R5, R18, RZ, 0x3c, !PT ;  /* 0x0000001205058212 */ /* 0x008fc600078e3cff */
[----:B------:R-:W3:Y:S01]  /*03d0*/  @!P0 LDG.E R18, desc[UR8][R12.64+0x8] ;  /* 0x000008080c128981 */ /* 0x000ee2000c1e1900 */
[----:B----4-:R-:W-:-:S03]  /*03e0*/  @P1 LOP3.LUT R0, R0, R21, RZ, 0x3c, !PT ;  /* 0x0000001500001212 */ /* 0x010fc600078e3cff */
[----:B------:R-:W4:Y:S01]  /*03f0*/  @!P0 LDG.E R21, desc[UR8][R12.64+0xc] ;  /* 0x00000c080c158981 */ /* 0x000f22000c1e1900 */
[----:B------:R-:W-:-:S03]  /*0400*/  @P2 LOP3.LUT R0, R0, R23, RZ, 0x3c, !PT ;  /* 0x0000001700002212 */ /* 0x000fc600078e3cff */
[----:B------:R-:W4:Y:S01]  /*0410*/  @P1 LDG.E R23, desc[UR8][R12.64+0x18] ;  /* 0x000018080c171981 */ /* 0x000f22000c1e1900 */
[----:B------:R-:W-:-:S03]  /*0420*/  @P1 LOP3.LUT R5, R5, R22, RZ, 0x3c, !PT ;  /* 0x0000001605051212 */ /* 0x000fc600078e3cff */
[----:B------:R-:W4:Y:S01]  /*0430*/  @P2 LDG.E R22, desc[UR8][R12.64+0x30] ;  /* 0x000030080c162981 */ /* 0x000f22000c1e1900 */
[----:B--2---:R-:W-:-:S03]  /*0440*/  @!P0 LOP3.LUT R6, R6, R17, RZ, 0x3c, !PT ;  /* 0x0000001106068212 */ /* 0x004fc600078e3cff */
[----:B------:R-:W2:Y:S01]  /*0450*/  @P1 LDG.E R17, desc[UR8][R12.64+0x20] ;  /* 0x000020080c111981 */ /* 0x000ea2000c1e1900 */
[----:B---3--:R-:W-:-:S03]  /*0460*/  @!P0 LOP3.LUT R7, R7, R18, RZ, 0x3c, !PT ;  /* 0x0000001207078212 */ /* 0x008fc600078e3cff */
[----:B------:R-:W3:Y:S01]  /*0470*/  @P1 LDG.E R18, desc[UR8][R12.64+0x1c] ;  /* 0x00001c080c121981 */ /* 0x000ee2000c1e1900 */
[----:B----4-:R-:W-:-:S03]  /*0480*/  @!P0 LOP3.LUT R4, R4, R21, RZ, 0x3c, !PT ;  /* 0x0000001504048212 */ /* 0x010fc600078e3cff */
[----:B------:R-:W4:Y:S01]  /*0490*/  @P2 LDG.E R21, desc[UR8][R12.64+0x2c] ;  /* 0x00002c080c152981 */ /* 0x000f22000c1e1900 */
[----:B------:R-:W-:-:S03]  /*04a0*/  @P1 LOP3.LUT R6, R6, R23, RZ, 0x3c, !PT ;  /* 0x0000001706061212 */ /* 0x000fc600078e3cff */
[----:B------:R-:W4:Y:S01]  /*04b0*/  @P2 LDG.E R23, desc[UR8][R12.64+0x34] ;  /* 0x000034080c172981 */ /* 0x000f22000c1e1900 */
[----:B------:R-:W-:-:S03]  /*04c0*/  @P2 LOP3.LUT R5, R5, R24, RZ, 0x3c, !PT ;  /* 0x0000001805052212 */ /* 0x000fc600078e3cff */
[----:B------:R-:W4:Y:S01]  /*04d0*/  @P3 LDG.E R24, desc[UR8][R12.64+0x4c] ;  /* 0x00004c080c183981 */ /* 0x000f22000c1e1900 */
[----:B------:R-:W-:-:S03]  /*04e0*/  @P3 LOP3.LUT R0, R0, R25, RZ, 0x3c, !PT ;  /* 0x0000001900003212 */ /* 0x000fc600078e3cff */
[----:B------:R-:W4:Y:S01]  /*04f0*/  @P5 LDG.E R25, desc[UR8][R12.64+0x64] ;  /* 0x000064080c195981 */ /* 0x000f22000c1e1900 */
[----:B--2---:R-:W-:-:S03]  /*0500*/  @P1 LOP3.LUT R4, R4, R17, RZ, 0x3c, !PT ;  /* 0x0000001104041212 */ /* 0x004fc600078e3cff */
[----:B------:R-:W2:Y:S01]  /*0510*/  @P3 LDG.E R17, desc[UR8][R12.64+0x40] ;  /* 0x000040080c113981 */ /* 0x000ea2000c1e1900 */
[----:B---3--:R-:W-:-:S03]  /*0520*/  @P1 LOP3.LUT R7, R7, R18, RZ, 0x3c, !PT ;  /* 0x0000001207071212 */ /* 0x008fc600078e3cff */
[----:B------:R-:W3:Y:S01]  /*0530*/  @P3 LDG.E R18, desc[UR8][R12.64+0x44] ;  /* 0x000044080c123981 */ /* 0x000ee2000c1e1900 */
[----:B------:R-:W-:-:S03]  /*0540*/  @P2 LOP3.LUT R7, R7, R22, RZ, 0x3c, !PT ;  /* 0x0000001607072212 */ /* 0x000fc600078e3cff */
[----:B------:R-:W3:Y:S01]  /*0550*/  @P4 LDG.E R22, desc[UR8][R12.64+0x58] ;  /* 0x000058080c164981 */ /* 0x000ee2000c1e1900 */
[----:B----4-:R-:W-:Y:S02]  /*0560*/  @P2 LOP3.LUT R6, R6, R21, RZ, 0x3c, !PT ;  /* 0x0000001506062212 */ /* 0x010fe400078e3cff */
[----:B------:R-:W-:Y:S01]  /*0570*/  @P2 LOP3.LUT R4, R4, R23, RZ, 0x3c, !PT ;  /* 0x0000001704042212 */ /* 0x000fe200078e3cff */
[----:B------:R-:W4:Y:S04]  /*0580*/  @P3 LDG.E R21, desc[UR8][R12.64+0x48] ;  /* 0x000048080c153981 */ /* 0x000f28000c1e1900 */
[----:B------:R-:W4:Y:S01]  /*0590*/  @P4 LDG.E R23, desc[UR8][R12.64+0x54] ;  /* 0x000054080c174981 */ /* 0x000f22000c1e1900 */
[----:B------:R-:W-:Y:S02]  /*05a0*/  @P4 LOP3.LUT R0, R0, R27, RZ, 0x3c, !PT ;  /* 0x0000001b00004212 */ /* 0x000fe400078e3cff */
[----:B------:R-:W-:-:S02]  /*05b0*/  @P3 LOP3.LUT R5, R5, R24, RZ, 0x3c, !PT ;  /* 0x0000001805053212 */ /* 0x000fc400078e3cff */
        /* <DEDUP_REMOVED lines=9> */
[----:B----4-:R-:W-:-:S03]  /*0650*/  @P3 LOP3.LUT R4, R4, R21, RZ, 0x3c, !PT ;  /* 0x0000001504043212 */ /* 0x010fc600078e3cff */
[----:B------:R-:W4:Y:S01]  /*0660*/  @P5 LDG.E R21, desc[UR8][R12.64+0x68] ;  /* 0x000068080c155981 */ /* 0x000f22000c1e1900 */
[----:B------:R-:W-:-:S03]  /*0670*/  @P4 LOP3.LUT R6, R6, R23, RZ, 0x3c, !PT ;  /* 0x0000001706064212 */ /* 0x000fc600078e3cff */
[----:B------:R-:W4:Y:S01]  /*0680*/  @P5 LDG.E R23, desc[UR8][R12.64+0x70] ;  /* 0x000070080c175981 */ /* 0x000f22000c1e1900 */
[----:B------:R-:W-:Y:S02]  /*0690*/  LOP3.LUT P0, RZ, R20, 0x80, RZ, 0xc0, !PT ;  /* 0x0000008014ff7812 */ /* 0x000fe4000780c0ff */
[----:B------:R-:W-:Y:S02]  /*06a0*/  @P4 LOP3.LUT R5, R5, R24, RZ, 0x3c, !PT ;  /* 0x0000001805054212 */ /* 0x000fe400078e3cff */
[----:B------:R-:W-:Y:S02]  /*06b0*/  @P6 LOP3.LUT R0, R0, R25, RZ, 0x3c, !PT ;  /* 0x0000001900006212 */ /* 0x000fe400078e3cff */
[----:B------:R-:W4:Y:S07]  /*06c0*/  @P6 LDG.E R25, desc[UR8][R12.64+0x7c] ;  /* 0x00007c080c196981 */ /* 0x000f2e000c1e1900 */
[----:B------:R-:W4:Y:S04]  /*06d0*/  @P0 LDG.E R27, desc[UR8][R12.64+0x8c] ;  /* 0x00008c080c1b0981 */ /* 0x000f28000c1e1900 */
[----:B------:R-:W4:Y:S04]  /*06e0*/  @P0 LDG.E R24, desc[UR8][R12.64+0x94] ;  /* 0x000094080c180981 */ /* 0x000f28000c1e1900 */
        /* <DEDUP_REMOVED lines=11> */
[----:B------:R-:W-:Y:S02]  /*07a0*/  @P6 LOP3.LUT R6, R6, R25, RZ, 0x3c, !PT ;  /* 0x0000001906066212 */ /* 0x000fe400078e3cff */
[----:B------:R-:W-:Y:S02]  /*07b0*/  @P0 LOP3.LUT R0, R0, R27, RZ, 0x3c, !PT ;  /* 0x0000001b00000212 */ /* 0x000fe400078e3cff */
[----:B--2---:R-:W-:Y:S02]  /*07c0*/  @P6 LOP3.LUT R4, R4, R17, RZ, 0x3c, !PT ;  /* 0x0000001104046212 */ /* 0x004fe400078e3cff */
[----:B---3--:R-:W-:Y:S02]  /*07d0*/  @P6 LOP3.LUT R7, R7, R18, RZ, 0x3c, !PT ;  /* 0x0000001207076212 */ /* 0x008fe400078e3cff */
[----:B------:R-:W-:Y:S02]  /*07e0*/  @P6 LOP3.LUT R5, R5, R22, RZ, 0x3c, !PT ;  /* 0x0000001605056212 */ /* 0x000fe400078e3cff */
[----:B------:R-:W-:-:S02]  /*07f0*/  @P0 LOP3.LUT R7, R7, R24, RZ, 0x3c, !PT ;  /* 0x0000001807070212 */ /* 0x000fc400078e3cff */
[----:B----4-:R-:W-:Y:S02]  /*0800*/  @P0 LOP3.LUT R6, R6, R21, RZ, 0x3c, !PT ;  /* 0x0000001506060212 */ /* 0x010fe400078e3cff */
[----:B------:R-:W-:Y:S02]  /*0810*/  @P0 LOP3.LUT R5, R5, R26, RZ, 0x3c, !PT ;  /* 0x0000001a05050212 */ /* 0x000fe400078e3cff */
[----:B------:R-:W-:Y:S02]  /*0820*/  @P0 LOP3.LUT R4, R4, R23, RZ, 0x3c, !PT ;  /* 0x0000001704040212 */ /* 0x000fe400078e3cff */
        /* <DEDUP_REMOVED lines=20> */
[----:B------:R-:W-:-:S03]  /*0970*/  @P0 LOP3.LUT R7, R7, R18, RZ, 0x3c, !PT ;  /* 0x0000001207070212 */ /* 0x000fc600078e3cff */
[----:B------:R-:W4:Y:S01]  /*0980*/  @P1 LDG.E R18, desc[UR8][R12.64+0xbc] ;  /* 0x0000bc080c121981 */ /* 0x000f22000c1e1900 */
[----:B------:R-:W-:-:S03]  /*0990*/  @P0 LOP3.LUT R5, R5, R22, RZ, 0x3c, !PT ;  /* 0x0000001605050212 */ /* 0x000fc600078e3cff */
[----:B------:R-:W4:Y:S01]  /*09a0*/  @P2 LDG.E R22, desc[UR8][R12.64+0xd8] ;  /* 0x0000d8080c162981 */ /* 0x000f22000c1e1900 */
[----:B------:R-:W-:Y:S02]  /*09b0*/  @P4 LOP3.LUT R0, R0, R29, RZ, 0x3c, !PT ;  /* 0x0000001d00004212 */ /* 0x000fe400078e3cff */
[----:B------:R-:W-:Y:S02]  /*09c0*/  @P1 LOP3.LUT R5, R5, R24, RZ, 0x3c, !PT ;  /* 0x0000001805051212 */ /* 0x000fe400078e3cff */
[----:B------:R-:W4:Y:S01]  /*09d0*/  @P3 LDG.E R24, desc[UR8][R12.64+0xe4] ;  /* 0x0000e4080c183981 */ /* 0x000f22000c1e1900 */
[----:B--2---:R-:W-:-:S03]  /*09e0*/  @P0 LOP3.LUT R4, R4, R17, RZ, 0x3c, !PT ;  /* 0x0000001104040212 */ /* 0x004fc600078e3cff */
[----:B------:R-:W2:Y:S01]  /*09f0*/  @P2 LDG.E R17, desc[UR8][R12.64+0xcc] ;  /* 0x0000cc080c112981 */ /* 0x000ea2000c1e1900 */
[----:B------:R-:W-:Y:S02]  /*0a00*/  LOP3.LUT P0, RZ, R20, 0x8000, RZ, 0xc0, !PT ;  /* 0x0000800014ff7812 */ /* 0x000fe4000780c0ff */
[----:B---3--:R-:W-:Y:S01]  /*0a10*/  @P1 LOP3.LUT R4, R4, R23, RZ, 0x3c, !PT ;  /* 0x0000001704041212 */ /* 0x008fe200078e3cff */
[----:B------:R-:W3:Y:S01]  /*0a20*/  @P2 LDG.E R20, desc[UR8][R12.64+0xd0] ;  /* 0x0000d0080c142981 */ /* 0x000ee2000c1e1900 */
[----:B----4-:R-:W-:-:S03]  /*0a30*/  @P1 LOP3.LUT R6, R6, R21, RZ, 0x3c, !PT ;  /* 0x0000001506061212 */ /* 0x010fc600078e3cff */
[----:B------:R-:W4:Y:S04]  /*0a40*/  @P2 LDG.E R21, desc[UR8][R12.64+0xd4] ;  /* 0x0000d4080c152981 */ /* 0x000f28000c1e1900 */
[----:B------:R-:W4:Y:S01]  /*0a50*/  @P3 LDG.E R23, desc[UR8][R12.64+0xe0] ;  /* 0x0000e0080c173981 */ /* 0x000f22000c1e1900 */
[----:B------:R-:W-:-:S03]  /*0a60*/  @P5 LOP3.LUT R0, R0, R25, RZ, 0x3c, !PT ;  /* 0x0000001900005212 */ /* 0x000fc600078e3cff */
[----:B------:R-:W4:Y:S01]  /*0a70*/  @P3 LDG.E R25, desc[UR8][R12.64+0xe8] ;  /* 0x0000e8080c193981 */ /* 0x000f22000c1e1900 */
[----:B------:R-:W-:-:S03]  /*0a80*/  @P1 LOP3.LUT R7, R7, R18, RZ, 0x3c, !PT ;  /* 0x0000001207071212 */ /* 0x000fc600078e3cff */
[----:B------:R-:W4:Y:S01]  /*0a90*/  @P3 LDG.E R18, desc[UR8][R12.64+0xec] ;  /* 0x0000ec080c123981 */ /* 0x000f22000c1e1900 */
[----:B------:R-:W-:-:S03]  /*0aa0*/  @P2 LOP3.LUT R5, R5, R22, RZ, 0x3c, !PT ;  /* 0x0000001605052212 */ /* 0x000fc600078e3cff */
        /* <DEDUP_REMOVED lines=10> */
[----:B------:R-:W-:Y:S02]  /*0b50*/  @P3 LOP3.LUT R7, R7, R24, RZ, 0x3c, !PT ;  /* 0x0000001807073212 */ /* 0x000fe400078e3cff */
[----:B------:R-:W-:Y:S01]  /*0b60*/  @P3 LOP3.LUT R4, R4, R25, RZ, 0x3c, !PT ;  /* 0x0000001904043212 */ /* 0x000fe200078e3cff */
[----:B------:R-:W2:Y:S04]  /*0b70*/  @P5 LDG.E R24, desc[UR8][R12.64+0x10c] ;  /* 0x00010c080c185981 */ /* 0x000ea8000c1e1900 */
[----:B------:R-:W2:Y:S01]  /*0b80*/  @P5 LDG.E R25, desc[UR8][R12.64+0x108] ;  /* 0x000108080c195981 */ /* 0x000ea2000c1e1900 */
[----:B------:R-:W-:-:S03]  /*0b90*/  @P3 LOP3.LUT R5, R5, R18, RZ, 0x3c, !PT ;  /* 0x0000001205053212 */ /* 0x000fc600078e3cff */
[----:B------:R-:W2:Y:S01]  /*0ba0*/  @P5 LDG.E R18, desc[UR8][R12.64+0x114] ;  /* 0x000114080c125981 */ /* 0x000ea2000c1e1900 */
[----:B------:R-:W-:-:S03]  /*0bb0*/  @P4 LOP3.LUT R5, R5, R22, RZ, 0x3c, !PT ;  /* 0x0000001605054212 */ /* 0x000fc600078e3cff */
[----:B------:R-:W2:Y:S01]  /*0bc0*/  @P6 LDG.E R22, desc[UR8][R12.64+0x128] ;  /* 0x000128080c166981 */ /* 0x000ea2000c1e1900 */
[----:B------:R-:W-:-:S03]  /*0bd0*/  @P6 LOP3.LUT R0, R0, R27, RZ, 0x3c, !PT ;  /* 0x0000001b00006212 */ /* 0x000fc600078e3cff */
[----:B------:R-:W2:Y:S01]  /*0be0*/  @P0 LDG.E R27, desc[UR8][R12.64+0x12c] ;  /* 0x00012c080c1b0981 */ /* 0x000ea2000c1e1900 */
[----:B---3--:R-:W-:-:S03]  /*0bf0*/  @P4 LOP3.LUT R7, R7, R20, RZ, 0x3c, !PT ;  /* 0x0000001407074212 */ /* 0x008fc600078e3cff */
[----:B------:R-:W3:Y:S01]  /*0c00*/  @P6 LDG.E R20, desc[UR8][R12.64+0x120] ;  /* 0x000120080c146981 */ /* 0x000ee2000c1e1900 */
[----:B----4-:R-:W-:-:S03]  /*0c10*/  @P4 LOP3.LUT R6, R6, R21, RZ, 0x3c, !PT ;  /* 0x0000001506064212 */ /* 0x010fc600078e3cff */
[----:B------:R-:W4:Y:S01]  /*0c20*/  @P6 LDG.E R21, desc[UR8][R12.64+0x11c] ;  /* 0x00011c080c156981 */ /* 0x000f22000c1e1900 */
[----:B--2---:R-:W-:-:S03]  /*0c30*/  @P4 LOP3.LUT R4, R4, R23, RZ, 0x3c, !PT ;  /* 0x0000001704044212 */ /* 0x004fc600078e3cff */
[----:B------:R-:W2:Y:S01]  /*0c40*/  @P6 LDG.E R23, desc[UR8][R12.64+0x124] ;  /* 0x000124080c176981 */ /* 0x000ea2000c1e1900 */
[----:B------:R-:W-:Y:S02]  /*0c50*/  @P5 LOP3.LUT R7, R7, R24, RZ, 0x3c, !PT ;  /* 0x0000001807075212 */ /* 0x000fe400078e3cff */
[----:B------:R-:W-:Y:S01]  /*0c60*/  @P5 LOP3.LUT R4, R4, R17, RZ, 0x3c, !PT ;  /* 0x0000001104045212 */ /* 0x000fe200078e3cff */
[----:B------:R-:W2:Y:S01]  /*0c70*/  @P0 LDG.E R24, desc[UR8][R12.64+0x134] ;  /* 0x000134080c180981 */ /* 0x000ea2000c1e1900 */
[----:B------:R-:W-:-:S03]  /*0c80*/  @P5 LOP3.LUT R6, R6, R25, RZ, 0x3c, !PT ;  /* 0x0000001906065212 */ /* 0x000fc600078e3cff */
[----:B------:R-:W2:Y:S04]  /*0c90*/  @P0 LDG.E R17, desc[UR8][R12.64+0x130] ;  /* 0x000130080c110981 */ /* 0x000ea8000c1e1900 */
[----:B------:R-:W2:Y:S01]  /*0ca0*/  @P0 LDG.E R25, desc[UR8][R12.64+0x138] ;  /* 0x000138080c190981 */ /* 0x000ea2000c1e1900 */
[----:B------:R-:W-:Y:S01]  /*0cb0*/  UIADD3 UR4, UPT, UPT, UR4, 0x10, URZ ;  /* 0x0000001004047890 */ /* 0x000fe2000fffe0ff */
[----:B------:R-:W-:-:S03]  /*0cc0*/  @P5 LOP3.LUT R5, R5, R18, RZ, 0x3c, !PT ;  /* 0x0000001205055212 */ /* 0x000fc600078e3cff */
[----:B------:R-:W-:Y:S01]  /*0cd0*/  UISETP.NE.AND UP0, UPT, UR4, 0x20, UPT ;  /* 0x000000200400788c */ /* 0x000fe2000bf05270 */
[----:B------:R-:W-:Y:S02]  /*0ce0*/  @P6 LOP3.LUT R5, R5, R22, RZ, 0x3c, !PT ;  /* 0x0000001605056212 */ /* 0x000fe400078e3cff */
[----:B------:R-:W-:Y:S02]  /*0cf0*/  @P0 LOP3.LUT R0, R0, R27, RZ, 0x3c, !PT ;  /* 0x0000001b00000212 */ /* 0x000fe400078e3cff */
[----:B------:R-:W-:Y:S02]  /*0d00*/  @P0 LOP3.LUT R5, R5, R26, RZ, 0x3c, !PT ;  /* 0x0000001a05050212 */ /* 0x000fe400078e3cff */
[----:B---3--:R-:W-:Y:S02]  /*0d10*/  @P6 LOP3.LUT R7, R7, R20, RZ, 0x3c, !PT ;  /* 0x0000001407076212 */ /* 0x008fe400078e3cff */
[----:B----4-:R-:W-:Y:S02]  /*0d20*/  @P6 LOP3.LUT R6, R6, R21, RZ, 0x3c, !PT ;  /* 0x0000001506066212 */ /* 0x010fe400078e3cff */
[----:B--2---:R-:W-:-:S02]  /*0d30*/  @P6 LOP3.LUT R4, R4, R23, RZ, 0x3c, !PT ;  /* 0x0000001704046212 */ /* 0x004fc400078e3cff */
        /* <DEDUP_REMOVED lines=17> */
.L_x_93:
[----:B------:R-:W-:-:S06]  /*0e50*/  IMAD R15, R14, 0x4, R1 ;  /* 0x000000040e0f7824 */ /* 0x000fcc00078e0201 */
[----:B------:R-:W5:Y:S01]  /*0e60*/  LDL R15, [R15+0x4] ;  /* 0x000004000f0f7983 */ /* 0x000f620000100800 */
[----:B------:R-:W-:Y:S01]  /*0e70*/  IMAD.SHL.U32 R16, R14, 0x20, RZ ;  /* 0x000000200e107824 */ /* 0x000fe200078e00ff */
[----:B------:R-:W-:-:S06]  /*0e80*/  UMOV UR4, URZ ;  /* 0x000000ff00047c82 */ /* 0x000fcc0008000000 */
.L_x_92:
        /* <DEDUP_REMOVED lines=186> */
.L_x_95:
[----:B------:R-:W-:-:S06]  /*1a30*/  IMAD R15, R14, 0x4, R1 ;  /* 0x000000040e0f7824 */ /* 0x000fcc00078e0201 */
[----:B------:R-:W5:Y:S01]  /*1a40*/  LDL R15, [R15+0x4] ;  /* 0x000004000f0f7983 */ /* 0x000f620000100800 */
[----:B------:R-:W-:Y:S01]  /*1a50*/  IMAD.SHL.U32 R16, R14, 0x20, RZ ;  /* 0x000000200e107824 */ /* 0x000fe200078e00ff */
[----:B------:R-:W-:-:S06]  /*1a60*/  UMOV UR4, URZ ;  /* 0x000000ff00047c82 */ /* 0x000fcc0008000000 */
.L_x_94:
        /* <DEDUP_REMOVED lines=18> */
[----:B---3--:R-:W-:-:S03]  /*1b90*/  @P1 LOP3.LUT R0, R0, R19, RZ, 0x3c, !PT ;  /* 0x0000001300001212 */ /* 0x008fc600078e3cff */
[----:B------:R-:W3:Y:S01]  /*1ba0*/  @!P0 LDG.E R19, desc[UR8][R12.64+0xc] ;  /* 0x00000c080c138981 */ /* 0x000ee2000c1e1900 */
[----:B----4-:R-:W-:-:S03]  /*1bb0*/  @!P0 LOP3.LUT R5, R5, R18, RZ, 0x3c, !PT ;  /* 0x0000001205058212 */ /* 0x010fc600078e3cff */
[----:B------:R-:W4:Y:S01]  /*1bc0*/  @!P0 LDG.E R18, desc[UR8][R12.64+0x8] ;  /* 0x000008080c128981 */ /* 0x000f22000c1e1900 */
        /* <DEDUP_REMOVED lines=38> */
[----:B------:R-:W-:Y:S02]  /*1e30*/  LOP3.LUT P0, RZ, R20, 0x80, RZ, 0xc0, !PT ;  /* 0x0000008014ff7812 */ /* 0x000fe4000780c0ff */
[----:B------:R-:W-:-:S04]  /*1e40*/  @P5 LOP3.LUT R0, R0, R27, RZ, 0x3c, !PT ;  /* 0x0000001b00005212 */ /* 0x000fc800078e3cff */
[----:B------:R-:W-:-:S07]  /*1e50*/  @P6 LOP3.LUT R0, R0, R25, RZ, 0x3c, !PT ;  /* 0x0000001900006212 */ /* 0x000fce00078e3cff */
        /* <DEDUP_REMOVED lines=52> */
[----:B---3--:R-:W-:Y:S02]  /*21a0*/  @P0 LOP3.LUT R6, R6, R19, RZ, 0x3c, !PT ;  /* 0x0000001306060212 */ /* 0x008fe400078e3cff */
[----:B------:R-:W-:Y:S01]  /*21b0*/  LOP3.LUT P0, RZ, R20, 0x8000, RZ, 0xc0, !PT ;  /* 0x0000800014ff7812 */ /* 0x000fe2000780c0ff */
[----:B------:R-:W3:Y:S01]  /*21c0*/  @P1 LDG.E R19, desc[UR8][R12.64+0xc0] ;  /* 0x0000c0080c131981 */ /* 0x000ee2000c1e1900 */
[----:B--2---:R-:W-:-:S03]  /*21d0*/  @P1 LOP3.LUT R6, R6, R17, RZ, 0x3c, !PT ;  /* 0x0000001106061212 */ /* 0x004fc600078e3cff */
[----:B------:R-:W2:Y:S04]  /*21e0*/  @P1 LDG.E R20, desc[UR8][R12.64+0xc4] ;  /* 0x0000c4080c141981 */ /* 0x000ea8000c1e1900 */
[----:B------:R-:W2:Y:S01]  /*21f0*/  @P3 LDG.E R17, desc[UR8][R12.64+0xe0] ;  /* 0x0000e0080c113981 */ /* 0x000ea2000c1e1900 */
[----:B------:R-:W-:Y:S02]  /*2200*/  @P4 LOP3.LUT R0, R0, R27, RZ, 0x3c, !PT ;  /* 0x0000001b00004212 */ /* 0x000fe400078e3cff */
[----:B----4-:R-:W-:Y:S01]  /*2210*/  @P2 LOP3.LUT R6, R6, R21, RZ, 0x3c, !PT ;  /* 0x0000001506062212 */ /* 0x010fe200078e3cff */
[----:B------:R-:W4:Y:S01]  /*2220*/  @P0 LDG.E R26, desc[UR8][R12.64+0x13c] ;  /* 0x00013c080c1a0981 */ /* 0x000f22000c1e1900 */
[----:B------:R-:W-:-:S03]  /*2230*/  @P5 LOP3.LUT R0, R0, R29, RZ, 0x3c, !PT ;  /* 0x0000001d00005212 */ /* 0x000fc600078e3cff */
[----:B------:R-:W4:Y:S01]  /*2240*/  @P4 LDG.E R21, desc[UR8][R12.64+0xf4] ;  /* 0x0000f4080c154981 */ /* 0x000f22000c1e1900 */
[----:B------:R-:W-:-:S03]  /*2250*/  @P2 LOP3.LUT R7, R7, R22, RZ, 0x3c, !PT ;  /* 0x0000001607072212 */ /* 0x000fc600078e3cff */
[----:B------:R-:W4:Y:S01]  /*2260*/  @P4 LDG.E R22, desc[UR8][R12.64+0xf8] ;  /* 0x0000f8080c164981 */ /* 0x000f22000c1e1900 */
[----:B------:R-:W-:Y:S02]  /*2270*/  @P6 LOP3.LUT R0, R0, R25, RZ, 0x3c, !PT ;  /* 0x0000001900006212 */ /* 0x000fe400078e3cff */
[----:B------:R-:W-:Y:S01]  /*2280*/  @P3 LOP3.LUT R7, R7, R18, RZ, 0x3c, !PT ;  /* 0x0000001207073212 */ /* 0x000fe200078e3cff */
[----:B------:R-:W4:Y:S04]  /*2290*/  @P0 LDG.E R25, desc[UR8][R12.64+0x12c] ;  /* 0x00012c080c190981 */ /* 0x000f28000c1e1900 */
[----:B------:R-:W4:Y:S01]  /*22a0*/  @P5 LDG.E R18, desc[UR8][R12.64+0x10c] ;  /* 0x00010c080c125981 */ /* 0x000f22000c1e1900 */
[----:B---3--:R-:W-:-:S03]  /*22b0*/  @P1 LOP3.LUT R4, R4, R19, RZ, 0x3c, !PT ;  /* 0x0000001304041212 */ /* 0x008fc600078e3cff */
[----:B------:R-:W3:Y:S01]  /*22c0*/  @P3 LDG.E R19, desc[UR8][R12.64+0xe8] ;  /* 0x0000e8080c133981 */ /* 0x000ee2000c1e1900 */
        /* <DEDUP_REMOVED lines=8> */
[----:B----4-:R-:W-:Y:S02]  /*2350*/  @P4 LOP3.LUT R6, R6, R21, RZ, 0x3c, !PT ;  /* 0x0000001506064212 */ /* 0x010fe400078e3cff */
[----:B------:R-:W-:Y:S01]  /*2360*/  @P4 LOP3.LUT R7, R7, R22, RZ, 0x3c, !PT ;  /* 0x0000001607074212 */ /* 0x000fe200078e3cff */
[----:B------:R-:W4:Y:S01]  /*2370*/  @P6 LDG.E R21, desc[UR8][R12.64+0x11c] ;  /* 0x00011c080c156981 */ /* 0x000f22000c1e1900 */
[----:B------:R-:W-:-:S03]  /*2380*/  @P0 LOP3.LUT R0, R0, R25, RZ, 0x3c, !PT ;  /* 0x0000001900000212 */ /* 0x000fc600078e3cff */
[----:B------:R-:W4:Y:S01]  /*2390*/  @P6 LDG.E R22, desc[UR8][R12.64+0x120] ;  /* 0x000120080c166981 */ /* 0x000f22000c1e1900 */
[----:B------:R-:W-:-:S03]  /*23a0*/  @P5 LOP3.LUT R7, R7, R18, RZ, 0x3c, !PT ;  /* 0x0000001207075212 */ /* 0x000fc600078e3cff */
[----:B------:R-:W4:Y:S04]  /*23b0*/  @P0 LDG.E R18, desc[UR8][R12.64+0x134] ;  /* 0x000134080c120981 */ /* 0x000f28000c1e1900 */
[----:B------:R-:W4:Y:S01]  /*23c0*/  @P0 LDG.E R25, desc[UR8][R12.64+0x138] ;  /* 0x000138080c190981 */ /* 0x000f22000c1e1900 */
[----:B---3--:R-:W-:-:S03]  /*23d0*/  @P3 LOP3.LUT R4, R4, R19, RZ, 0x3c, !PT ;  /* 0x0000001304043212 */ /* 0x008fc600078e3cff */
[----:B------:R-:W3:Y:S01]  /*23e0*/  @P5 LDG.E R19, desc[UR8][R12.64+0x110] ;  /* 0x000110080c135981 */ /* 0x000ee2000c1e1900 */
[----:B--2---:R-:W-:-:S03]  /*23f0*/  @P3 LOP3.LUT R5, R5, R20, RZ, 0x3c, !PT ;  /* 0x0000001405053212 */ /* 0x004fc600078e3cff */
[----:B------:R-:W2:Y:S01]  /*2400*/  @P5 LDG.E R20, desc[UR8][R12.64+0x114] ;  /* 0x000114080c145981 */ /* 0x000ea2000c1e1900 */
[----:B------:R-:W-:-:S03]  /*2410*/  @P4 LOP3.LUT R5, R5, R24, RZ, 0x3c, !PT ;  /* 0x0000001805054212 */ /* 0x000fc600078e3cff */
[----:B------:R-:W2:Y:S01]  /*2420*/  @P6 LDG.E R24, desc[UR8][R12.64+0x128] ;  /* 0x000128080c186981 */ /* 0x000ea2000c1e1900 */
[----:B------:R-:W-:-:S03]  /*2430*/  @P5 LOP3.LUT R6, R6, R17, RZ, 0x3c, !PT ;  /* 0x0000001106065212 */ /* 0x000fc600078e3cff */
[----:B------:R-:W2:Y:S01]  /*2440*/  @P6 LDG.E R17, desc[UR8][R12.64+0x124] ;  /* 0x000124080c116981 */ /* 0x000ea2000c1e1900 */
[----:B------:R-:W-:-:S03]  /*2450*/  @P4 LOP3.LUT R4, R4, R23, RZ, 0x3c, !PT ;  /* 0x0000001704044212 */ /* 0x000fc600078e3cff */
[----:B------:R-:W2:Y:S01]  /*2460*/  @P0 LDG.E R23, desc[UR8][R12.64+0x130] ;  /* 0x000130080c170981 */ /* 0x000ea2000c1e1900 */
[----:B------:R-:W-:-:S04]  /*2470*/  UIADD3 UR4, UPT, UPT, UR4, 0x10, URZ ;  /* 0x0000001004047890 */ /* 0x000fc8000fffe0ff */
[----:B------:R-:W-:Y:S01]  /*2480*/  UISETP.NE.AND UP0, UPT, UR4, 0x20, UPT ;  /* 0x000000200400788c */ /* 0x000fe2000bf05270 */
[----:B----4-:R-:W-:Y:S02]  /*2490*/  @P6 LOP3.LUT R6, R6, R21, RZ, 0x3c, !PT ;  /* 0x0000001506066212 */ /* 0x010fe400078e3cff */
[----:B------:R-:W-:-:S04]  /*24a0*/  @P6 LOP3.LUT R7, R7, R22, RZ, 0x3c, !PT ;  /* 0x0000001607076212 */ /* 0x000fc800078e3cff */
[----:B------:R-:W-:Y:S02]  /*24b0*/  @P0 LOP3.LUT R7, R7, R18, RZ, 0x3c, !PT ;  /* 0x0000001207070212 */ /* 0x000fe400078e3cff */
[----:B---3--:R-:W-:Y:S02]  /*24c0*/  @P5 LOP3.LUT R4, R4, R19, RZ, 0x3c, !PT ;  /* 0x0000001304045212 */ /* 0x008fe400078e3cff */
[----:B--2---:R-:W-:-:S04]  /*24d0*/  @P5 LOP3.LUT R5, R5, R20, RZ, 0x3c, !PT ;  /* 0x0000001405055212 */ /* 0x004fc800078e3cff */
        /* <DEDUP_REMOVED lines=12> */
.L_x_89:
[----:B-1----:R-:W-:Y:S05]  /*25a0*/  BSYNC.RECONVERGENT B1 ;  /* 0x0000000000017941 */ /* 0x002fea0003800200 */
.L_x_88:
[C---:B------:R-:W-:Y:S01]  /*25b0*/  ISETP.GT.U32.AND P0, PT, R10.reuse, 0x3, PT ;  /* 0x000000030a00780c */ /* 0x040fe20003f04070 */
[----:B------:R-:W-:Y:S01]  /*25c0*/  VIADD R3, R3, 0x1 ;  /* 0x0000000103037836 */ /* 0x000fe20000000000 */
[--C-:B------:R-:W-:Y:S02]  /*25d0*/  SHF.R.U64 R10, R10, 0x2, R11.reuse ;  /* 0x000000020a0a7819 */ /* 0x100fe4000000120b */
[----:B------:R-:W-:Y:S02]  /*25e0*/  ISETP.GT.U32.AND.EX P0, PT, R11, RZ, PT, P0 ;  /* 0x000000ff0b00720c */ /* 0x000fe40003f04100 */
[----:B------:R-:W-:-:S11]  /*25f0*/  SHF.R.U32.HI R11, RZ, 0x2, R11 ;  /* 0x00000002ff0b7819 */ /* 0x000fd6000001160b */
[----:B------:R-:W-:Y:S05]  /*2600*/  @P0 BRA `(.L_x_96) ;  /* 0xffffffd800ec0947 */ /* 0x000fea000383ffff */
.L_x_87:
[----:B-1----:R-:W-:Y:S05]  /*2610*/  BSYNC.RECONVERGENT B0 ;  /* 0x0000000000007941 */ /* 0x002fea0003800200 */
.L_x_86:
[----:B------:R-:W1:Y:S01]  /*2620*/  LDCU UR5, c[0x0][0x394] ;  /* 0x00007280ff0577ac */ /* 0x000e620008000800 */
[----:B--2---:R-:W-:Y:S01]  /*2630*/  IMAD.MOV.U32 R0, RZ, RZ, RZ ;  /* 0x000000ffff007224 */ /* 0x004fe200078e00ff */
[----:B------:R-:W-:Y:S02]  /*2640*/  CS2R R18, SRZ ;  /* 0x0000000000127805 */ /* 0x000fe4000001ff00 */
[----:B------:R-:W-:Y:S02]  /*2650*/  CS2R R24, SRZ ;  /* 0x0000000000187805 */ /* 0x000fe4000001ff00 */
[----:B------:R-:W-:Y:S02]  /*2660*/  CS2R R22, SRZ ;  /* 0x0000000000167805 */ /* 0x000fe4000001ff00 */
[----:B------:R-:W-:Y:S02]  /*2670*/  CS2R R20, SRZ ;  /* 0x0000000000147805 */ /* 0x000fe4000001ff00 */
[----:B------:R-:W-:-:S02]  /*2680*/  CS2R R12, SRZ ;  /* 0x00000000000c7805 */ /* 0x000fc4000001ff00 */
[----:B------:R-:W-:Y:S01]  /*2690*/  CS2R R10, SRZ ;  /* 0x00000000000a7805 */ /* 0x000fe2000001ff00 */
[----:B------:R-:W-:Y:S02]  /*26a0*/  IMAD.MOV.U32 R26, RZ, RZ, RZ ;  /* 0x000000ffff1a7224 */ /* 0x000fe400078e00ff */
[----:B------:R-:W-:Y:S02]  /*26b0*/  IMAD.MOV.U32 R28, RZ, RZ, RZ ;  /* 0x000000ffff1c7224 */ /* 0x000fe400078e00ff */
[----:B0-----:R-:W-:Y:S01]  /*26c0*/  IMAD.MOV.U32 R7, RZ, RZ, RZ ;  /* 0x000000ffff077224 */ /* 0x001fe200078e00ff */
        /* <DEDUP_REMOVED lines=9> */
[----:B------:R-:W-:Y:S01]  /*2760*/  IMAD.MOV.U32 R4, RZ, RZ, RZ ;  /* 0x000000ffff047224 */ /* 0x000fe200078e00ff */
[----:B------:R-:W-:Y:S02]  /*2770*/  CS2R R18, SRZ ;  /* 0x0000000000127805 */ /* 0x000fe4000001ff00 */
[----:B------:R-:W-:Y:S02]  /*2780*/  CS2R R24, SRZ ;  /* 0x0000000000187805 */ /* 0x000fe4000001ff00 */
[----:B------:R-:W-:Y:S02]  /*2790*/  CS2R R22, SRZ ;  /* 0x0000000000167805 */ /* 0x000fe4000001ff00 */
[----:B------:R-:W-:Y:S02]  /*27a0*/  CS2R R20, SRZ ;  /* 0x0000000000147805 */ /* 0x000fe4000001ff00 */
[----:B------:R-:W-:-:S02]  /*27b0*/  CS2R R12, SRZ ;  /* 0x00000000000c7805 */ /* 0x000fc4000001ff00 */
[----:B------:R-:W-:Y:S01]  /*27c0*/  CS2R R10, SRZ ;  /* 0x00000000000a7805 */ /* 0x000fe2000001ff00 */
[----:B------:R-:W-:Y:S01]  /*27d0*/  IMAD.MOV.U32 R26, RZ, RZ, RZ ;  /* 0x000000ffff1a7224 */ /* 0x000fe200078e00ff */
[----:B------:R-:W-:Y:S01]  /*27e0*/  ULOP3.LUT UR4, UR5, 0x7ffffffc, URZ, 0xc0, !UPT ;  /* 0x7ffffffc05047892 */ /* 0x000fe2000f8ec0ff */
[----:B------:R-:W-:Y:S02]  /*27f0*/  IMAD.MOV.U32 R28, RZ, RZ, RZ ;  /* 0x000000ffff1c7224 */ /* 0x000fe400078e00ff */
[----:B------:R-:W-:Y:S01]  /*2800*/  UMOV UR5, URZ ;  /* 0x000000ff00057c82 */ /* 0x000fe20008000000 */
[----:B0-----:R-:W-:-:S04]  /*2810*/  IABS R3, R0 ;  /* 0x0000000000037213 */ /* 0x001fc80000000000 */
[----:B------:R-:W0:Y:S08]  /*2820*/  I2F.RP R6, R3 ;  /* 0x0000000300067306 */ /* 0x000e300000209400 */
[----:B0-----:R-:W0:Y:S02]  /*2830*/  MUFU.RCP R6, R6 ;  /* 0x0000000600067308 */ /* 0x001e240000001000 */
[----:B0-----:R-:W-:-:S06]  /*2840*/  VIADD R5, R6, 0xffffffe ;  /* 0x0ffffffe06057836 */ /* 0x001fcc0000000000 */
[----:B------:R-:W0:Y:S02]  /*2850*/  F2I.FTZ.U32.TRUNC.NTZ R5, R5 ;  /* 0x0000000500057305 */ /* 0x000e24000021f000 */
[----:B0-----:R-:W-:-:S04]  /*2860*/  IMAD.MOV R0, RZ, RZ, -R5 ;  /* 0x000000ffff007224 */ /* 0x001fc800078e0a05 */
[----:B------:R-:W-:Y:S02]  /*2870*/  IMAD R7, R0, R3, RZ ;  /* 0x0000000300077224 */ /* 0x000fe400078e02ff */
[----:B------:R-:W-:Y:S02]  /*2880*/  IMAD.MOV.U32 R0, RZ, RZ, RZ ;  /* 0x000000ffff007224 */ /* 0x000fe400078e00ff */
[----:B------:R-:W-:-:S04]  /*2890*/  IMAD.HI.U32 R4, R5, R7, R4 ;  /* 0x0000000705047227 */ /* 0x000fc800078e0004 */
[----:B------:R-:W-:-:S07]  /*28a0*/  IMAD.MOV.U32 R7, RZ, RZ, RZ ;  /* 0x000000ffff077224 */ /* 0x000fce00078e00ff */
.L_x_99:
[----:B------:R-:W0:Y:S01]  /*28b0*/  LDC R6, c[0x0][0x390] ;  /* 0x0000e400ff067b82 */ /* 0x000e220000000800 */
[----:B------:R-:W-:Y:S01]  /*28c0*/  LOP3.LUT R14, R2, UR5, RZ, 0x3c, !PT ;  /* 0x00000005020e7c12 */ /* 0x000fe2000f8e3cff */
[----:B------:R-:W-:-:S03]  /*28d0*/  UIADD3 UR7, UPT, UPT, UR5, 0x1, URZ ;  /* 0x0000000105077890 */ /* 0x000fc6000fffe0ff */
[----:B------:R-:W-:Y:S02]  /*28e0*/  IABS R8, R14 ;  /* 0x0000000e00087213 */ /* 0x000fe40000000000 */
[----:B------:R-:W-:-:S03]  /*28f0*/  ISETP.GE.AND P0, PT, R14, RZ, PT ;  /* 0x000000ff0e00720c */ /* 0x000fc60003f06270 */
[----:B------:R-:W-:-:S04]  /*2900*/  IMAD.HI.U32 R4, R4, R8, RZ ;  /* 0x0000000804047227 */ /* 0x000fc800078e00ff */
[----:B------:R-:W-:Y:S01]  /*2910*/  IMAD.MOV R4, RZ, RZ, -R4 ;  /* 0x000000ffff047224 */ /* 0x000fe200078e0a04 */
[----:B0-----:R-:W-:-:S04]  /*2920*/  IABS R9, R6 ;  /* 0x0000000600097213 */ /* 0x001fc80000000000 */
[----:B------:R-:W0:Y:S01]  /*2930*/  I2F.RP R15, R9 ;  /* 0x00000009000f7306 */ /* 0x000e220000209400 */
[----:B------:R-:W-:Y:S02]  /*2940*/  IMAD R8, R9, R4, R8 ;  /* 0x0000000409087224 */ /* 0x000fe400078e0208 */
[----:B------:R-:W-:-:S03]  /*2950*/  IMAD.MOV.U32 R4, RZ, RZ, RZ ;  /* 0x000000ffff047224 */ /* 0x000fc600078e00ff */
[----:B------:R-:W-:Y:S02]  /*2960*/  ISETP.GT.U32.AND P3, PT, R3, R8, PT ;  /* 0x000000080300720c */ /* 0x000fe40003f64070 */
[----:B0-----:R-:W0:Y:S11]  /*2970*/  MUFU.RCP R15, R15 ;  /* 0x0000000f000f7308 */ /* 0x001e360000001000 */
[----:B------:R-:W-:-:S05]  /*2980*/  @!P3 IMAD.IADD R8, R8, 0x1, -R9 ;  /* 0x000000010808b824 */ /* 0x000fca00078e0a09 */
[----:B------:R-:W-:Y:S01]  /*2990*/  ISETP.GT.U32.AND P4, PT, R3, R8, PT ;  /* 0x000000080300720c */ /* 0x000fe20003f84070 */
[----:B0-----:R-:W-:-:S12]  /*29a0*/  VIADD R5, R15, 0xffffffe ;  /* 0x0ffffffe0f057836 */ /* 0x001fd80000000000 */
[----:B------:R-:W-:Y:S01]  /*29b0*/  @!P4 IMAD.IADD R8, R8, 0x1, -R9 ;  /* 0x000000010808c824 */ /* 0x000fe200078e0a09 */
[----:B------:R-:W0:Y:S03]  /*29c0*/  F2I.FTZ.U32.TRUNC.NTZ R5, R5 ;  /* 0x0000000500057305 */ /* 0x000e26000021f000 */
[----:B------:R-:W-:Y:S02]  /*29d0*/  @!P0 IMAD.MOV R8, RZ, RZ, -R8 ;  /* 0x000000ffff088224 */ /* 0x000fe400078e0a08 */
[----:B0-----:R-:W-:-:S04]  /*29e0*/  IMAD.MOV R16, RZ, RZ, -R5 ;  /* 0x000000ffff107224 */ /* 0x001fc800078e0a05 */
[----:B------:R-:W-:-:S04]  /*29f0*/  IMAD R15, R16, R9, RZ ;  /* 0x00000009100f7224 */ /* 0x000fc800078e02ff */
[----:B------:R-:W-:Y:S01]  /*2a00*/  IMAD.HI.U32 R4, R5, R15, R4 ;  /* 0x0000000f05047227 */ /* 0x000fe200078e0004 */
[----:B------:R-:W-:Y:S01]  /*2a10*/  LOP3.LUT R5, R2, UR7, RZ, 0x3c, !PT ;  /* 0x0000000702057c12 */ /* 0x000fe2000f8e3cff */
[----:B------:R-:W-:-:S03]  /*2a20*/  UIADD3 UR7, UPT, UPT, UR5, 0x2, URZ ;  /* 0x0000000205077890 */ /* 0x000fc6000fffe0ff */
[----:B------:R-:W-:Y:S02]  /*2a30*/  IABS R16, R5 ;  /* 0x0000000500107213 */ /* 0x000fe40000000000 */
[----:B------:R-:W-:Y:S02]  /*2a40*/  ISETP.GE.AND P1, PT, R5, RZ, PT ;  /* 0x000000ff0500720c */ /* 0x000fe40003f26270 */
[----:B------:R-:W-:Y:S01]  /*2a50*/  LOP3.LUT R14, R2, UR7, RZ, 0x3c, !PT ;  /* 0x00000007020e7c12 */ /* 0x000fe2000f8e3cff */
[----:B------:R-:W-:Y:S01]  /*2a60*/  IMAD.HI.U32 R5, R4, R16, RZ ;  /* 0x0000001004057227 */ /* 0x000fe200078e00ff */
[----:B------:R-:W-:Y:S02]  /*2a70*/  UIADD3 UR7, UPT, UPT, UR5, 0x3, URZ ;  /* 0x0000000305077890 */ /* 0x000fe4000fffe0ff */
[----:B------:R-:W-:Y:S01]  /*2a80*/  IABS R17, R14 ;  /* 0x0000000e00117213 */ /* 0x000fe20000000000 */
[----:B------:R-:W-:Y:S01]  /*2a90*/  IMAD.MOV R5, RZ, RZ, -R5 ;  /* 0x000000ffff057224 */ /* 0x000fe200078e0a05 */
[----:B------:R-:W-:-:S03]  /*2aa0*/  ISETP.GE.AND P2, PT, R14, RZ, PT ;  /* 0x000000ff0e00720c */ /* 0x000fc60003f46270 */
[----:B------:R-:W-:Y:S01]  /*2ab0*/  IMAD R16, R9, R5, R16 ;  /* 0x0000000509107224 */ /* 0x000fe200078e0210 */
[----:B------:R-:W-:Y:S01]  /*2ac0*/  LOP3.LUT R5, R2, UR7, RZ, 0x3c, !PT ;  /* 0x0000000702057c12 */ /* 0x000fe2000f8e3cff */
[----:B------:R-:W-:-:S03]  /*2ad0*/  IMAD.HI.U32 R3, R4, R17, RZ ;  /* 0x0000001104037227 */ /* 0x000fc600078e00ff */
[----:B------:R-:W-:Y:S01]  /*2ae0*/  ISETP.GE.AND P3, PT, R5, RZ, PT ;  /* 0x000000ff0500720c */ /* 0x000fe20003f66270 */
[----:B------:R-:W-:Y:S01]  /*2af0*/  IMAD.MOV R14, RZ, RZ, -R3 ;  /* 0x000000ffff0e7224 */ /* 0x000fe200078e0a03 */
[----:B------:R-:W-:Y:S01]  /*2b00*/  IABS R5, R5 ;  /* 0x0000000500057213 */ /* 0x000fe20000000000 */
[----:B------:R-:W-:Y:S02]  /*2b10*/  IMAD.MOV.U32 R3, RZ, RZ, R9 ;  /* 0x000000ffff037224 */ /* 0x000fe400078e0009 */
[----:B------:R-:W-:Y:S02]  /*2b20*/  IMAD R17, R9, R14, R17 ;  /* 0x0000000e09117224 */ /* 0x000fe400078e0211 */
[----:B------:R-:W-:Y:S01]  /*2b30*/  IMAD.MOV.U32 R14, RZ, RZ, R5 ;  /* 0x000000ffff0e7224 */ /* 0x000fe200078e0005 */
[C---:B------:R-:W-:Y:S02]  /*2b40*/  ISETP.GT.U32.AND P6, PT, R3.reuse, R16, PT ;  /* 0x000000100300720c */ /* 0x040fe40003fc4070 */
[----:B------:R-:W-:Y:S01]  /*2b50*/  ISETP.GT.U32.AND P5, PT, R3, R17, PT ;  /* 0x000000110300720c */ /* 0x000fe20003fa4070 */
[----:B------:R-:W-:-:S04]  /*2b60*/  IMAD.HI.U32 R5, R4, R14, RZ ;  /* 0x0000000e04057227 */ /* 0x000fc800078e00ff */
[----:B------:R-:W-:-:S04]  /*2b70*/  IMAD.MOV R5, RZ, RZ, -R5 ;  /* 0x000000ffff057224 */ /* 0x000fc800078e0a05 */
[----:B------:R-:W-:Y:S02]  /*2b80*/  IMAD R5, R9, R5, R14 ;  /* 0x0000000509057224 */ /* 0x000fe400078e020e */
[--C-:B------:R-:W-:Y:S01]  /*2b90*/  @!P6 IMAD.IADD R16, R16, 0x1, -R9.reuse ;  /* 0x000000011010e824 */ /* 0x100fe200078e0a09 */
[----:B------:R-:W0:Y:S01]  /*2ba0*/  LDC.64 R14, c[0x0][0x380] ;  /* 0x0000e000ff0e7b82 */ /* 0x000e220000000a00 */
[----:B------:R-:W-:Y:S01]  /*2bb0*/  @!P5 IMAD.IADD R17, R17, 0x1, -R9 ;  /* 0x000000011111d824 */ /* 0x000fe200078e0a09 */
[C---:B------:R-:W-:Y:S02]  /*2bc0*/  ISETP.GT.U32.AND P6, PT, R3.reuse, R5, PT ;  /* 0x000000050300720c */ /* 0x040fe40003fc4070 */
[C---:B------:R-:W-:Y:S02]  /*2bd0*/  ISETP.GT.U32.AND P4, PT, R3.reuse, R16, PT ;  /* 0x000000100300720c */ /* 0x040fe40003f84070 */
[----:B------:R-:W-:-:S09]  /*2be0*/  ISETP.GT.U32.AND P5, PT, R3, R17, PT ;  /* 0x000000110300720c */ /* 0x000fd20003fa4070 */
[--C-:B------:R-:W-:Y:S02]  /*2bf0*/  @!P6 IMAD.IADD R5, R5, 0x1, -R9.reuse ;  /* 0x000000010505e824 */ /* 0x100fe400078e0a09 */
[--C-:B------:R-:W-:Y:S01]  /*2c00*/  @!P4 IMAD.IADD R16, R16, 0x1, -R9.reuse ;  /* 0x000000011010c824 */ /* 0x100fe200078e0a09 */
[----:B------:R-:W-:Y:S01]  /*2c10*/  ISETP.NE.AND P4, PT, R6, RZ, PT ;  /* 0x000000ff0600720c */ /* 0x000fe20003f85270 */
[----:B------:R-:W-:Y:S01]  /*2c20*/  @!P5 IMAD.IADD R17, R17, 0x1, -R9 ;  /* 0x000000011111d824 */ /* 0x000fe200078e0a09 */
[----:B------:R-:W-:Y:S01]  /*2c30*/  ISETP.GT.U32.AND P6, PT, R3, R5, PT ;  /* 0x000000050300720c */ /* 0x000fe20003fc4070 */
[----:B------:R-:W-:Y:S01]  /*2c40*/  @!P1 IMAD.MOV R16, RZ, RZ, -R16 ;  /* 0x000000ffff109224 */ /* 0x000fe200078e0a10 */
[----:B------:R-:W-:-:S04]  /*2c50*/  LOP3.LUT R6, RZ, R6, RZ, 0x33, !PT ;  /* 0x00000006ff067212 */ /* 0x000fc800078e33ff */
[----:B------:R-:W-:-:S07]  /*2c60*/  SEL R27, R6, R16, !P4 ;  /* 0x00000010061b7207 */ /* 0x000fce0006000000 */
[----:B------:R-:W-:Y:S02]  /*2c70*/  @!P6 IMAD.IADD R5, R5, 0x1, -R9 ;  /* 0x000000010505e824 */ /* 0x000fe400078e0a09 */
[----:B------:R-:W-:Y:S01]  /*2c80*/  IMAD.MOV.U32 R9, RZ, RZ, R17 ;  /* 0x000000ffff097224 */ /* 0x000fe200078e0011 */
[----:B------:R-:W-:Y:S01]  /*2c90*/  SEL R17, R6, R8, !P4 ;  /* 0x0000000806117207 */ /* 0x000fe20006000000 */
[----:B------:R-:W-:Y:S02]  /*2ca0*/  IMAD.MOV.U32 R29, RZ, RZ, R5 ;  /* 0x000000ffff1d7224 */ /* 0x000fe400078e0005 */
[----:B------:R-:W-:Y:S02]  /*2cb0*/  @!P2 IMAD.MOV R9, RZ, RZ, -R9 ;  /* 0x000000ffff09a224 */ /* 0x000fe400078e0a09 */
[----:B0-----:R-:W-:-:S03]  /*2cc0*/  IMAD.WIDE R16, R17, 0x40, R14 ;  /* 0x0000004011107825 */ /* 0x001fc600078e020e */
[C---:B------:R-:W-:Y:S01]  /*2cd0*/  SEL R5, R6.reuse, R9, !P4 ;  /* 0x0000000906057207 */ /* 0x040fe20006000000 */
[----:B------:R-:W-:Y:S01]  /*2ce0*/  @!P3 IMAD.MOV R29, RZ, RZ, -R29 ;  /* 0x000000ffff1db224 */ /* 0x000fe200078e0a1d */
[----:B------:R-:W2:Y:S04]  /*2cf0*/  LDG.E R8, desc[UR8][R16.64] ;  /* 0x0000000810087981 */ /* 0x000ea8000c1e1900 */
[----:B------:R-:W3:Y:S01]  /*2d00*/  LDG.E R9, desc[UR8][R16.64+0x4] ;  /* 0x0000040810097981 */ /* 0x000ee2000c1e1900 */
[----:B------:R-:W-:-:S03]  /*2d10*/  SEL R6, R6, R29, !P4 ;  /* 0x0000001d06067207 */ /* 0x000fc60006000000 */
[----:B------:R-:W4:Y:S01]  /*2d20*/  LDG.E R29, desc[UR8][R16.64+0xc] ;  /* 0x00000c08101d7981 */ /* 0x000f22000c1e1900 */
[----:B--2---:R-:W-:Y:S02]  /*2d30*/  LOP3.LUT R7, R7, R8, RZ, 0x3c, !PT ;  /* 0x0000000807077212 */ /* 0x004fe400078e3cff */
[----:B---3--:R-:W-:Y:S02]  /*2d40*/  LOP3.LUT R8, R28, R9, RZ, 0x3c, !PT ;  /* 0x000000091c087212 */ /* 0x008fe400078e3cff */
[----:B------:R-:W2:Y:S01]  /*2d50*/  LDG.E R9, desc[UR8][R16.64+0x8] ;  /* 0x0000080810097981 */ /* 0x000ea2000c1e1900 */
[----:B----4-:R-:W-:-:S03]  /*2d60*/  LOP3.LUT R10, R10, R29, RZ, 0x3c, !PT ;  /* 0x0000001d0a0a7212 */ /* 0x010fc600078e3cff */
[----:B------:R-:W3:Y:S04]  /*2d70*/  LDG.E R29, desc[UR8][R16.64+0x14] ;  /* 0x00001408101d7981 */ /* 0x000ee8000c1e1900 */
[----:B------:R-:W4:Y:S01]  /*2d80*/  LDG.E R28, desc[UR8][R16.64+0x38] ;  /* 0x00003808101c7981 */ /* 0x000f22000c1e1900 */
        /* <DEDUP_REMOVED lines=19> */
[----:B--2---:R-:W-:Y:S02]  /*2ec0*/  LOP3.LUT R25, R25, R26, RZ, 0x3c, !PT ;  /* 0x0000001a19197212 */ /* 0x004fe400078e3cff */
[----:B---3--:R-:W-:Y:S01]  /*2ed0*/  LOP3.LUT R26, R18, R29, RZ, 0x3c, !PT ;  /* 0x0000001d121a7212 */ /* 0x008fe200078e3cff */
[----:B------:R-:W-:Y:S01]  /*2ee0*/  IMAD.WIDE R18, R27, 0x40, R14 ;  /* 0x000000401b127825 */ /* 0x000fe200078e020e */
[----:B------:R-:W2:Y:S04]  /*2ef0*/  LDG.E R29, desc[UR8][R16.64+0x3c] ;  /* 0x00003c08101d7981 */ /* 0x000ea8000c1e1900 */
[----:B------:R-:W3:Y:S04]  /*2f00*/  LDG.E R27, desc[UR8][R18.64+0x4] ;  /* 0x00000408121b7981 */ /* 0x000ee8000c1e1900 */
        /* <DEDUP_REMOVED lines=28> */
[----:B---3--:R-:W-:Y:S02]  /*30d0*/  LOP3.LUT R25, R25, R8, RZ, 0x3c, !PT ;  /* 0x0000000819197212 */ /* 0x008fe400078e3cff */
[----:B----4-:R-:W-:Y:S01]  /*30e0*/  LOP3.LUT R26, R26, R9, RZ, 0x3c, !PT ;  /* 0x000000091a1a7212 */ /* 0x010fe200078e3cff */
[----:B------:R-:W-:-:S04]  /*30f0*/  IMAD.WIDE R8, R5, 0x40, R14 ;  /* 0x0000004005087825 */ /* 0x000fc800078e020e */
[----:B------:R-:W-:Y:S01]  /*3100*/  IMAD.WIDE R14, R6, 0x40, R14 ;  /* 0x00000040060e7825 */ /* 0x000fe200078e020e */
[----:B------:R-:W3:Y:S04]  /*3110*/  LDG.E R18, desc[UR8][R8.64] ;  /* 0x0000000808127981 */ /* 0x000ee8000c1e1900 */
[----:B------:R-:W4:Y:S01]  /*3120*/  LDG.E R6, desc[UR8][R8.64+0x4] ;  /* 0x0000040808067981 */ /* 0x000f22000c1e1900 */
[----:B-----5:R-:W-:-:S03]  /*3130*/  LOP3.LUT R5, R28, R17, RZ, 0x3c, !PT ;  /* 0x000000111c057212 */ /* 0x020fc600078e3cff */
[----:B------:R-:W5:Y:S04]  /*3140*/  LDG.E R17, desc[UR8][R8.64+0x14] ;  /* 0x0000140808117981 */ /* 0x000f68000c1e1900 */
[----:B------:R-:W2:Y:S04]  /*3150*/  LDG.E R19, desc[UR8][R8.64+0x1c] ;  /* 0x00001c0808137981 */ /* 0x000ea8000c1e1900 */
[----:B------:R-:W2:Y:S01]  /*3160*/  LDG.E R28, desc[UR8][R14.64+0x4] ;  /* 0x000004080e1c7981 */ /* 0x000ea2000c1e1900 */
[----:B---3--:R-:W-:-:S03]  /*3170*/  LOP3.LUT R7, R7, R18, RZ, 0x3c, !PT ;  /* 0x0000001207077212 */ /* 0x008fc600078e3cff */
[----:B------:R-:W3:Y:S01]  /*3180*/  LDG.E R18, desc[UR8][R8.64+0x10] ;  /* 0x0000100808127981 */ /* 0x000ee2000c1e1900 */
[----:B----4-:R-:W-:-:S03]  /*3190*/  LOP3.LUT R27, R27, R6, RZ, 0x3c, !PT ;  /* 0x000000061b1b7212 */ /* 0x010fc600078e3cff */
[----:B------:R-:W4:Y:S01]  /*31a0*/  LDG.E R6, desc[UR8][R8.64+0xc] ;  /* 0x00000c0808067981 */ /* 0x000f22000c1e1900 */
[----:B-----5:R-:W-:-:S03]  /*31b0*/  LOP3.LUT R12, R12, R17, RZ, 0x3c, !PT ;  /* 0x000000110c0c7212 */ /* 0x020fc600078e3cff */
[----:B------:R-:W5:Y:S01]  /*31c0*/  LDG.E R17, desc[UR8][R8.64+0x24] ;  /* 0x0000240808117981 */ /* 0x000f62000c1e1900 */
[----:B---3--:R-:W-:-:S03]  /*31d0*/  LOP3.LUT R11, R11, R18, RZ, 0x3c, !PT ;  /* 0x000000120b0b7212 */ /* 0x008fc600078e3cff */
[----:B------:R-:W3:Y:S01]  /*31e0*/  LDG.E R18, desc[UR8][R8.64+0x20] ;  /* 0x0000200808127981 */ /* 0x000ee2000c1e1900 */
[----:B----4-:R-:W-:-:S03]  /*31f0*/  LOP3.LUT R10, R10, R6, RZ, 0x3c, !PT ;  /* 0x000000060a0a7212 */ /* 0x010fc600078e3cff */
[----:B------:R-:W4:Y:S01]  /*3200*/  LDG.E R6, desc[UR8][R8.64+0x18] ;  /* 0x0000180808067981 */ /* 0x000f22000c1e1900 */
[----:B--2---:R-:W-:Y:S02]  /*3210*/  LOP3.LUT R20, R20, R19, RZ, 0x3c, !PT ;  /* 0x0000001314147212 */ /* 0x004fe400078e3cff */
[----:B-----5:R-:W-:Y:S01]  /*3220*/  LOP3.LUT R22, R22, R17, RZ, 0x3c, !PT ;  /* 0x0000001116167212 */ /* 0x020fe200078e3cff */
[----:B------:R-:W2:Y:S04]  /*3230*/  LDG.E R19, desc[UR8][R8.64+0x2c] ;  /* 0x00002c0808137981 */ /* 0x000ea8000c1e1900 */
[----:B------:R-:W5:Y:S01]  /*3240*/  LDG.E R17, desc[UR8][R8.64+0x34] ;  /* 0x0000340808117981 */ /* 0x000f62000c1e1900 */
[----:B---3--:R-:W-:-:S03]  /*3250*/  LOP3.LUT R21, R21, R18, RZ, 0x3c, !PT ;  /* 0x0000001215157212 */ /* 0x008fc600078e3cff */
[----:B------:R-:W3:Y:S01]  /*3260*/  LDG.E R18, desc[UR8][R8.64+0x30] ;  /* 0x0000300808127981 */ /* 0x000ee2000c1e1900 */
[----:B----4-:R-:W-:-:S03]  /*3270*/  LOP3.LUT R13, R13, R6, RZ, 0x3c, !PT ;  /* 0x000000060d0d7212 */ /* 0x010fc600078e3cff */
[----:B------:R-:W4:Y:S01]  /*3280*/  LDG.E R6, desc[UR8][R8.64+0x28] ;  /* 0x0000280808067981 */ /* 0x000f22000c1e1900 */
[----:B------:R-:W-:-:S03]  /*3290*/  LOP3.LUT R0, R0, R29, RZ, 0x3c, !PT ;  /* 0x0000001d00007212 */ /* 0x000fc600078e3cff */
[----:B------:R-:W4:Y:S01]  /*32a0*/  LDG.E R29, desc[UR8][R8.64+0x8] ;  /* 0x00000808081d7981 */ /* 0x000f22000c1e1900 */
[----:B--2---:R-:W-:-:S03]  /*32b0*/  LOP3.LUT R24, R24, R19, RZ, 0x3c, !PT ;  /* 0x0000001318187212 */ /* 0x004fc600078e3cff */
[----:B------:R-:W2:Y:S01]  /*32c0*/  LDG.E R19, desc[UR8][R14.64+0x8] ;  /* 0x000008080e137981 */ /* 0x000ea2000c1e1900 */
[----:B---3--:R-:W-:Y:S02]  /*32d0*/  LOP3.LUT R25, R25, R18, RZ, 0x3c, !PT ;  /* 0x0000001219197212 */ /* 0x008fe400078e3cff */
[----:B-----5:R-:W-:Y:S02]  /*32e0*/  LOP3.LUT R18, R26, R17, RZ, 0x3c, !PT ;  /* 0x000000111a127212 */ /* 0x020fe400078e3cff */
[----:B----4-:R-:W-:Y:S01]  /*32f0*/  LOP3.LUT R23, R23, R6, RZ, 0x3c, !PT ;  /* 0x0000000617177212 */ /* 0x010fe200078e3cff */
[----:B------:R-:W3:Y:S04]  /*3300*/  LDG.E R17, desc[UR8][R14.64+0xc] ;  /* 0x00000c080e117981 */ /* 0x000ee8000c1e1900 */
[----:B------:R-:W4:Y:S01]  /*3310*/  LDG.E R6, desc[UR8][R14.64] ;  /* 0x000000080e067981 */ /* 0x000f22000c1e1900 */
[----:B------:R-:W-:-:S02]  /*3320*/  LOP3.LUT R16, R16, R29, RZ, 0x3c, !PT ;  /* 0x0000001d10107212 */ /* 0x000fc400078e3cff */
[----:B------:R-:W-:Y:S01]  /*3330*/  LOP3.LUT R28, R27, R28, RZ, 0x3c, !PT ;  /* 0x0000001c1b1c7212 */ /* 0x000fe200078e3cff */
[----:B------:R-:W5:Y:S01]  /*3340*/  LDG.E R29, desc[UR8][R8.64+0x3c] ;  /* 0x00003c08081d7981 */ /* 0x000f62000c1e1900 */
[----:B--2---:R-:W-:-:S03]  /*3350*/  LOP3.LUT R26, R16, R19, RZ, 0x3c, !PT ;  /* 0x00000013101a7212 */ /* 0x004fc600078e3cff */
[----:B------:R-:W2:Y:S04]  /*3360*/  LDG.E R19, desc[UR8][R14.64+0x14] ;  /* 0x000014080e137981 */ /* 0x000ea8000c1e1900 */
[----:B------:R-:W5:Y:S04]  /*3370*/  LDG.E R16, desc[UR8][R14.64+0x18] ;  /* 0x000018080e107981 */ /* 0x000f68000c1e1900 */
[----:B------:R-:W5:Y:S01]  /*3380*/  LDG.E R27, desc[UR8][R8.64+0x38] ;  /* 0x00003808081b7981 */ /* 0x000f62000c1e1900 */
[----:B---3--:R-:W-:-:S03]  /*3390*/  LOP3.LUT R10, R10, R17, RZ, 0x3c, !PT ;  /* 0x000000110a0a7212 */ /* 0x008fc600078e3cff */
[----:B------:R-:W3:Y:S01]  /*33a0*/  LDG.E R17, desc[UR8][R14.64+0x1c] ;  /* 0x00001c080e117981 */ /* 0x000ee2000c1e1900 */
[----:B----4-:R-:W-:-:S03]  /*33b0*/  LOP3.LUT R7, R7, R6, RZ, 0x3c, !PT ;  /* 0x0000000607077212 */ /* 0x010fc600078e3cff */
[----:B------:R-:W4:Y:S01]  /*33c0*/  LDG.E R6, desc[UR8][R14.64+0x10] ;  /* 0x000010080e067981 */ /* 0x000f22000c1e1900 */
[----:B--2---:R-:W-:-:S03]  /*33d0*/  LOP3.LUT R12, R12, R19, RZ, 0x3c, !PT ;  /* 0x000000130c0c7212 */ /* 0x004fc600078e3cff */
[----:B------:R-:W2:Y:S01]  /*33e0*/  LDG.E R19, desc[UR8][R14.64+0x24] ;  /* 0x000024080e137981 */ /* 0x000ea2000c1e1900 */
[----:B-----5:R-:W-:-:S03]  /*33f0*/  LOP3.LUT R13, R13, R16, RZ, 0x3c, !PT ;  /* 0x000000100d0d7212 */ /* 0x020fc600078e3cff */
        /* <DEDUP_REMOVED lines=13> */
[----:B------:R-:W-:-:S04]  /*34d0*/  UIADD3 UR5, UPT, UPT, UR5, 0x4, URZ ;  /* 0x0000000405057890 */ /* 0x000fc8000fffe0ff */
[----:B------:R-:W-:Y:S01]  /*34e0*/  UISETP.NE.AND UP1, UPT, UR5, UR4, UPT ;  /* 0x000000040500728c */ /* 0x000fe2000bf25270 */
[----:B------:R-:W-:Y:S02]  /*34f0*/  LOP3.LUT R5, R5, R27, RZ, 0x3c, !PT ;  /* 0x0000001b05057212 */ /* 0x000fe400078e3cff */
[----:B------:R-:W-:Y:S02]  /*3500*/  LOP3.LUT R29, R0, R29, RZ, 0x3c, !PT ;  /* 0x0000001d001d7212 */ /* 0x000fe400078e3cff */
[----:B-----5:R-:W-:Y:S02]  /*3510*/  LOP3.LUT R25, R25, R16, RZ, 0x3c, !PT ;  /* 0x0000001019197212 */ /* 0x020fe400078e3cff */
[----:B--2---:R-:W-:Y:S02]  /*3520*/  LOP3.LUT R19, R5, R19, RZ, 0x3c, !PT ;  /* 0x0000001305137212 */ /* 0x004fe400078e3cff */
[----:B---3--:R-:W-:Y:S02]  /*3530*/  LOP3.LUT R18, R18, R17, RZ, 0x3c, !PT ;  /* 0x0000001112127212 */ /* 0x008fe400078e3cff */
[----:B----4-:R-:W-:Y:S01]  /*3540*/  LOP3.LUT R0, R29, R6, RZ, 0x3c, !PT ;  /* 0x000000061d007212 */ /* 0x010fe200078e3cff */
[----:B------:R-:W-:Y:S06]  /*3550*/  BRA.U UP1, `(.L_x_99) ;  /* 0xfffffff101d47547 */ /* 0x000fec000b83ffff */
.L_x_98:
        /* <DEDUP_REMOVED lines=14> */
[----:B0-----:R-:W0:Y:S02]  /*3640*/  MUFU.RCP R6, R6 ;  /* 0x0000000600067308 */ /* 0x001e240000001000 */
[----:B0-----:R-:W-:Y:S01]  /*3650*/  VIADD R2, R6, 0xffffffe ;  /* 0x0ffffffe06027836 */ /* 0x001fe20000000000 */
[C---:B------:R-:W-:Y:S02]  /*3660*/  LOP3.LUT R6, R8.reuse, UR4, RZ, 0x3c, !PT ;  /* 0x0000000408067c12 */ /* 0x040fe4000f8e3cff */
[----:B------:R-:W-:-:S03]  /*3670*/  LOP3.LUT R8, R8, UR5, RZ, 0x3c, !PT ;  /* 0x0000000508087c12 */ /* 0x000fc6000f8e3cff */
[----:B------:R0:W1:Y:S01]  /*3680*/  F2I.FTZ.U32.TRUNC.NTZ R3, R2 ;  /* 0x0000000200037305 */ /* 0x000062000021f000 */
[----:B------:R-:W-:Y:S02]  /*3690*/  IABS R16, R8 ;  /* 0x0000000800107213 */ /* 0x000fe40000000000 */
[----:B------:R-:W-:Y:S01]  /*36a0*/  ISETP.GE.AND P3, PT, R8, RZ, PT ;  /* 0x000000ff0800720c */ /* 0x000fe20003f66270 */
[----:B0-----:R-:W-:Y:S02]  /*36b0*/  IMAD.MOV.U32 R2, RZ, RZ, RZ ;  /* 0x000000ffff027224 */ /* 0x001fe400078e00ff */
[----:B-1----:R-:W-:-:S04]  /*36c0*/  IMAD.MOV R14, RZ, RZ, -R3 ;  /* 0x000000ffff0e7224 */ /* 0x002fc800078e0a03 */
[----:B------:R-:W-:Y:S01]  /*36d0*/  IMAD R9, R14, R5, RZ ;  /* 0x000000050e097224 */ /* 0x000fe200078e02ff */
[----:B------:R-:W-:-:S03]  /*36e0*/  IABS R14, R6 ;  /* 0x00000006000e7213 */ /* 0x000fc60000000000 */
[----:B------:R-:W-:Y:S01]  /*36f0*/  IMAD.HI.U32 R3, R3, R9, R2 ;  /* 0x0000000903037227 */ /* 0x000fe200078e0002 */
[----:B------:R-:W-:-:S05]  /*3700*/  LOP3.LUT R9, RZ, R4, RZ, 0x33, !PT ;  /* 0x00000004ff097212 */ /* 0x000fca00078e33ff */
        /* <DEDUP_REMOVED lines=16> */
[----:B------:R-:W-:Y:S02]  /*3810*/  @!P2 IMAD.IADD R16, R16, 0x1, -R5 ;  /* 0x000000011010a824 */ /* 0x000fe400078e0a05 */
        /* <DEDUP_REMOVED lines=13> */
[----:B------:R-:W5:Y:S01]  /*38f0*/  LDG.E R27, desc[UR8][R4.64+0x3c] ;  /* 0x00003c08041b7981 */ /* 0x000f62000c1e1900 */
[----:B--2---:R-:W-:-:S03]  /*3900*/  LOP3.LUT R7, R7, R14, R8, 0x96, !PT ;  /* 0x0000000e07077212 */ /* 0x004fc600078e9608 */
[----:B------:R-:W2:Y:S04]  /*3910*/  LDG.E R14, desc[UR8][R4.64+0xc] ;  /* 0x00000c08040e7981 */ /* 0x000ea8000c1e1900 */
[----:B------:R-:W5:Y:S01]  /*3920*/  LDG.E R8, desc[UR8][R2.64+0x10] ;  /* 0x0000100802087981 */ /* 0x000f62000c1e1900 */
[----:B---3--:R-:W-:-:S03]  /*3930*/  LOP3.LUT R28, R28, R16, R15, 0x96, !PT ;  /* 0x000000101c1c7212 */ /* 0x008fc600078e960f */
[----:B------:R-:W2:Y:S04]  /*3940*/  LDG.E R15, desc[UR8][R2.64+0xc] ;  /* 0x00000c08020f7981 */ /* 0x000ea8000c1e1900 */
[----:B------:R-:W5:Y:S01]  /*3950*/  LDG.E R16, desc[UR8][R4.64+0x10] ;  /* 0x0000100804107981 */ /* 0x000f62000c1e1900 */
[----:B----4-:R-:W-:-:S03]  /*3960*/  LOP3.LUT R26, R26, R6, R9, 0x96, !PT ;  /* 0x000000061a1a7212 */ /* 0x010fc600078e9609 */
[----:B------:R-:W3:Y:S04]  /*3970*/  LDG.E R6, desc[UR8][R4.64+0x14] ;  /* 0x0000140804067981 */ /* 0x000ee8000c1e1900 */
[----:B------:R-:W3:Y:S01]  /*3980*/  LDG.E R9, desc[UR8][R2.64+0x14] ;  /* 0x0000140802097981 */ /* 0x000ee2000c1e1900 */
[----:B--2---:R-:W-:-:S03]  /*3990*/  LOP3.LUT R10, R10, R14, R15, 0x96, !PT ;  /* 0x0000000e0a0a7212 */ /* 0x004fc600078e960f */
[----:B------:R-:W2:Y:S01]  /*39a0*/  LDG.E R14, desc[UR8][R2.64+0x18] ;  /* 0x00001808020e7981 */ /* 0x000ea2000c1e1900 */
[----:B-----5:R-:W-:-:S03]  /*39b0*/  LOP3.LUT R11, R11, R16, R8, 0x96, !PT ;  /* 0x000000100b0b7212 */ /* 0x020fc600078e9608 */
[----:B------:R-:W2:Y:S04]  /*39c0*/  LDG.E R16, desc[UR8][R4.64+0x18] ;  /* 0x0000180804107981 */ /* 0x000ea8000c1e1900 */
[----:B------:R-:W4:Y:S01]  /*39d0*/  LDG.E R15, desc[UR8][R2.64+0x1c] ;  /* 0x00001c08020f7981 */ /* 0x000f22000c1e1900 */
[----:B---3--:R-:W-:-:S03]  /*39e0*/  LOP3.LUT R12, R12, R6, R9, 0x96, !PT ;  /* 0x000000060c0c7212 */ /* 0x008fc600078e9609 */
[----:B------:R-:W3:Y:S04]  /*39f0*/  LDG.E R8, desc[UR8][R4.64+0x20] ;  /* 0x0000200804087981 */ /* 0x000ee8000c1e1900 */
[----:B------:R-:W3:Y:S04]  /*3a00*/  LDG.E R6, desc[UR8][R2.64+0x20] ;  /* 0x0000200802067981 */ /* 0x000ee8000c1e1900 */
[----:B------:R-:W5:Y:S01]  /*3a10*/  LDG.E R9, desc[UR8][R4.64+0x2c] ;  /* 0x00002c0804097981 */ /* 0x000f62000c1e1900 */
[----:B--2---:R-:W-:-:S03]  /*3a20*/  LOP3.LUT R13, R13, R16, R14, 0x96, !PT ;  /* 0x000000100d0d7212 */ /* 0x004fc600078e960e */
[----:B------:R-:W2:Y:S01]  /*3a30*/  LDG.E R16, desc[UR8][R4.64+0x24] ;  /* 0x0000240804107981 */ /* 0x000ea2000c1e1900 */
[----:B----4-:R-:W-:-:S03]  /*3a40*/  LOP3.LUT R20, R20, R17, R15, 0x96, !PT ;  /* 0x0000001114147212 */ /* 0x010fc600078e960f */
[----:B------:R-:W2:Y:S04]  /*3a50*/  LDG.E R15, desc[UR8][R2.64+0x24] ;  /* 0x00002408020f7981 */ /* 0x000ea8000c1e1900 */
[----:B------:R-:W4:Y:S01]  /*3a60*/  LDG.E R17, desc[UR8][R4.64+0x28] ;  /* 0x0000280804117981 */ /* 0x000f22000c1e1900 */
[----:B---3--:R-:W-:-:S03]  /*3a70*/  LOP3.LUT R21, R21, R8, R6, 0x96, !PT ;  /* 0x0000000815157212 */ /* 0x008fc600078e9606 */
[----:B------:R-:W4:Y:S04]  /*3a80*/  LDG.E R14, desc[UR8][R2.64+0x28] ;  /* 0x00002808020e7981 */ /* 0x000f28000c1e1900 */
[----:B------:R-:W5:Y:S04]  /*3a90*/  LDG.E R6, desc[UR8][R2.64+0x2c] ;  /* 0x00002c0802067981 */ /* 0x000f68000c1e1900 */
[----:B------:R-:W3:Y:S01]  /*3aa0*/  LDG.E R8, desc[UR8][R2.64+0x38] ;  /* 0x0000380802087981 */ /* 0x000ee2000c1e1900 */
[----:B--2---:R-:W-:-:S03]  /*3ab0*/  LOP3.LUT R22, R22, R16, R15, 0x96, !PT ;  /* 0x0000001016167212 */ /* 0x004fc600078e960f */
[----:B------:R-:W2:Y:S04]  /*3ac0*/  LDG.E R15, desc[UR8][R2.64+0x34] ;  /* 0x00003408020f7981 */ /* 0x000ea8000c1e1900 */
[----:B------:R-:W3:Y:S01]  /*3ad0*/  LDG.E R16, desc[UR8][R4.64+0x38] ;  /* 0x0000380804107981 */ /* 0x000ee2000c1e1900 */
[----:B----4-:R-:W-:-:S03]  /*3ae0*/  LOP3.LUT R23, R23, R17, R14, 0x96, !PT ;  /* 0x0000001117177212 */ /* 0x010fc600078e960e */
[----:B------:R-:W4:Y:S01]  /*3af0*/  LDG.E R14, desc[UR8][R2.64+0x30] ;  /* 0x00003008020e7981 */ /* 0x000f22000c1e1900 */
[----:B-----5:R-:W-:-:S03]  /*3b00*/  LOP3.LUT R24, R24, R9, R6, 0x96, !PT ;  /* 0x0000000918187212 */ /* 0x020fc600078e9606 */
[----:B------:R-:W5:Y:S04]  /*3b10*/  LDG.E R17, desc[UR8][R2.64+0x3c] ;  /* 0x00003c0802117981 */ /* 0x000f68000c1e1900 */
[----:B------:R-:W4:Y:S04]  /*3b20*/  LDG.E R6, desc[UR8][R4.64+0x30] ;  /* 0x0000300804067981 */ /* 0x000f28000c1e1900 */
[----:B------:R-:W2:Y:S01]  /*3b30*/  LDG.E R9, desc[UR8][R4.64+0x34] ;  /* 0x0000340804097981 */ /* 0x000ea2000c1e1900 */
[----:B------:R-:W-:Y:S01]  /*3b40*/  UIADD3 UR4, UPT, UPT, UR4, 0x2, URZ ;  /* 0x0000000204047890 */ /* 0x000fe2000fffe0ff */
[----:B---3--:R-:W-:-:S02]  /*3b50*/  LOP3.LUT R19, R19, R16, R8, 0x96, !PT ;  /* 0x0000001013137212 */ /* 0x008fc400078e9608 */
[----:B-----5:R-:W-:Y:S02]  /*3b60*/  LOP3.LUT R0, R0, R27, R17, 0x96, !PT ;  /* 0x0000001b00007212 */ /* 0x020fe400078e9611 */
[----:B----4-:R-:W-:Y:S02]  /*3b70*/  LOP3.LUT R25, R25, R6, R14, 0x96, !PT ;  /* 0x0000000619197212 */ /* 0x010fe400078e960e */
[----:B--2---:R-:W-:-:S07]  /*3b80*/  LOP3.LUT R18, R18, R9, R15, 0x96, !PT ;  /* 0x0000000912127212 */ /* 0x004fce00078e960f */
.L_x_100:
        /* <DEDUP_REMOVED lines=8> */
[----:B-1----:R-:W-:Y:S02]  /*3c10*/  IMAD R5, R5, UR5, R2 ;  /* 0x0000000505057c24 */ /* 0x002fe4000f8e0202 */
[----:B------:R-:W-:-:S05]  /*3c20*/  IMAD.MOV.U32 R2, RZ, RZ, RZ ;  /* 0x000000ffff027224 */ /* 0x000fca00078e00ff */
[----:B0-----:R-:W0:Y:S01]  /*3c30*/  MUFU.RCP R8, R8 ;  /* 0x0000000800087308 */ /* 0x001e220000001000 */
[----:B------:R-:W-:-:S04]  /*3c40*/  LOP3.LUT R5, R5, UR4, RZ, 0x3c, !PT ;  /* 0x0000000405057c12 */ /* 0x000fc8000f8e3cff */
[----:B------:R-:W-:Y:S01]  /*3c50*/  ISETP.GE.AND P1, PT, R5, RZ, PT ;  /* 0x000000ff0500720c */ /* 0x000fe20003f26270 */
[----:B0-----:R-:W-:Y:S01]  /*3c60*/  VIADD R3, R8, 0xffffffe ;  /* 0x0ffffffe08037836 */ /* 0x001fe20000000000 */
[----:B------:R-:W-:-:S05]  /*3c70*/  IABS R8, R5 ;  /* 0x0000000500087213 */ /* 0x000fca0000000000 */
[----:B------:R-:W0:Y:S02]  /*3c80*/  F2I.FTZ.U32.TRUNC.NTZ R3, R3 ;  /* 0x0000000300037305 */ /* 0x000e24000021f000 */
[----:B0-----:R-:W-:-:S04]  /*3c90*/  IMAD.MOV R9, RZ, RZ, -R3 ;  /* 0x000000ffff097224 */ /* 0x001fc800078e0a03 */
[----:B------:R-:W-:-:S04]  /*3ca0*/  IMAD R9, R9, R4, RZ ;  /* 0x0000000409097224 */ /* 0x000fc800078e02ff */
        /* <DEDUP_REMOVED lines=44> */
[----:B------:R-:W-:-:S07]  /*3f70*/  LOP3.LUT R25, R25, R8, RZ, 0x3c, !PT ;  /* 0x0000000819197212 */ /* 0x000fce00078e3cff */
.L_x_97:
        /* <DEDUP_REMOVED lines=23> */
.L_x_101:
        /* <DEDUP_REMOVED lines=9> */
.L_x_388:


//--------------------- .text._Z36TestSequentialAccessThroughputKernelILi32EEvPK11MemoryBlockIXT_EEPS1_ii --------------------------
	.section	.text._Z36TestSequentialAccessThroughputKernelILi32EEvPK11MemoryBlockIXT_EEPS1_ii,"ax",@progbits
	.align	128
        .global         _Z36TestSequentialAccessThroughputKernelILi32EEvPK11MemoryBlockIXT_EEPS1_ii
        .type           _Z36TestSequentialAccessThroughputKernelILi32EEvPK11MemoryBlockIXT_EEPS1_ii,@function
        .size           _Z36TestSequentialAccessThroughputKernelILi32EEvPK11MemoryBlockIXT_EEPS1_ii,(.L_x_389 - _Z36TestSequentialAccessThroughputKernelILi32EEvPK11MemoryBlockIXT_EEPS1_ii)
        .other          _Z36TestSequentialAccessThroughputKernelILi32EEvPK11MemoryBlockIXT_EEPS1_ii,@"STO_CUDA_ENTRY STV_DEFAULT"
_Z36TestSequentialAccessThroughputKernelILi32EEvPK11MemoryBlockIXT_EEPS1_ii:
.text._Z36TestSequentialAccessThroughputKernelILi32EEvPK11MemoryBlockIXT_EEPS1_ii:
        /* <DEDUP_REMOVED lines=28> */
.L_x_112:
[----:B0-----:R-:W-:Y:S01]  /*01c0*/  LOP3.LUT R0, R10, 0x3, RZ, 0xc0, !PT ;  /* 0x000000030a007812 */ /* 0x001fe200078ec0ff */
[----:B------:R-:W-:Y:S03]  /*01d0*/  BSSY.RECONVERGENT B1, `(.L_x_104) ;  /* 0x000023f000017945 */ /* 0x000fe60003800200 */
[----:B------:R-:W-:-:S04]  /*01e0*/  ISETP.NE.U32.AND P0, PT, R0, RZ, PT ;  /* 0x000000ff0000720c */ /* 0x000fc80003f05070 */
[----:B------:R-:W-:-:S13]  /*01f0*/  ISETP.NE.AND.EX P0, PT, RZ, RZ, PT, P0 ;  /* 0x000000ffff00720c */ /* 0x000fda0003f05300 */
[----:B------:R-:W-:Y:S05]  /*0200*/  @!P0 BRA `(.L_x_105) ;  /* 0x0000002000ec8947 */ /* 0x000fea0003800000 */
[----:B------:R-:W0:Y:S01]  /*0210*/  LDC.64 R8, c[0x4][RZ] ;  /* 0x01000000ff087b82 */ /* 0x000e220000000a00 */
[----:B------:R-:W-:Y:S01]  /*0220*/  IMAD.MOV.U32 R0, RZ, RZ, RZ ;  /* 0x000000ffff007224 */ /* 0x000fe200078e00ff */
[----:B------:R-:W-:Y:S01]  /*0230*/  CS2R R2, SRZ ;  /* 0x0000000000027805 */ /* 0x000fe2000001ff00 */
[----:B------:R-:W-:Y:S01]  /*0240*/  IMAD.MOV.U32 R6, RZ, RZ, RZ ;  /* 0x000000ffff067224 */ /* 0x000fe200078e00ff */
[----:B------:R-:W-:Y:S01]  /*0250*/  CS2R R4, SRZ ;  /* 0x0000000000047805 */ /* 0x000fe2000001ff00 */
[----:B0-----:R-:W-:-:S07]  /*0260*/  IMAD.WIDE.U32 R8, R12, 0xc80, R8 ;  /* 0x00000c800c087825 */ /* 0x001fce00078e0008 */
.L_x_107:
[----:B------:R-:W-:-:S06]  /*0270*/  IMAD R13, R6, 0x4, R1 ;  /* 0x00000004060d7824 */ /* 0x000fcc00078e0201 */
[----:B------:R-:W5:Y:S01]  /*0280*/  LDL R13, [R13+0x4] ;  /* 0x000004000d0d7983 */ /* 0x000f620000100800 */
[----:B------:R-:W-:-:S05]  /*0290*/  UMOV UR4, URZ ;  /* 0x000000ff00047c82 */ /* 0x000fca0008000000 */
.L_x_106:
[----:B-----5:R-:W-:Y:S01]  /*02a0*/  SHF.R.U32.HI R20, RZ, UR4, R13 ;  /* 0x00000004ff147c19 */ /* 0x020fe2000801160d */
[----:B------:R-:W-:-:S03]  /*02b0*/  IMAD.SHL.U32 R14, R6, 0x20, RZ ;  /* 0x00000020060e7824 */ /* 0x000fc600078e00ff */
[----:B------:R-:W-:Y:S01]  /*02c0*/  LOP3.LUT R15, R20, 0x1, RZ, 0xc0, !PT ;  /* 0x00000001140f7812 */ /* 0x000fe200078ec0ff */
[----:B------:R-:W-:-:S03]  /*02d0*/  VIADD R14, R14, UR4 ;  /* 0x000000040e0e7c36 */ /* 0x000fc60008000000 */
[----:B------:R-:W-:Y:S01]  /*02e0*/  ISETP.NE.U32.AND P0, PT, R15, 0x1, PT ;  /* 0x000000010f00780c */ /* 0x000fe20003f05070 */
[----:B------:R-:W-:-:S03]  /*02f0*/  IMAD R15, R14, 0x5, RZ ;  /* 0x000000050e0f7824 */ /* 0x000fc600078e02ff */
[----:B------:R-:W-:Y:S01]  /*0300*/  R2P PR, R20, 0x7e ;  /* 0x0000007e14007804 */ /* 0x000fe20000000000 */
[----:B------:R-:W-:-:S08]  /*0310*/  IMAD.WIDE.U32 R14, R15, 0x4, R8 ;  /* 0x000000040f0e7825 */ /* 0x000fd000078e0008 */
[----:B-1----:R-:W2:Y:S04]  /*0320*/  @!P0 LDG.E R17, desc[UR10][R14.64] ;  /* 0x0000000a0e118981 */ /* 0x002ea8000c1e1900 */
[----:B------:R-:W3:Y:S04]  /*0330*/  @P1 LDG.E R19, desc[UR10][R14.64+0x14] ;  /* 0x0000140a0e131981 */ /* 0x000ee8000c1e1900 */
[----:B------:R-:W4:Y:S04]  /*0340*/  @P2 LDG.E R21, desc[UR10][R14.64+0x28] ;  /* 0x0000280a0e152981 */ /* 0x000f28000c1e1900 */
[----:B------:R-:W4:Y:S04]  /*0350*/  @P3 LDG.E R23, desc[UR10][R14.64+0x3c] ;  /* 0x00003c0a0e173981 */ /* 0x000f28000c1e1900 */
[----:B------:R-:W4:Y:S04]  /*0360*/  @!P0 LDG.E R16, desc[UR10][R14.64+0x8] ;  /* 0x0000080a0e108981 */ /* 0x000f28000c1e1900 */
[----:B------:R-:W4:Y:S04]  /*0370*/  @P4 LDG.E R25, desc[UR10][R14.64+0x50] ;  /* 0x0000500a0e194981 */ /* 0x000f28000c1e1900 */
[----:B------:R-:W4:Y:S04]  /*0380*/  @!P0 LDG.E R18, desc[UR10][R14.64+0x10] ;  /* 0x0000100a0e128981 */ /* 0x000f28000c1e1900 */
[----:B------:R-:W4:Y:S04]  /*0390*/  @P1 LDG.E R22, desc[UR10][R14.64+0x1c] ;  /* 0x00001c0a0e161981 */ /* 0x000f28000c1e1900 */
[----:B------:R-:W4:Y:S04]  /*03a0*/  @P1 LDG.E R24, desc[UR10][R14.64+0x24] ;  /* 0x0000240a0e181981 */ /* 0x000f28000c1e1900 */
[----:B------:R-:W4:Y:S01]  /*03b0*/  @P6 LDG.E R27, desc[UR10][R14.64+0x78] ;  /* 0x0000780a0e1b6981 */ /* 0x000f22000c1e1900 */
[----:B--2---:R-:W-:-:S03]  /*03c0*/  @!P0 LOP3.LUT R0, R0, R17, RZ, 0x3c, !PT ;  /* 0x0000001100008212 */ /* 0x004fc600078e3cff */
[----:B------:R-:W2:Y:S01]  /*03d0*/  @!P0 LDG.E R17, desc[UR10][R14.64+0x4] ;  /* 0x0000040a0e118981 */ /* 0x000ea2000c1e1900 */
[----:B---3--:R-:W-:-:S03]  /*03e0*/  @P1 LOP3.LUT R0, R0, R19, RZ, 0x3c, !PT ;  /* 0x0000001300001212 */ /* 0x008fc600078e3cff */
[----:B------:R-:W3:Y:S01]  /*03f0*/  @!P0 LDG.E R19, desc[UR10][R14.64+0xc] ;  /* 0x00000c0a0e138981 */ /* 0x000ee2000c1e1900 */
[----:B----4-:R-:W-:-:S03]  /*0400*/  @P2 LOP3.LUT R0, R0, R21, RZ, 0x3c, !PT ;  /* 0x0000001500002212 */ /* 0x010fc600078e3cff */
[----:B------:R-:W4:Y:S01]  /*0410*/  @P1 LDG.E R21, desc[UR10][R14.64+0x18] ;  /* 0x0000180a0e151981 */ /* 0x000f22000c1e1900 */
[----:B------:R-:W-:-:S03]  /*0420*/  @P3 LOP3.LUT R0, R0, R23, RZ, 0x3c, !PT ;  /* 0x0000001700003212 */ /* 0x000fc600078e3cff */
[----:B------:R-:W4:Y:S01]  /*0430*/  @P5 LDG.E R23, desc[UR10][R14.64+0x64] ;  /* 0x0000640a0e175981 */ /* 0x000f22000c1e1900 */
[----:B------:R-:W-:-:S03]  /*0440*/  @!P0 LOP3.LUT R5, R5, R16, RZ, 0x3c, !PT ;  /* 0x0000001005058212 */ /* 0x000fc600078e3cff */
[----:B------:R-:W4:Y:S01]  /*0450*/  @P2 LDG.E R16, desc[UR10][R14.64+0x30] ;  /* 0x0000300a0e102981 */ /* 0x000f22000c1e1900 */
[----:B------:R-:W-:-:S03]  /*0460*/  @P4 LOP3.LUT R0, R0, R25, RZ, 0x3c, !PT ;  /* 0x0000001900004212 */ /* 0x000fc600078e3cff */
[----:B------:R-:W4:Y:S01]  /*0470*/  @P3 LDG.E R25, desc[UR10][R14.64+0x48] ;  /* 0x0000480a0e193981 */ /* 0x000f22000c1e1900 */
[----:B------:R-:W-:-:S03]  /*0480*/  @!P0 LOP3.LUT R3, R3, R18, RZ, 0x3c, !PT ;  /* 0x0000001203038212 */ /* 0x000fc600078e3cff */
[----:B------:R-:W4:Y:S01]  /*0490*/  @P2 LDG.E R18, desc[UR10][R14.64+0x38] ;  /* 0x0000380a0e122981 */ /* 0x000f22000c1e1900 */
[----:B------:R-:W-:-:S03]  /*04a0*/  @P1 LOP3.LUT R5, R5, R22, RZ, 0x3c, !PT ;  /* 0x0000001605051212 */ /* 0x000fc600078e3cff */
[----:B------:R-:W4:Y:S01]  /*04b0*/  @P3 LDG.E R22, desc[UR10][R14.64+0x44] ;  /* 0x0000440a0e163981 */ /* 0x000f22000c1e1900 */
[----:B--2---:R-:W-:-:S03]  /*04c0*/  @!P0 LOP3.LUT R4, R4, R17, RZ, 0x3c, !PT ;  /* 0x0000001104048212 */ /* 0x004fc600078e3cff */
[----:B------:R-:W2:Y:S01]  /*04d0*/  @P1 LDG.E R17, desc[UR10][R14.64+0x20] ;  /* 0x0000200a0e111981 */ /* 0x000ea2000c1e1900 */
[----:B---3--:R-:W-:-:S03]  /*04e0*/  @!P0 LOP3.LUT R2, R2, R19, RZ, 0x3c, !PT ;  /* 0x0000001302028212 */ /* 0x008fc600078e3cff */
[----:B------:R-:W3:Y:S01]  /*04f0*/  @P2 LDG.E R19, desc[UR10][R14.64+0x2c] ;  /* 0x00002c0a0e132981 */ /* 0x000ee2000c1e1900 */
[----:B----4-:R-:W-:-:S03]  /*0500*/  @P1 LOP3.LUT R4, R4, R21, RZ, 0x3c, !PT ;  /* 0x0000001504041212 */ /* 0x010fc600078e3cff */
[----:B------:R-:W4:Y:S01]  /*0510*/  @P2 LDG.E R21, desc[UR10][R14.64+0x34] ;  /* 0x0000340a0e152981 */ /* 0x000f22000c1e1900 */
[----:B------:R-:W-:-:S03]  /*0520*/  @P5 LOP3.LUT R0, R0, R23, RZ, 0x3c, !PT ;  /* 0x0000001700005212 */ /* 0x000fc600078e3cff */
[----:B------:R-:W4:Y:S01]  /*0530*/  @P3 LDG.E R23, desc[UR10][R14.64+0x40] ;  /* 0x0000400a0e173981 */ /* 0x000f22000c1e1900 */
[----:B------:R-:W-:Y:S02]  /*0540*/  @P1 LOP3.LUT R3, R3, R24, RZ, 0x3c, !PT ;  /* 0x0000001803031212 */ /* 0x000fe400078e3cff */
[----:B------:R-:W-:Y:S01]  /*0550*/  @P2 LOP3.LUT R5, R5, R16, RZ, 0x3c, !PT ;  /* 0x0000001005052212 */ /* 0x000fe200078e3cff */
[----:B------:R-:W4:Y:S04]  /*0560*/  @P5 LDG.E R24, desc[UR10][R14.64+0x6c] ;  /* 0x00006c0a0e185981 */ /* 0x000f28000c1e1900 */
        /* <DEDUP_REMOVED lines=16> */
[----:B------:R-:W4:Y:S01]  /*0670*/  @P5 LDG.E R16, desc[UR10][R14.64+0x74] ;  /* 0x0000740a0e105981 */ /* 0x000f22000c1e1900 */
[----:B------:R-:W-:-:S03]  /*0680*/  @P4 LOP3.LUT R5, R5, R18, RZ, 0x3c, !PT ;  /* 0x0000001205054212 */ /* 0x000fc600078e3cff */
[----:B------:R-:W4:Y:S01]  /*0690*/  @P6 LDG.E R18, desc[UR10][R14.64+0x80] ;  /* 0x0000800a0e126981 */ /* 0x000f22000c1e1900 */
[----:B------:R-:W-:-:S03]  /*06a0*/  @P4 LOP3.LUT R3, R3, R22, RZ, 0x3c, !PT ;  /* 0x0000001603034212 */ /* 0x000fc600078e3cff */
[----:B------:R-:W4:Y:S01]  /*06b0*/  @P6 LDG.E R22, desc[UR10][R14.64+0x88] ;  /* 0x0000880a0e166981 */ /* 0x000f22000c1e1900 */
[----:B------:R-:W-:-:S03]  /*06c0*/  @P5 LOP3.LUT R5, R5, R24, RZ, 0x3c, !PT ;  /* 0x0000001805055212 */ /* 0x000fc600078e3cff */
        /* <DEDUP_REMOVED lines=11> */
[----:B------:R-:W-:Y:S02]  /*0780*/  @P6 LOP3.LUT R0, R0, R27, RZ, 0x3c, !PT ;  /* 0x0000001b00006212 */ /* 0x000fe400078e3cff */
[----:B------:R-:W-:Y:S02]  /*0790*/  @P5 LOP3.LUT R3, R3, R16, RZ, 0x3c, !PT ;  /* 0x0000001003035212 */ /* 0x000fe400078e3cff */
[----:B------:R-:W-:Y:S02]  /*07a0*/  @P6 LOP3.LUT R5, R5, R18, RZ, 0x3c, !PT ;  /* 0x0000001205056212 */ /* 0x000fe400078e3cff */
[----:B------:R-:W-:Y:S02]  /*07b0*/  @P6 LOP3.LUT R3, R3, R22, RZ, 0x3c, !PT ;  /* 0x0000001603036212 */ /* 0x000fe400078e3cff */
[----:B------:R-:W-:Y:S02]  /*07c0*/  @P0 LOP3.LUT R0, R0, R25, RZ, 0x3c, !PT ;  /* 0x0000001900000212 */ /* 0x000fe400078e3cff */
[----:B------:R-:W-:-:S02]  /*07d0*/  @P0 LOP3.LUT R5, R5, R24, RZ, 0x3c, !PT ;  /* 0x0000001805050212 */ /* 0x000fc400078e3cff */
[----:B------:R-:W-:Y:S02]  /*07e0*/  @P0 LOP3.LUT R3, R3, R26, RZ, 0x3c, !PT ;  /* 0x0000001a03030212 */ /* 0x000fe400078e3cff */
[----:B--2---:R-:W-:Y:S02]  /*07f0*/  @P6 LOP3.LUT R4, R4, R17, RZ, 0x3c, !PT ;  /* 0x0000001104046212 */ /* 0x004fe400078e3cff */
[----:B---3--:R-:W-:Y:S02]  /*0800*/  @P6 LOP3.LUT R2, R2, R19, RZ, 0x3c, !PT ;  /* 0x0000001302026212 */ /* 0x008fe400078e3cff */
[----:B----4-:R-:W-:Y:S02]  /*0810*/  @P0 LOP3.LUT R4, R4, R21, RZ, 0x3c, !PT ;  /* 0x0000001504040212 */ /* 0x010fe400078e3cff */
        /* <DEDUP_REMOVED lines=22> */
[----:B------:R-:W-:Y:S01]  /*0980*/  LOP3.LUT P0, RZ, R20, 0x8000, RZ, 0xc0, !PT ;  /* 0x0000800014ff7812 */ /* 0x000fe2000780c0ff */
[----:B------:R-:W4:Y:S04]  /*0990*/  @P1 LDG.E R25, desc[UR10][R14.64+0xc0] ;  /* 0x0000c00a0e191981 */ /* 0x000f28000c1e1900 */
        /* <DEDUP_REMOVED lines=12> */
[----:B---3--:R-:W-:Y:S02]  /*0a60*/  @P5 LOP3.LUT R0, R0, R21, RZ, 0x3c, !PT ;  /* 0x0000001500005212 */ /* 0x008fe400078e3cff */
[----:B------:R-:W-:Y:S01]  /*0a70*/  @P2 LOP3.LUT R5, R5, R22, RZ, 0x3c, !PT ;  /* 0x0000001605052212 */ /* 0x000fe200078e3cff */
[----:B------:R-:W3:Y:S01]  /*0a80*/  @P3 LDG.E R21, desc[UR10][R14.64+0xe0] ;  /* 0x0000e00a0e153981 */ /* 0x000ee2000c1e1900 */
[----:B----4-:R-:W-:-:S03]  /*0a90*/  @P1 LOP3.LUT R4, R4, R23, RZ, 0x3c, !PT ;  /* 0x0000001704041212 */ /* 0x010fc600078e3cff */
[----:B------:R-:W4:Y:S04]  /*0aa0*/  @P3 LDG.E R22, desc[UR10][R14.64+0xec] ;  /* 0x0000ec0a0e163981 */ /* 0x000f28000c1e1900 */
[----:B------:R-:W2:Y:S01]  /*0ab0*/  @P3 LDG.E R23, desc[UR10][R14.64+0xe8] ;  /* 0x0000e80a0e173981 */ /* 0x000ea2000c1e1900 */
[----:B------:R-:W-:-:S03]  /*0ac0*/  @P1 LOP3.LUT R2, R2, R25, RZ, 0x3c, !PT ;  /* 0x0000001902021212 */ /* 0x000fc600078e3cff */
[----:B------:R-:W2:Y:S01]  /*0ad0*/  @P4 LDG.E R25, desc[UR10][R14.64+0xf4] ;  /* 0x0000f40a0e194981 */ /* 0x000ea2000c1e1900 */
        /* <DEDUP_REMOVED lines=14> */
[----:B--2---:R-:W-:Y:S02]  /*0bc0*/  @P3 LOP3.LUT R2, R2, R23, RZ, 0x3c, !PT ;  /* 0x0000001702023212 */ /* 0x004fe400078e3cff */
[----:B------:R-:W-:Y:S01]  /*0bd0*/  @P4 LOP3.LUT R3, R3, R18, RZ, 0x3c, !PT ;  /* 0x0000001203034212 */ /* 0x000fe200078e3cff */
[----:B------:R-:W2:Y:S01]  /*0be0*/  @P6 LDG.E R23, desc[UR10][R14.64+0x124] ;  /* 0x0001240a0e176981 */ /* 0x000ea2000c1e1900 */
[----:B------:R-:W-:-:S03]  /*0bf0*/  @P4 LOP3.LUT R4, R4, R25, RZ, 0x3c, !PT ;  /* 0x0000001904044212 */ /* 0x000fc600078e3cff */
[----:B------:R-:W4:Y:S01]  /*0c00*/  @P6 LDG.E R18, desc[UR10][R14.64+0x120] ;  /* 0x0001200a0e126981 */ /* 0x000f22000c1e1900 */
[----:B------:R-:W-:-:S03]  /*0c10*/  @P3 LOP3.LUT R5, R5, R20, RZ, 0x3c, !PT ;  /* 0x0000001405053212 */ /* 0x000fc600078e3cff */
[----:B------:R-:W4:Y:S01]  /*0c20*/  @P5 LDG.E R20, desc[UR10][R14.64+0x114] ;  /* 0x0001140a0e145981 */ /* 0x000f22000c1e1900 */
[----:B------:R-:W-:Y:S02]  /*0c30*/  @P4 LOP3.LUT R5, R5, R24, RZ, 0x3c, !PT ;  /* 0x0000001805054212 */ /* 0x000fe400078e3cff */
[----:B------:R-:W-:Y:S01]  /*0c40*/  @P5 LOP3.LUT R4, R4, R17, RZ, 0x3c, !PT ;  /* 0x0000001104045212 */ /* 0x000fe200078e3cff */
[----:B------:R-:W4:Y:S04]  /*0c50*/  @P0 LDG.E R24, desc[UR10][R14.64+0x134] ;  /* 0x0001340a0e180981 */ /* 0x000f28000c1e1900 */
[----:B------:R-:W4:Y:S04]  /*0c60*/  @P0 LDG.E R17, desc[UR10][R14.64+0x130] ;  /* 0x0001300a0e110981 */ /* 0x000f28000c1e1900 */
[----:B------:R-:W4:Y:S01]  /*0c70*/  @P0 LDG.E R25, desc[UR10][R14.64+0x138] ;  /* 0x0001380a0e190981 */ /* 0x000f22000c1e1900 */
[----:B------:R-:W-:Y:S01]  /*0c80*/  UIADD3 UR4, UPT, UPT, UR4, 0x10, URZ ;  /* 0x0000001004047890 */ /* 0x000fe2000fffe0ff */
[----:B------:R-:W-:-:S03]  /*0c90*/  @P4 LOP3.LUT R2, R2, R27, RZ, 0x3c, !PT ;  /* 0x0000001b02024212 */ /* 0x000fc600078e3cff */
[----:B------:R-:W-:Y:S01]  /*0ca0*/  UISETP.NE.AND UP0, UPT, UR4, 0x20, UPT ;  /* 0x000000200400788c */ /* 0x000fe2000bf05270 */
[----:B------:R-:W-:Y:S02]  /*0cb0*/  @P5 LOP3.LUT R5, R5, R16, RZ, 0x3c, !PT ;  /* 0x0000001005055212 */ /* 0x000fe400078e3cff */
[----:B------:R-:W-:Y:S02]  /*0cc0*/  @P5 LOP3.LUT R2, R2, R19, RZ, 0x3c, !PT ;  /* 0x0000001302025212 */ /* 0x000fe400078e3cff */
[----:B------:R-:W-:Y:S02]  /*0cd0*/  @P0 LOP3.LUT R0, R0, R29, RZ, 0x3c, !PT ;  /* 0x0000001d00000212 */ /* 0x000fe400078e3cff */
[----:B---3--:R-:W-:Y:S02]  /*0ce0*/  @P6 LOP3.LUT R4, R4, R21, RZ, 0x3c, !PT ;  /* 0x0000001504046212 */ /* 0x008fe400078e3cff */
[----:B--2---:R-:W-:Y:S02]  /*0cf0*/  @P6 LOP3.LUT R2, R2, R23, RZ, 0x3c, !PT ;  /* 0x0000001702026212 */ /* 0x004fe400078e3cff */
[----:B----4-:R-:W-:-:S02]  /*0d00*/  @P6 LOP3.LUT R5, R5, R18, RZ, 0x3c, !PT ;  /* 0x0000001205056212 */ /* 0x010fc400078e3cff */
[----:B------:R-:W-:-:S04]  /*0d10*/  @P5 LOP3.LUT R3, R3, R20, RZ, 0x3c, !PT ;  /* 0x0000001403035212 */ /* 0x000fc800078e3cff */
        /* <DEDUP_REMOVED lines=9> */
[----:B------:R-:W-:Y:S01]  /*0db0*/  LOP3.LUT R6, R10, 0x3, RZ, 0xc0, !PT ;  /* 0x000000030a067812 */ /* 0x000fe200078ec0ff */
[----:B------:R0:W-:Y:S03]  /*0dc0*/  STL.64 [R1+0x8], R4 ;  /* 0x0000080401007387 */ /* 0x0001e60000100a00 */
[----:B------:R-:W-:Y:S01]  /*0dd0*/  ISETP.NE.U32.AND P0, PT, R6, 0x1, PT ;  /* 0x000000010600780c */ /* 0x000fe20003f05070 */
[----:B------:R0:W-:Y:S03]  /*0de0*/  STL.64 [R1+0x10], R2 ;  /* 0x0000100201007387 */ /* 0x0001e60000100a00 */
[----:B------:R-:W-:Y:S01]  /*0df0*/  ISETP.NE.AND.EX P0, PT, RZ, RZ, PT, P0 ;  /* 0x000000ffff00720c */ /* 0x000fe20003f05300 */
[----:B------:R0:W-:-:S12]  /*0e00*/  STL [R1+0x4], R0 ;  /* 0x0000040001007387 */ /* 0x0001d80000100800 */
[----:B0-----:R-:W-:Y:S05]  /*0e10*/  @!P0 BRA `(.L_x_105) ;  /* 0x0000001400e88947 */ /* 0x001fea0003800000 */
[----:B------:R-:W-:Y:S01]  /*0e20*/  IMAD.MOV.U32 R0, RZ, RZ, RZ ;  /* 0x000000ffff007224 */ /* 0x000fe200078e00ff */
[----:B------:R-:W-:Y:S01]  /*0e30*/  CS2R R2, SRZ ;  /* 0x0000000000027805 */ /* 0x000fe2000001ff00 */
[----:B------:R-:W-:Y:S01]  /*0e40*/  IMAD.MOV.U32 R6, RZ, RZ, RZ ;  /* 0x000000ffff067224 */ /* 0x000fe200078e00ff */
[----:B------:R-:W-:-:S07]  /*0e50*/  CS2R R4, SRZ ;  /* 0x0000000000047805 */ /* 0x000fce000001ff00 */
.L_x_109:
[----:B------:R-:W-:-:S06]  /*0e60*/  IMAD R13, R6, 0x4, R1 ;  /* 0x00000004060d7824 */ /* 0x000fcc00078e0201 */
[----:B------:R-:W5:Y:S01]  /*0e70*/  LDL R13, [R13+0x4] ;  /* 0x000004000d0d7983 */ /* 0x000f620000100800 */
[----:B------:R-:W-:-:S05]  /*0e80*/  UMOV UR4, URZ ;  /* 0x000000ff00047c82 */ /* 0x000fca0008000000 */
.L_x_108:
        /* <DEDUP_REMOVED lines=8> */
[----:B------:R-:W2:Y:S04]  /*0f10*/  @!P0 LDG.E R17, desc[UR10][R14.64] ;  /* 0x0000000a0e118981 */ /* 0x000ea8000c1e1900 */
        /* <DEDUP_REMOVED lines=174> */
[----:B0-----:R-:W-:Y:S05]  /*1a00*/  @P0 BRA `(.L_x_105) ;  /* 0x0000000800ec0947 */ /* 0x001fea0003800000 */
[----:B------:R-:W-:Y:S01]  /*1a10*/  IMAD.MOV.U32 R0, RZ, RZ, RZ ;  /* 0x000000ffff007224 */ /* 0x000fe200078e00ff */
[----:B------:R-:W-:Y:S01]  /*1a20*/  CS2R R2, SRZ ;  /* 0x0000000000027805 */ /* 0x000fe2000001ff00 */
[----:B------:R-:W-:Y:S01]  /*1a30*/  IMAD.MOV.U32 R6, RZ, RZ, RZ ;  /* 0x000000ffff067224 */ /* 0x000fe200078e00ff */
[----:B------:R-:W-:-:S07]  /*1a40*/  CS2R R4, SRZ ;  /* 0x0000000000047805 */ /* 0x000fce000001ff00 */
.L_x_111:
[----:B------:R-:W-:-:S06]  /*1a50*/  IMAD R13, R6, 0x4, R1 ;  /* 0x00000004060d7824 */ /* 0x000fcc00078e0201 */
[----:B------:R-:W5:Y:S01]  /*1a60*/  LDL R13, [R13+0x4] ;  /* 0x000004000d0d7983 */ /* 0x000f620000100800 */
[----:B------:R-:W-:-:S05]  /*1a70*/  UMOV UR4, URZ ;  /* 0x000000ff00047c82 */ /* 0x000fca0008000000 */
.L_x_110:
        /* <DEDUP_REMOVED lines=180> */
.L_x_105:
[----:B-1----:R-:W-:Y:S05]  /*25c0*/  BSYNC.RECONVERGENT B1 ;  /* 0x0000000000017941 */ /* 0x002fea0003800200 */
.L_x_104:
[----:B------:R-:W-:Y:S01]  /*25d0*/  ISETP.GT.U32.AND P0, PT, R10, 0x3, PT ;  /* 0x000000030a00780c */ /* 0x000fe20003f04070 */
[----:B------:R-:W-:Y:S01]  /*25e0*/  VIADD R12, R12, 0x1 ;  /* 0x000000010c0c7836 */ /* 0x000fe20000000000 */
[--C-:B------:R-:W-:Y:S02]  /*25f0*/  SHF.R.U64 R10, R10, 0x2, R7.reuse ;  /* 0x000000020a0a7819 */ /* 0x100fe40000001207 */
[----:B------:R-:W-:Y:S02]  /*2600*/  ISETP.GT.U32.AND.EX P0, PT, R7, RZ, PT, P0 ;  /* 0x000000ff0700720c */ /* 0x000fe40003f04100 */
[----:B------:R-:W-:-:S11]  /*2610*/  SHF.R.U32.HI R7, RZ, 0x2, R7 ;  /* 0x00000002ff077819 */ /* 0x000fd60000011607 */
[----:B------:R-:W-:Y:S05]  /*2620*/  @P0 BRA `(.L_x_112) ;  /* 0xffffffd800e40947 */ /* 0x000fea000383ffff */
.L_x_103:
[----:B-1----:R-:W-:Y:S05]  /*2630*/  BSYNC.RECONVERGENT B0 ;  /* 0x0000000000007941 */ /* 0x002fea0003800200 */
.L_x_102:
[----:B------:R-:W1:Y:S01]  /*2640*/  LDCU UR5, c[0x0][0x394] ;  /* 0x00007280ff0577ac */ /* 0x000e620008000800 */
[----:B------:R-:W-:Y:S01]  /*2650*/  IMAD.MOV.U32 R17, RZ, RZ, RZ ;  /* 0x000000ffff117224 */ /* 0x000fe200078e00ff */
[----:B------:R-:W-:Y:S01]  /*2660*/  CS2R R18, SRZ ;  /* 0x0000000000127805 */ /* 0x000fe2000001ff00 */
[----:B------:R-:W-:Y:S01]  /*2670*/  IMAD.MOV.U32 R21, RZ, RZ, RZ ;  /* 0x000000ffff157224 */ /* 0x000fe200078e00ff */
[----:B------:R-:W-:Y:S01]  /*2680*/  CS2R R8, SRZ ;  /* 0x0000000000087805 */ /* 0x000fe2000001ff00 */
[----:B------:R-:W-:Y:S02]  /*2690*/  IMAD.MOV.U32 R22, RZ, RZ, RZ ;  /* 0x000000ffff167224 */ /* 0x000fe400078e00ff */
[----:B------:R-:W-:Y:S01]  /*26a0*/  IMAD.MOV.U32 R10, RZ, RZ, RZ ;  /* 0x000000ffff0a7224 */ /* 0x000fe200078e00ff */
        /* <DEDUP_REMOVED lines=8> */
[----:B0-----:R-:W0:Y:S01]  /*2730*/  LDC R0, c[0x0][0x390] ;  /* 0x0000e400ff007b82 */ /* 0x001e220000000800 */
[----:B------:R-:W-:Y:S01]  /*2740*/  IMAD.MOV.U32 R17, RZ, RZ, RZ ;  /* 0x000000ffff117224 */ /* 0x000fe200078e00ff */
[----:B------:R-:W-:Y:S01]  /*2750*/  CS2R R18, SRZ ;  /* 0x0000000000127805 */ /* 0x000fe2000001ff00 */
[----:B------:R-:W-:Y:S01]  /*2760*/  IMAD.MOV.U32 R21, RZ, RZ, RZ ;  /* 0x000000ffff157224 */ /* 0x000fe200078e00ff */
        /* <DEDUP_REMOVED lines=13> */
[----:B------:R-:W-:-:S07]  /*2840*/  IMAD.HI.U32 R16, R3, R5, R2 ;  /* 0x0000000503107227 */ /* 0x000fce00078e0002 */
.L_x_115:
[----:B------:R-:W0:Y:S01]  /*2850*/  LDC R12, c[0x0][0x390] ;  /* 0x0000e400ff0c7b82 */ /* 0x000e220000000800 */
[----:B------:R-:W-:-:S04]  /*2860*/  LOP3.LUT R4, R11, UR5, RZ, 0x3c, !PT ;  /* 0x000000050b047c12 */ /* 0x000fc8000f8e3cff */
[----:B------:R-:W-:Y:S02]  /*2870*/  IABS R5, R4 ;  /* 0x0000000400057213 */ /* 0x000fe40000000000 */
[----:B------:R-:W-:Y:S01]  /*2880*/  ISETP.GE.AND P1, PT, R4, RZ, PT ;  /* 0x000000ff0400720c */ /* 0x000fe20003f26270 */
[----:B------:R-:W1:Y:S02]  /*2890*/  LDC.64 R2, c[0x0][0x380] ;  /* 0x0000e000ff027b82 */ /* 0x000e640000000a00 */
[----:B------:R-:W-:-:S04]  /*28a0*/  IMAD.HI.U32 R16, R16, R5, RZ ;  /* 0x0000000510107227 */ /* 0x000fc800078e00ff */
[----:B------:R-:W-:Y:S01]  /*28b0*/  IMAD.MOV R16, RZ, RZ, -R16 ;  /* 0x000000ffff107224 */ /* 0x000fe200078e0a10 */
[----:B0-----:R-:W-:-:S05]  /*28c0*/  IABS R0, R12 ;  /* 0x0000000c00007213 */ /* 0x001fca0000000000 */
[----:B------:R-:W-:-:S05]  /*28d0*/  IMAD R5, R0, R16, R5 ;  /* 0x0000001000057224 */ /* 0x000fca00078e0205 */
[----:B------:R-:W-:-:S13]  /*28e0*/  ISETP.GT.U32.AND P0, PT, R20, R5, PT ;  /* 0x000000051400720c */ /* 0x000fda0003f04070 */
[----:B------:R-:W-:-:S05]  /*28f0*/  @!P0 IMAD.IADD R5, R5, 0x1, -R0 ;  /* 0x0000000105058824 */ /* 0x000fca00078e0a00 */
[----:B------:R-:W-:-:S13]  /*2900*/  ISETP.GT.U32.AND P0, PT, R20, R5, PT ;  /* 0x000000051400720c */ /* 0x000fda0003f04070 */
[----:B------:R-:W-:Y:S01]  /*2910*/  @!P0 IMAD.IADD R5, R5, 0x1, -R0 ;  /* 0x0000000105058824 */ /* 0x000fe200078e0a00 */
[----:B------:R-:W-:Y:S02]  /*2920*/  ISETP.NE.AND P0, PT, R12, RZ, PT ;  /* 0x000000ff0c00720c */ /* 0x000fe40003f05270 */
[----:B------:R-:W-:Y:S01]  /*2930*/  LOP3.LUT R12, RZ, R12, RZ, 0x33, !PT ;  /* 0x0000000cff0c7212 */ /* 0x000fe200078e33ff */
[----:B------:R-:W-:-:S05]  /*2940*/  @!P1 IMAD.MOV R5, RZ, RZ, -R5 ;  /* 0x000000ffff059224 */ /* 0x000fca00078e0a05 */
[----:B------:R-:W-:-:S05]  /*2950*/  SEL R5, R12, R5, !P0 ;  /* 0x000000050c057207 */ /* 0x000fca0004000000 */
[----:B-1----:R-:W-:-:S05]  /*2960*/  IMAD.WIDE R4, R5, 0x20, R2 ;  /* 0x0000002005047825 */ /* 0x002fca00078e0202 */
[----:B------:R-:W2:Y:S04]  /*2970*/  LDG.E R25, desc[UR10][R4.64] ;  /* 0x0000000a04197981 */ /* 0x000ea8000c1e1900 */
[----:B------:R-:W3:Y:S04]  /*2980*/  LDG.E R26, desc[UR10][R4.64+0x4] ;  /* 0x0000040a041a7981 */ /* 0x000ee8000c1e1900 */
[----:B------:R-:W4:Y:S01]  /*2990*/  LDG.E R13, desc[UR10][R4.64+0x8] ;  /* 0x0000080a040d7981 */ /* 0x000f22000c1e1900 */
[----:B------:R-:W0:Y:S01]  /*29a0*/  I2F.RP R20, R0 ;  /* 0x0000000000147306 */ /* 0x000e220000209400 */
[----:B------:R-:W-:Y:S01]  /*29b0*/  UIADD3 UR7, UPT, UPT, UR5, 0x1, URZ ;  /* 0x0000000105077890 */ /* 0x000fe2000fffe0ff */
[----:B------:R-:W-:Y:S01]  /*29c0*/  IMAD.MOV.U32 R6, RZ, RZ, RZ ;  /* 0x000000ffff067224 */ /* 0x000fe200078e00ff */
[----:B------:R-:W5:Y:S04]  /*29d0*/  LDG.E R15, desc[UR10][R4.64+0x10] ;  /* 0x0000100a040f7981 */ /* 0x000f68000c1e1900 */
[----:B------:R-:W5:Y:S04]  /*29e0*/  LDG.E R14, desc[UR10][R4.64+0x14] ;  /* 0x0000140a040e7981 */ /* 0x000f68000c1e1900 */
[----:B------:R-:W5:Y:S01]  /*29f0*/  LDG.E R24, desc[UR10][R4.64+0x18] ;  /* 0x0000180a04187981 */ /* 0x000f62000c1e1900 */
[----:B0-----:R-:W0:Y:S03]  /*2a00*/  MUFU.RCP R20, R20 ;  /* 0x0000001400147308 */ /* 0x001e260000001000 */
[----:B------:R-:W5:Y:S04]  /*2a10*/  LDG.E R23, desc[UR10][R4.64+0xc] ;  /* 0x00000c0a04177981 */ /* 0x000f68000c1e1900 */
[----:B------:R1:W5:Y:S01]  /*2a20*/  LDG.E R4, desc[UR10][R4.64+0x1c] ;  /* 0x00001c0a04047981 */ /* 0x000362000c1e1900 */
[----:B0-----:R-:W-:-:S06]  /*2a30*/  VIADD R7, R20, 0xffffffe ;  /* 0x0ffffffe14077836 */ /* 0x001fcc0000000000 */
[----:B------:R-:W0:Y:S02]  /*2a40*/  F2I.FTZ.U32.TRUNC.NTZ R7, R7 ;  /* 0x0000000700077305 */ /* 0x000e24000021f000 */
[----:B0-----:R-:W-:-:S04]  /*2a50*/  IMAD.MOV R27, RZ, RZ, -R7 ;  /* 0x000000ffff1b7224 */ /* 0x001fc800078e0a07 */
[----:B------:R-:W-:-:S04]  /*2a60*/  IMAD R27, R27, R0, RZ ;  /* 0x000000001b1b7224 */ /* 0x000fc800078e02ff */
[----:B------:R-:W-:Y:S01]  /*2a70*/  IMAD.HI.U32 R16, R7, R27, R6 ;  /* 0x0000001b07107227 */ /* 0x000fe200078e0006 */
[----:B------:R-:W-:-:S04]  /*2a80*/  LOP3.LUT R6, R11, UR7, RZ, 0x3c, !PT ;  /* 0x000000070b067c12 */ /* 0x000fc8000f8e3cff */
[----:B------:R-:W-:-:S05]  /*2a90*/  IABS R27, R6 ;  /* 0x00000006001b7213 */ /* 0x000fca0000000000 */
[----:B------:R-:W-:-:S04]  /*2aa0*/  IMAD.HI.U32 R7, R16, R27, RZ ;  /* 0x0000001b10077227 */ /* 0x000fc800078e00ff */
[----:B------:R-:W-:Y:S02]  /*2ab0*/  IMAD.MOV R7, RZ, RZ, -R7 ;  /* 0x000000ffff077224 */ /* 0x000fe400078e0a07 */
[----:B------:R-:W-:Y:S02]  /*2ac0*/  IMAD.MOV.U32 R20, RZ, RZ, R0 ;  /* 0x000000ffff147224 */ /* 0x000fe400078e0000 */
[----:B------:R-:W-:-:S05]  /*2ad0*/  IMAD R7, R0, R7, R27 ;  /* 0x0000000700077224 */ /* 0x000fca00078e021b */
[----:B------:R-:W-:Y:S02]  /*2ae0*/  ISETP.GT.U32.AND P1, PT, R20, R7, PT ;  /* 0x000000071400720c */ /* 0x000fe40003f24070 */
[----:B------:R-:W-:-:S11]  /*2af0*/  ISETP.GE.AND P2, PT, R6, RZ, PT ;  /* 0x000000ff0600720c */ /* 0x000fd60003f46270 */
[----:B------:R-:W-:-:S05]  /*2b00*/  @!P1 IMAD.IADD R7, R7, 0x1, -R0 ;  /* 0x0000000107079824 */ /* 0x000fca00078e0a00 */
[----:B------:R-:W-:-:S13]  /*2b10*/  ISETP.GT.U32.AND P1, PT, R20, R7, PT ;  /* 0x000000071400720c */ /* 0x000fda0003f24070 */
[----:B------:R-:W-:-:S04]  /*2b20*/  @!P1 IMAD.IADD R7, R7, 0x1, -R0 ;  /* 0x0000000107079824 */ /* 0x000fc800078e0a00 */
[----:B------:R-:W-:-:S05]  /*2b30*/  @!P2 IMAD.MOV R7, RZ, RZ, -R7 ;  /* 0x000000ffff07a224 */ /* 0x000fca00078e0a07 */
[----:B------:R-:W-:-:S05]  /*2b40*/  SEL R7, R12, R7, !P0 ;  /* 0x000000070c077207 */ /* 0x000fca0004000000 */
[----:B------:R-:W-:Y:S01]  /*2b50*/  IMAD.WIDE R6, R7, 0x20, R2 ;  /* 0x0000002007067825 */ /* 0x000fe200078e0202 */
[----:B--2---:R-:W-:Y:S02]  /*2b60*/  LOP3.LUT R10, R10, R25, RZ, 0x3c, !PT ;  /* 0x000000190a0a7212 */ /* 0x004fe400078e3cff */
[----:B---3--:R-:W-:Y:S02]  /*2b70*/  LOP3.LUT R26, R9, R26, RZ, 0x3c, !PT ;  /* 0x0000001a091a7212 */ /* 0x008fe400078e3cff */
[----:B------:R-:W2:Y:S01]  /*2b80*/  LDG.E R25, desc[UR10][R6.64+0x4] ;  /* 0x0000040a06197981 */ /* 0x000ea2000c1e1900 */
[----:B----4-:R-:W-:-:S03]  /*2b90*/  LOP3.LUT R28, R8, R13, RZ, 0x3c, !PT ;  /* 0x0000000d081c7212 */ /* 0x010fc600078e3cff */
[----:B------:R-:W3:Y:S04]  /*2ba0*/  LDG.E R9, desc[UR10][R6.64+0x8] ;  /* 0x0000080a06097981 */ /* 0x000ee8000c1e1900 */
[----:B------:R-:W4:Y:S04]  /*2bb0*/  LDG.E R8, desc[UR10][R6.64+0xc] ;  /* 0x00000c0a06087981 */ /* 0x000f28000c1e1900 */
[----:B------:R-:W4:Y:S01]  /*2bc0*/  LDG.E R13, desc[UR10][R6.64+0x10] ;  /* 0x0000100a060d7981 */ /* 0x000f22000c1e1900 */
[----:B------:R-:W-:Y:S01]  /*2bd0*/  UIADD3 UR7, UPT, UPT, UR5, 0x2, URZ ;  /* 0x0000000205077890 */ /* 0x000fe2000fffe0ff */
[----:B-----5:R-:W-:-:S02]  /*2be0*/  LOP3.LUT R22, R22, R15, RZ, 0x3c, !PT ;  /* 0x0000000f16167212 */ /* 0x020fc400078e3cff */
[----:B------:R-:W-:Y:S01]  /*2bf0*/  LOP3.LUT R21, R21, R14, RZ, 0x3c, !PT ;  /* 0x0000000e15157212 */ /* 0x000fe200078e3cff */
[----:B------:R-:W5:Y:S02]  /*2c00*/  LDG.E R15, desc[UR10][R6.64+0x18] ;  /* 0x0000180a060f7981 */ /* 0x000f64000c1e1900 */
[----:B-1----:R-:W-:Y:S02]  /*2c10*/  LOP3.LUT R5, R11, UR7, RZ, 0x3c, !PT ;  /* 0x000000070b057c12 */ /* 0x002fe4000f8e3cff */
[----:B------:R-:W5:Y:S01]  /*2c20*/  LDG.E R14, desc[UR10][R6.64+0x14] ;  /* 0x0000140a060e7981 */ /* 0x000f62000c1e1900 */
[----:B------:R-:W-:Y:S02]  /*2c30*/  LOP3.LUT R24, R19, R24, RZ, 0x3c, !PT ;  /* 0x0000001813187212 */ /* 0x000fe400078e3cff */
[----:B------:R-:W-:Y:S01]  /*2c40*/  IABS R19, R5 ;  /* 0x0000000500137213 */ /* 0x000fe20000000000 */
[----:B------:R-:W5:Y:S01]  /*2c50*/  LDG.E R27, desc[UR10][R6.64] ;  /* 0x0000000a061b7981 */ /* 0x000f62000c1e1900 */
[----:B------:R-:W-:-:S03]  /*2c60*/  ISETP.GE.AND P2, PT, R5, RZ, PT ;  /* 0x000000ff0500720c */ /* 0x000fc60003f46270 */
[----:B------:R-:W-:-:S04]  /*2c70*/  IMAD.HI.U32 R5, R16, R19, RZ ;  /* 0x0000001310057227 */ /* 0x000fc800078e00ff */
[----:B------:R-:W-:-:S04]  /*2c80*/  IMAD.MOV R5, RZ, RZ, -R5 ;  /* 0x000000ffff057224 */ /* 0x000fc800078e0a05 */
[----:B------:R-:W-:-:S05]  /*2c90*/  IMAD R5, R0, R5, R19 ;  /* 0x0000000500057224 */ /* 0x000fca00078e0213 */
[----:B------:R-:W-:-:S13]  /*2ca0*/  ISETP.GT.U32.AND P1, PT, R20, R5, PT ;  /* 0x000000051400720c */ /* 0x000fda0003f24070 */
[----:B------:R-:W-:-:S05]  /*2cb0*/  @!P1 IMAD.IADD R5, R5, 0x1, -R0 ;  /* 0x0000000105059824 */ /* 0x000fca00078e0a00 */
[----:B------:R-:W-:-:S13]  /*2cc0*/  ISETP.GT.U32.AND P1, PT, R20, R5, PT ;  /* 0x000000051400720c */ /* 0x000fda0003f24070 */
[----:B------:R-:W-:-:S04]  /*2cd0*/  @!P1 IMAD.IADD R5, R5, 0x1, -R0 ;  /* 0x0000000105059824 */ /* 0x000fc800078e0a00 */
[----:B------:R-:W-:Y:S01]  /*2ce0*/  @!P2 IMAD.MOV R5, RZ, RZ, -R5 ;  /* 0x000000ffff05a224 */ /* 0x000fe200078e0a05 */
[----:B------:R-:W-:-:S04]  /*2cf0*/  LOP3.LUT R17, R17, R4, RZ, 0x3c, !PT ;  /* 0x0000000411117212 */ /* 0x000fc800078e3cff */
[----:B------:R-:W-:Y:S02]  /*2d00*/  SEL R5, R12, R5, !P0 ;  /* 0x000000050c057207 */ /* 0x000fe40004000000 */
[----:B------:R-:W-:Y:S02]  /*2d10*/  LOP3.LUT R23, R18, R23, RZ, 0x3c, !PT ;  /* 0x0000001712177212 */ /* 0x000fe400078e3cff */
[----:B------:R-:W5:Y:S01]  /*2d20*/  LDG.E R18, desc[UR10][R6.64+0x1c] ;  /* 0x00001c0a06127981 */ /* 0x000f62000c1e1900 */
[----:B------:R-:W-:-:S05]  /*2d30*/  IMAD.WIDE R4, R5, 0x20, R2 ;  /* 0x0000002005047825 */ /* 0x000fca00078e0202 */
        /* <DEDUP_REMOVED lines=8> */
[----:B------:R-:W-:-:S03]  /*2dc0*/  LOP3.LUT R23, R22, R13, RZ, 0x3c, !PT ;  /* 0x0000000d16177212 */ /* 0x000fc600078e3cff */
[----:B------:R-:W3:Y:S01]  /*2dd0*/  LDG.E R13, desc[UR10][R4.64+0x14] ;  /* 0x0000140a040d7981 */ /* 0x000ee2000c1e1900 */
[----:B------:R-:W-:Y:S01]  /*2de0*/  UIADD3 UR7, UPT, UPT, UR5, 0x3, URZ ;  /* 0x0000000305077890 */ /* 0x000fe2000fffe0ff */
[----:B-----5:R-:W-:Y:S02]  /*2df0*/  LOP3.LUT R15, R24, R15, RZ, 0x3c, !PT ;  /* 0x0000000f180f7212 */ /* 0x020fe400078e3cff */
[----:B------:R-:W-:-:S03]  /*2e00*/  LOP3.LUT R22, R21, R14, RZ, 0x3c, !PT ;  /* 0x0000000e15167212 */ /* 0x000fc600078e3cff */
[----:B------:R-:W-:Y:S01]  /*2e10*/  LOP3.LUT R24, R11, UR7, RZ, 0x3c, !PT ;  /* 0x000000070b187c12 */ /* 0x000fe2000f8e3cff */
[----:B------:R-:W5:Y:S01]  /*2e20*/  LDG.E R14, desc[UR10][R4.64+0x18] ;  /* 0x0000180a040e7981 */ /* 0x000f62000c1e1900 */
[----:B------:R-:W-:Y:S02]  /*2e30*/  LOP3.LUT R10, R10, R27, RZ, 0x3c, !PT ;  /* 0x0000001b0a0a7212 */ /* 0x000fe400078e3cff */
[----:B------:R-:W-:Y:S01]  /*2e40*/  IABS R27, R24 ;  /* 0x00000018001b7213 */ /* 0x000fe20000000000 */
[----:B------:R0:W5:Y:S01]  /*2e50*/  LDG.E R21, desc[UR10][R4.64+0x1c] ;  /* 0x00001c0a04157981 */ /* 0x000162000c1e1900 */
        /* <DEDUP_REMOVED lines=8> */
[----:B------:R-:W-:-:S05]  /*2ee0*/  @!P2 IMAD.MOV R27, RZ, RZ, -R27 ;  /* 0x000000ffff1ba224 */ /* 0x000fca00078e0a1b */
[----:B0-----:R-:W-:-:S05]  /*2ef0*/  SEL R5, R12, R27, !P0 ;  /* 0x0000001b0c057207 */ /* 0x001fca0004000000 */
[----:B------:R-:W-:Y:S01]  /*2f00*/  IMAD.WIDE R4, R5, 0x20, R2 ;  /* 0x0000002005047825 */ /* 0x000fe200078e0202 */
[----:B------:R-:W-:-:S04]  /*2f10*/  LOP3.LUT R18, R17, R18, RZ, 0x3c, !PT ;  /* 0x0000001211127212 */ /* 0x000fc800078e3cff */
[----:B------:R-:W5:Y:S01]  /*2f20*/  LDG.E R24, desc[UR10][R4.64] ;  /* 0x0000000a04187981 */ /* 0x000f62000c1e1900 */
[----:B------:R-:W-:-:S03]  /*2f30*/  LOP3.LUT R6, R19, R6, RZ, 0x3c, !PT ;  /* 0x0000000613067212 */ /* 0x000fc600078e3cff */
[----:B------:R-:W5:Y:S01]  /*2f40*/  LDG.E R19, desc[UR10][R4.64+0xc] ;  /* 0x00000c0a04137981 */ /* 0x000f62000c1e1900 */
[----:B------:R-:W-:-:S03]  /*2f50*/  LOP3.LUT R7, R10, R7, RZ, 0x3c, !PT ;  /* 0x000000070a077212 */ /* 0x000fc600078e3cff */
[----:B------:R-:W5:Y:S04]  /*2f60*/  LDG.E R10, desc[UR10][R4.64+0x4] ;  /* 0x0000040a040a7981 */ /* 0x000f68000c1e1900 */
[----:B------:R-:W5:Y:S01]  /*2f70*/  LDG.E R17, desc[UR10][R4.64+0x8] ;  /* 0x0000080a04117981 */ /* 0x000f62000c1e1900 */
[----:B--2---:R-:W-:Y:S02]  /*2f80*/  LOP3.LUT R25, R25, R26, RZ, 0x3c, !PT ;  /* 0x0000001a19197212 */ /* 0x004fe400078e3cff */
[----:B----4-:R-:W-:Y:S02]  /*2f90*/  LOP3.LUT R26, R23, R8, RZ, 0x3c, !PT ;  /* 0x00000008171a7212 */ /* 0x010fe400078e3cff */
[----:B------:R-:W2:Y:S01]  /*2fa0*/  LDG.E R8, desc[UR10][R4.64+0x14] ;  /* 0x0000140a04087981 */ /* 0x000ea2000c1e1900 */
[----:B---3--:R-:W-:-:S03]  /*2fb0*/  LOP3.LUT R23, R22, R13, RZ, 0x3c, !PT ;  /* 0x0000000d16177212 */ /* 0x008fc600078e3cff */
[----:B------:R-:W3:Y:S01]  /*2fc0*/  LDG.E R13, desc[UR10][R4.64+0x18] ;  /* 0x0000180a040d7981 */ /* 0x000ee2000c1e1900 */
[----:B------:R-:W-:-:S03]  /*2fd0*/  LOP3.LUT R28, R28, R9, RZ, 0x3c, !PT ;  /* 0x000000091c1c7212 */ /* 0x000fc600078e3cff */
[----:B------:R-:W4:Y:S01]  /*2fe0*/  LDG.E R9, desc[UR10][R4.64+0x10] ;  /* 0x0000100a04097981 */ /* 0x000f22000c1e1900 */
[----:B------:R-:W-:Y:S01]  /*2ff0*/  UIADD3 UR7, UPT, UPT, UR5, 0x4, URZ ;  /* 0x0000000405077890 */ /* 0x000fe2000fffe0ff */
[----:B-----5:R-:W-:Y:S02]  /*3000*/  LOP3.LUT R14, R15, R14, RZ, 0x3c, !PT ;  /* 0x0000000e0f0e7212 */ /* 0x020fe400078e3cff */
[----:B------:R0:W5:Y:S03]  /*3010*/  LDG.E R22, desc[UR10][R4.64+0x1c] ;  /* 0x00001c0a04167981 */ /* 0x000166000c1e1900 */
        /* <DEDUP_REMOVED lines=11> */
[----:B------:R-:W-:-:S04]  /*30d0*/  UIADD3 UR7, UPT, UPT, UR5, 0x5, URZ ;  /* 0x0000000505077890 */ /* 0x000fc8000fffe0ff */
[----:B0-----:R-:W-:-:S05]  /*30e0*/  SEL R5, R12, R15, !P0 ;  /* 0x0000000f0c057207 */ /* 0x001fca0004000000 */
[----:B------:R-:W-:Y:S01]  /*30f0*/  IMAD.WIDE R4, R5, 0x20, R2 ;  /* 0x0000002005047825 */ /* 0x000fe200078e0202 */
[----:B------:R-:W-:-:S04]  /*3100*/  LOP3.LUT R19, R28, R19, RZ, 0x3c, !PT ;  /* 0x000000131c137212 */ /* 0x000fc800078e3cff */
[----:B------:R-:W5:Y:S01]  /*3110*/  LDG.E R15, desc[UR10][R4.64+0x4] ;  /* 0x0000040a040f7981 */ /* 0x000f62000c1e1900 */
[----:B------:R-:W-:Y:S02]  /*3120*/  LOP3.LUT R21, R18, R21, RZ, 0x3c, !PT ;  /* 0x0000001512157212 */ /* 0x000fe400078e3cff */
[----:B------:R-:W-:Y:S01]  /*3130*/  LOP3.LUT R7, R7, R24, RZ, 0x3c, !PT ;  /* 0x0000001807077212 */ /* 0x000fe200078e3cff */
[----:B------:R-:W5:Y:S01]  /*3140*/  LDG.E R18, desc[UR10][R4.64+0xc] ;  /* 0x00000c0a04127981 */ /* 0x000f62000c1e1900 */
[----:B------:R-:W-:Y:S02]  /*3150*/  LOP3.LUT R10, R25, R10, RZ, 0x3c, !PT ;  /* 0x0000000a190a7212 */ /* 0x000fe400078e3cff */
[----:B------:R-:W-:Y:S01]  /*3160*/  LOP3.LUT R6, R6, R17, RZ, 0x3c, !PT ;  /* 0x0000001106067212 */ /* 0x000fe200078e3cff */
[----:B------:R-:W5:Y:S04]  /*3170*/  LDG.E R24, desc[UR10][R4.64] ;  /* 0x0000000a04187981 */ /* 0x000f68000c1e1900 */
[----:B------:R-:W5:Y:S04]  /*3180*/  LDG.E R25, desc[UR10][R4.64+0x8] ;  /* 0x0000080a04197981 */ /* 0x000f68000c1e1900 */
[----:B------:R-:W5:Y:S01]  /*3190*/  LDG.E R17, desc[UR10][R4.64+0x14] ;  /* 0x0000140a04117981 */ /* 0x000f62000c1e1900 */
[----:B--2---:R-:W-:-:S03]  /*31a0*/  LOP3.LUT R28, R23, R8, RZ, 0x3c, !PT ;  /* 0x00000008171c7212 */ /* 0x004fc600078e3cff */
[----:B------:R-:W2:Y:S01]  /*31b0*/  LDG.E R8, desc[UR10][R4.64+0x18] ;  /* 0x0000180a04087981 */ /* 0x000ea2000c1e1900 */
[----:B---3--:R-:W-:Y:S02]  /*31c0*/  LOP3.LUT R13, R14, R13, RZ, 0x3c, !PT ;  /* 0x0000000d0e0d7212 */ /* 0x008fe400078e3cff */
[----:B------:R-:W-:Y:S01]  /*31d0*/  LOP3.LUT R14, R11, UR7, RZ, 0x3c, !PT ;  /* 0x000000070b0e7c12 */ /* 0x000fe2000f8e3cff */
[----:B------:R-:W3:Y:S03]  /*31e0*/  LDG.E R23, desc[UR10][R4.64+0x1c] ;  /* 0x00001c0a04177981 */ /* 0x000ee6000c1e1900 */
[----:B------:R-:W-:Y:S02]  /*31f0*/  IABS R27, R14 ;  /* 0x0000000e001b7213 */ /* 0x000fe40000000000 */
[----:B------:R-:W-:-:S03]  /*3200*/  ISETP.GE.AND P2, PT, R14, RZ, PT ;  /* 0x000000ff0e00720c */ /* 0x000fc60003f46270 */
[----:B------:R-:W-:-:S04]  /*3210*/  IMAD.HI.U32 R14, R16, R27, RZ ;  /* 0x0000001b100e7227 */ /* 0x000fc800078e00ff */
[----:B------:R-:W-:-:S04]  /*3220*/  IMAD.MOV R14, RZ, RZ, -R14 ;  /* 0x000000ffff0e7224 */ /* 0x000fc800078e0a0e */
[----:B------:R-:W-:-:S05]  /*3230*/  IMAD R27, R0, R14, R27 ;  /* 0x0000000e001b7224 */ /* 0x000fca00078e021b */
[----:B------:R-:W-:-:S13]  /*3240*/  ISETP.GT.U32.AND P1, PT, R20, R27, PT ;  /* 0x0000001b1400720c */ /* 0x000fda0003f24070 */
[----:B------:R-:W-:-:S05]  /*3250*/  @!P1 IMAD.IADD R27, R27, 0x1, -R0 ;  /* 0x000000011b1b9824 */ /* 0x000fca00078e0a00 */
[----:B------:R-:W-:Y:S02]  /*3260*/  ISETP.GT.U32.AND P1, PT, R20, R27, PT ;  /* 0x0000001b1400720c */ /* 0x000fe40003f24070 */
[----:B----4-:R-:W-:Y:S02]  /*3270*/  LOP3.LUT R26, R26, R9, RZ, 0x3c, !PT ;  /* 0x000000091a1a7212 */ /* 0x010fe400078e3cff */
[----:B------:R0:W4:Y:S09]  /*3280*/  LDG.E R9, desc[UR10][R4.64+0x10] ;  /* 0x0000100a04097981 */ /* 0x000132000c1e1900 */
[----:B------:R-:W-:-:S04]  /*3290*/  @!P1 IMAD.IADD R27, R27, 0x1, -R0 ;  /* 0x000000011b1b9824 */ /* 0x000fc800078e0a00 */
[----:B------:R-:W-:-:S05]  /*32a0*/  @!P2 IMAD.MOV R27, RZ, RZ, -R27 ;  /* 0x000000ffff1ba224 */ /* 0x000fca00078e0a1b */
[----:B0-----:R-:W-:-:S05]  /*32b0*/  SEL R5, R12, R27, !P0 ;  /* 0x0000001b0c057207 */ /* 0x001fca0004000000 */
[----:B------:R-:W-:-:S05]  /*32c0*/  IMAD.WIDE R4, R5, 0x20, R2 ;  /* 0x0000002005047825 */ /* 0x000fca00078e0202 */
[----:B------:R-:W3:Y:S01]  /*32d0*/  LDG.E R14, desc[UR10][R4.64] ;  /* 0x0000000a040e7981 */ /* 0x000ee2000c1e1900 */
[----:B------:R-:W-:Y:S01]  /*32e0*/  UIADD3 UR7, UPT, UPT, UR5, 0x6, URZ ;  /* 0x0000000605077890 */ /* 0x000fe2000fffe0ff */
[----:B-----5:R-:W-:Y:S02]  /*32f0*/  LOP3.LUT R22, R21, R22, RZ, 0x3c, !PT ;  /* 0x0000001615167212 */ /* 0x020fe400078e3cff */
        /* <DEDUP_REMOVED lines=11> */
[----:B--2---:R-:W-:Y:S02]  /*33b0*/  LOP3.LUT R8, R13, R8, RZ, 0x3c, !PT ;  /* 0x000000080d087212 */ /* 0x004fe400078e3cff */
        /* <DEDUP_REMOVED lines=10> */
[----:B------:R0:W2:Y:S09]  /*3460*/  LDG.E R26, desc[UR10][R4.64+0x1c] ;  /* 0x00001c0a041a7981 */ /* 0x0000b2000c1e1900 */
[----:B------:R-:W-:-:S04]  /*3470*/  @!P1 IMAD.IADD R13, R13, 0x1, -R0 ;  /* 0x000000010d0d9824 */ /* 0x000fc800078e0a00 */
[----:B------:R-:W-:-:S05]  /*3480*/  @!P2 IMAD.MOV R13, RZ, RZ, -R13 ;  /* 0x000000ffff0da224 */ /* 0x000fca00078e0a0d */
[----:B0-----:R-:W-:-:S05]  /*3490*/  SEL R5, R12, R13, !P0 ;  /* 0x0000000d0c057207 */ /* 0x001fca0004000000 */
[----:B------:R-:W-:-:S05]  /*34a0*/  IMAD.WIDE R4, R5, 0x20, R2 ;  /* 0x0000002005047825 */ /* 0x000fca00078e0202 */
[----:B------:R-:W4:Y:S01]  /*34b0*/  LDG.E R13, desc[UR10][R4.64] ;  /* 0x0000000a040d7981 */ /* 0x000f22000c1e1900 */
[----:B---3--:R-:W-:-:S03]  /*34c0*/  LOP3.LUT R14, R7, R14, RZ, 0x3c, !PT ;  /* 0x0000000e070e7212 */ /* 0x008fc600078e3cff */
[----:B------:R-:W3:Y:S01]  /*34d0*/  LDG.E R7, desc[UR10][R4.64+0x4] ;  /* 0x0000040a04077981 */ /* 0x000ee2000c1e1900 */
[----:B------:R-:W-:Y:S01]  /*34e0*/  UIADD3 UR7, UPT, UPT, UR5, 0x7, URZ ;  /* 0x0000000705077890 */ /* 0x000fe2000fffe0ff */
[----:B-----5:R-:W-:-:S05]  /*34f0*/  LOP3.LUT R21, R8, R21, RZ, 0x3c, !PT ;  /* 0x0000001508157212 */ /* 0x020fca00078e3cff */
        /* <DEDUP_REMOVED lines=11> */
[----:B------:R-:W-:Y:S02]  /*35b0*/  SEL R27, R12, R27, !P0 ;  /* 0x0000001b0c1b7207 */ /* 0x000fe40004000000 */
[----:B------:R-:W-:Y:S02]  /*35c0*/  LOP3.LUT R10, R10, R17, RZ, 0x3c, !PT ;  /* 0x000000110a0a7212 */ /* 0x000fe400078e3cff */
[----:B------:R-:W-:Y:S01]  /*35d0*/  LOP3.LUT R23, R22, R23, RZ, 0x3c, !PT ;  /* 0x0000001716177212 */ /* 0x000fe200078e3cff */
[----:B------:R-:W-:Y:S01]  /*35e0*/  IMAD.WIDE R2, R27, 0x20, R2 ;  /* 0x000000201b027825 */ /* 0x000fe200078e0202 */
[----:B------:R-:W5:Y:S01]  /*35f0*/  LDG.E R17, desc[UR10][R4.64+0x8] ;  /* 0x0000080a04117981 */ /* 0x000f62000c1e1900 */
[----:B------:R-:W-:Y:S02]  /*3600*/  LOP3.LUT R6, R6, R19, RZ, 0x3c, !PT ;  /* 0x0000001306067212 */ /* 0x000fe400078e3cff */
[----:B------:R-:W-:Y:S01]  /*3610*/  LOP3.LUT R15, R18, R15, RZ, 0x3c, !PT ;  /* 0x0000000f120f7212 */ /* 0x000fe200078e3cff */
[----:B------:R-:W5:Y:S01]  /*3620*/  LDG.E R22, desc[UR10][R4.64+0x14] ;  /* 0x0000140a04167981 */ /* 0x000f62000c1e1900 */
[----:B------:R-:W-:-:S02]  /*3630*/  LOP3.LUT R9, R9, R24, RZ, 0x3c, !PT ;  /* 0x0000001809097212 */ /* 0x000fc400078e3cff */
[----:B------:R-:W-:Y:S01]  /*3640*/  LOP3.LUT R25, R28, R25, RZ, 0x3c, !PT ;  /* 0x000000191c197212 */ /* 0x000fe200078e3cff */
        /* <DEDUP_REMOVED lines=9> */
[----:B--2---:R-:W-:-:S02]  /*36e0*/  LOP3.LUT R26, R23, R26, RZ, 0x3c, !PT ;  /* 0x0000001a171a7212 */ /* 0x004fc400078e3cff */
[----:B----4-:R-:W-:Y:S02]  /*36f0*/  LOP3.LUT R23, R14, R13, RZ, 0x3c, !PT ;  /* 0x0000000d0e177212 */ /* 0x010fe400078e3cff */
[----:B------:R-:W2:Y:S01]  /*3700*/  LDG.E R14, desc[UR10][R2.64+0x4] ;  /* 0x0000040a020e7981 */ /* 0x000ea2000c1e1900 */
[----:B---3--:R-:W-:-:S03]  /*3710*/  LOP3.LUT R27, R10, R7, RZ, 0x3c, !PT ;  /* 0x000000070a1b7212 */ /* 0x008fc600078e3cff */
[----:B------:R-:W3:Y:S04]  /*3720*/  LDG.E R13, desc[UR10][R2.64+0x10] ;  /* 0x0000100a020d7981 */ /* 0x000ee8000c1e1900 */
[----:B------:R-:W4:Y:S01]  /*3730*/  LDG.E R7, desc[UR10][R2.64+0x1c] ;  /* 0x00001c0a02077981 */ /* 0x000f22000c1e1900 */
[----:B------:R-:W-:-:S04]  /*3740*/  UIADD3 UR5, UPT, UPT, UR5, 0x8, URZ ;  /* 0x0000000805057890 */ /* 0x000fc8000fffe0ff */
[----:B------:R-:W-:Y:S01]  /*3750*/  UISETP.NE.AND UP1, UPT, UR5, UR4, UPT ;  /* 0x000000040500728c */ /* 0x000fe2000bf25270 */
        /* <DEDUP_REMOVED lines=11> */
[----:B--2---:R-:W-:-:S02]  /*3810*/  LOP3.LUT R9, R27, R14, RZ, 0x3c, !PT ;  /* 0x0000000e1b097212 */ /* 0x004fc400078e3cff */
[----:B---3--:R-:W-:Y:S02]  /*3820*/  LOP3.LUT R22, R24, R13, RZ, 0x3c, !PT ;  /* 0x0000000d18167212 */ /* 0x008fe400078e3cff */
[----:B----4-:R-:W-:Y:S01]  /*3830*/  LOP3.LUT R17, R26, R7, RZ, 0x3c, !PT ;  /* 0x000000071a117212 */ /* 0x010fe200078e3cff */
[----:B------:R-:W-:Y:S06]  /*3840*/  BRA.U UP1, `(.L_x_115) ;  /* 0xfffffff101007547 */ /* 0x000fec000b83ffff */
.L_x_114:
[----:B------:R-:W-:Y:S05]  /*3850*/  BRA.U !UP0, `(.L_x_113) ;  /* 0x0000001108247547 */ /* 0x000fea000b800000 */
[----:B------:R-:W1:Y:S01]  /*3860*/  LDCU UR5, c[0x0][0x394] ;  /* 0x00007280ff0577ac */ /* 0x000e620008000800 */
[----:B------:R-:W-:Y:S02]  /*3870*/  UISETP.GE.U32.AND UP0, UPT, UR6, 0x4, UPT ;  /* 0x000000040600788c */ /* 0x000fe4000bf06070 */
[----:B-1----:R-:W-:-:S07]  /*3880*/  ULOP3.LUT UP1, UR8, UR5, 0x3, URZ, 0xc0, !UPT ;  /* 0x0000000305087892 */ /* 0x002fce000f82c0ff */
[----:B------:R-:W-:Y:S05]  /*3890*/  BRA.U !UP0, `(.L_x_116) ;  /* 0x0000000908407547 */ /* 0x000fea000b800000 */
[----:B0-----:R-:W0:Y:S01]  /*38a0*/  LDC R0, c[0x0][0x390] ;  /* 0x0000e400ff007b82 */ /* 0x001e220000000800 */
[----:B------:R-:W-:Y:S02]  /*38b0*/  UIADD3 UR6, UPT, UPT, UR4, 0x1, URZ ;  /* 0x0000000104067890 */ /* 0x000fe4000fffe0ff */
[----:B------:R-:W-:Y:S01]  /*38c0*/  LOP3.LUT R6, R11, UR4, RZ, 0x3c, !PT ;  /* 0x000000040b067c12 */ /* 0x000fe2000f8e3cff */
[----:B------:R-:W-:-:S03]  /*38d0*/  UIADD3 UR7, UPT, UPT, UR4, 0x3, URZ ;  /* 0x0000000304077890 */ /* 0x000fc6000fffe0ff */
[----:B------:R-:W-:Y:S01]  /*38e0*/  LOP3.LUT R4, R11, UR6, RZ, 0x3c, !PT ;  /* 0x000000060b047c12 */ /* 0x000fe2000f8e3cff */
[----:B------:R-:W-:-:S03]  /*38f0*/  UIADD3 UR6, UPT, UPT, UR4, 0x2, URZ ;  /* 0x0000000204067890 */ /* 0x000fc6000fffe0ff */
[----:B------:R-:W-:Y:S02]  /*3900*/  IABS R14, R4 ;  /* 0x00000004000e7213 */ /* 0x000fe40000000000 */
[----:B------:R-:W-:Y:S02]  /*3910*/  ISETP.GE.AND P3, PT, R4, RZ, PT ;  /* 0x000000ff0400720c */ /* 0x000fe40003f66270 */
[-C--:B0-----:R-:W-:Y:S02]  /*3920*/  IABS R13, R0.reuse ;  /* 0x00000000000d7213 */ /* 0x081fe40000000000 */
[----:B------:R-:W-:Y:S02]  /*3930*/  LOP3.LUT R23, RZ, R0, RZ, 0x33, !PT ;  /* 0x00000000ff177212 */ /* 0x000fe400078e33ff */
[----:B------:R-:W0:Y:S08]  /*3940*/  I2F.RP R5, R13 ;  /* 0x0000000d00057306 */ /* 0x000e300000209400 */
[----:B------:R-:W1:Y:S08]  /*3950*/  I2F.RP R15, R13 ;  /* 0x0000000d000f7306 */ /* 0x000e700000209400 */
[----:B0-----:R-:W0:Y:S08]  /*3960*/  MUFU.RCP R5, R5 ;  /* 0x0000000500057308 */ /* 0x001e300000001000 */
[----:B-1----:R-:W-:Y:S01]  /*3970*/  MUFU.RCP R15, R15 ;  /* 0x0000000f000f7308 */ /* 0x002fe20000001000 */
[----:B0-----:R-:W-:-:S07]  /*3980*/  VIADD R2, R5, 0xffffffe ;  /* 0x0ffffffe05027836 */ /* 0x001fce0000000000 */
[----:B------:R0:W1:Y:S02]  /*3990*/  F2I.FTZ.U32.TRUNC.NTZ R3, R2 ;  /* 0x0000000200037305 */ /* 0x000064000021f000 */
[----:B0-----:R-:W-:Y:S02]  /*39a0*/  IMAD.MOV.U32 R2, RZ, RZ, RZ ;  /* 0x000000ffff027224 */ /* 0x001fe400078e00ff */
[----:B-1----:R-:W-:-:S04]  /*39b0*/  IMAD.MOV R12, RZ, RZ, -R3 ;  /* 0x000000ffff0c7224 */ /* 0x002fc800078e0a03 */
[----:B------:R-:W-:Y:S01]  /*39c0*/  IMAD R7, R12, R13, RZ ;  /* 0x0000000d0c077224 */ /* 0x000fe200078e02ff */
[----:B------:R-:W-:-:S03]  /*39d0*/  IABS R12, R6 ;  /* 0x00000006000c7213 */ /* 0x000fc60000000000 */
[----:B------:R-:W-:Y:S02]  /*39e0*/  IMAD.HI.U32 R3, R3, R7, R2 ;  /* 0x0000000703037227 */ /* 0x000fe400078e0002 */
[----:B------:R-:W0:Y:S04]  /*39f0*/  I2F.RP R7, R13 ;  /* 0x0000000d00077306 */ /* 0x000e280000209400 */
[----:B------:R-:W-:-:S04]  /*3a00*/  IMAD.HI.U32 R2, R3, R12, RZ ;  /* 0x0000000c03027227 */ /* 0x000fc800078e00ff */
[----:B------:R-:W-:-:S04]  /*3a10*/  IMAD.HI.U32 R3, R3, R14, RZ ;  /* 0x0000000e03037227 */ /* 0x000fc800078e00ff */
[----:B------:R-:W-:Y:S02]  /*3a20*/  IMAD.MOV R2, RZ, RZ, -R2 ;  /* 0x000000ffff027224 */ /* 0x000fe400078e0a02 */
[----:B------:R-:W-:Y:S01]  /*3a30*/  IMAD.MOV R3, RZ, RZ, -R3 ;  /* 0x000000ffff037224 */ /* 0x000fe200078e0a03 */
[----:B0-----:R-:W0:Y:S01]  /*3a40*/  MUFU.RCP R7, R7 ;  /* 0x0000000700077308 */ /* 0x001e220000001000 */
[C---:B------:R-:W-:Y:S02]  /*3a50*/  IMAD R2, R13.reuse, R2, R12 ;  /* 0x000000020d027224 */ /* 0x040fe400078e020c */
[----:B------:R-:W-:Y:S02]  /*3a60*/  IMAD R12, R13, R3, R14 ;  /* 0x000000030d0c7224 */ /* 0x000fe400078e020e */
[----:B------:R-:W-:Y:S01]  /*3a70*/  VIADD R3, R15, 0xffffffe ;  /* 0x0ffffffe0f037836 */ /* 0x000fe20000000000 */
[C---:B------:R-:W-:Y:S02]  /*3a80*/  ISETP.GT.U32.AND P0, PT, R13.reuse, R2, PT ;  /* 0x000000020d00720c */ /* 0x040fe40003f04070 */
[----:B------:R-:W-:-:S03]  /*3a90*/  ISETP.GT.U32.AND P1, PT, R13, R12, PT ;  /* 0x0000000c0d00720c */ /* 0x000fc60003f24070 */
[----:B------:R-:W-:Y:S01]  /*3aa0*/  F2I.FTZ.U32.TRUNC.NTZ R3, R3 ;  /* 0x0000000300037305 */ /* 0x000fe2000021f000 */
[----:B0-----:R-:W-:-:S07]  /*3ab0*/  VIADD R5, R7, 0xffffffe ;  /* 0x0ffffffe07057836 */ /* 0x001fce0000000000 */
[--C-:B------:R-:W-:Y:S02]  /*3ac0*/  @!P0 IMAD.IADD R2, R2, 0x1, -R13.reuse ;  /* 0x0000000102028824 */ /* 0x100fe400078e0a0d */
[----:B------:R-:W-:Y:S01]  /*3ad0*/  @!P1 IMAD.IADD R12, R12, 0x1, -R13 ;  /* 0x000000010c0c9824 */ /* 0x000fe200078e0a0d */
[----:B------:R-:W-:Y:S01]  /*3ae0*/  ISETP.GE.AND P1, PT, R6, RZ, PT ;  /* 0x000000ff0600720c */ /* 0x000fe20003f26270 */
[----:B------:R-:W0:Y:S01]  /*3af0*/  F2I.FTZ.U32.TRUNC.NTZ R5, R5 ;  /* 0x0000000500057305 */ /* 0x000e22000021f000 */
[C---:B------:R-:W-:Y:S01]  /*3b00*/  ISETP.GT.U32.AND P0, PT, R13.reuse, R2, PT ;  /* 0x000000020d00720c */ /* 0x040fe20003f04070 */
[----:B------:R-:W1:Y:S01]  /*3b10*/  LDC.64 R6, c[0x0][0x380] ;  /* 0x0000e000ff067b82 */ /* 0x000e620000000a00 */
[----:B------:R-:W-:-:S11]  /*3b20*/  ISETP.GT.U32.AND P2, PT, R13, R12, PT ;  /* 0x0000000c0d00720c */ /* 0x000fd60003f44070 */
[--C-:B------:R-:W-:Y:S01]  /*3b30*/  @!P0 IMAD.IADD R2, R2, 0x1, -R13.reuse ;  /* 0x0000000102028824 */ /* 0x100fe200078e0a0d */
[----:B------:R-:W-:Y:S01]  /*3b40*/  ISETP.NE.AND P0, PT, R0, RZ, PT ;  /* 0x000000ff0000720c */ /* 0x000fe20003f05270 */
[----:B------:R-:W-:Y:S02]  /*3b50*/  @!P2 IMAD.IADD R12, R12, 0x1, -R13 ;  /* 0x000000010c0ca824 */ /* 0x000fe400078e0a0d */
[----:B0-----:R-:W-:Y:S02]  /*3b60*/  IMAD.MOV R4, RZ, RZ, -R5 ;  /* 0x000000ffff047224 */ /* 0x001fe400078e0a05 */
[----:B------:R-:W-:Y:S02]  /*3b70*/  @!P1 IMAD.MOV R2, RZ, RZ, -R2 ;  /* 0x000000ffff029224 */ /* 0x000fe400078e0a02 */
[----:B------:R-:W-:Y:S02]  /*3b80*/  @!P3 IMAD.MOV R12, RZ, RZ, -R12 ;  /* 0x000000ffff0cb224 */ /* 0x000fe400078e0a0c */
[----:B------:R-:W-:Y:S01]  /*3b90*/  IMAD R25, R4, R13, RZ ;  /* 0x0000000d04197224 */ /* 0x000fe200078e02ff */
[C---:B------:R-:W-:Y:S01]  /*3ba0*/  SEL R15, R23.reuse, R2, !P0 ;  /* 0x00000002170f7207 */ /* 0x040fe20004000000 */
[----:B------:R-:W-:Y:S01]  /*3bb0*/  IMAD.MOV.U32 R4, RZ, RZ, RZ ;  /* 0x000000ffff047224 */ /* 0x000fe200078e00ff */
[----:B------:R-:W-:Y:S01]  /*3bc0*/  SEL R23, R23, R12, !P0 ;  /* 0x0000000c17177207 */ /* 0x000fe20004000000 */
[----:B------:R-:W-:-:S02]  /*3bd0*/  IMAD.MOV R12, RZ, RZ, -R3 ;  /* 0x000000ffff0c7224 */ /* 0x000fc400078e0a03 */
[----:B------:R-:W-:Y:S01]  /*3be0*/  IMAD.HI.U32 R0, R5, R25, R4 ;  /* 0x0000001905007227 */ /* 0x000fe200078e0004 */
[----:B------:R-:W-:Y:S01]  /*3bf0*/  LOP3.LUT R16, R11, UR6, RZ, 0x3c, !PT ;  /* 0x000000060b107c12 */ /* 0x000fe2000f8e3cff */
[----:B------:R-:W0:Y:S02]  /*3c00*/  LDCU UR6, c[0x0][0x390] ;  /* 0x00007200ff0677ac */ /* 0x000e240008000800 */
[----:B-1----:R-:W-:-:S04]  /*3c10*/  IMAD.WIDE R4, R15, 0x20, R6 ;  /* 0x000000200f047825 */ /* 0x002fc800078e0206 */
[----:B------:R-:W-:Y:S01]  /*3c20*/  IMAD.MOV.U32 R2, RZ, RZ, RZ ;  /* 0x000000ffff027224 */ /* 0x000fe200078e00ff */
[----:B------:R-:W2:Y:S01]  /*3c30*/  LDG.E R28, desc[UR10][R4.64+0x8] ;  /* 0x0000080a041c7981 */ /* 0x000ea2000c1e1900 */
[----:B------:R-:W-:Y:S02]  /*3c40*/  IMAD R15, R12, R13, RZ ;  /* 0x0000000d0c0f7224 */ /* 0x000fe400078e02ff */
[----:B------:R-:W-:Y:S01]  /*3c50*/  IMAD.WIDE R6, R23, 0x20, R6 ;  /* 0x0000002017067825 */ /* 0x000fe200078e0206 */
[----:B------:R-:W3:Y:S03]  /*3c60*/  LDG.E R14, desc[UR10][R4.64] ;  /* 0x0000000a040e7981 */ /* 0x000ee6000c1e1900 */
[----:B------:R-:W-:Y:S01]  /*3c70*/  IMAD.HI.U32 R23, R3, R15, R2 ;  /* 0x0000000f03177227 */ /* 0x000fe200078e0002 */
[----:B------:R-:W-:Y:S01]  /*3c80*/  IABS R3, R16 ;  /* 0x0000001000037213 */ /* 0x000fe20000000000 */
[----:B------:R-:W2:Y:S04]  /*3c90*/  LDG.E R2, desc[UR10][R6.64+0x8] ;  /* 0x0000080a06027981 */ /* 0x000ea8000c1e1900 */
[----:B------:R-:W-:Y:S01]  /*3ca0*/  IMAD.HI.U32 R0, R0, R3, RZ ;  /* 0x0000000300007227 */ /* 0x000fe200078e00ff */
[----:B------:R-:W4:Y:S03]  /*3cb0*/  LDG.E R12, desc[UR10][R4.64+0x4] ;  /* 0x0000040a040c7981 */ /* 0x000f26000c1e1900 */
[----:B------:R-:W-:Y:S01]  /*3cc0*/  IMAD.MOV R0, RZ, RZ, -R0 ;  /* 0x000000ffff007224 */ /* 0x000fe200078e0a00 */
[----:B0-----:R-:W-:Y:S01]  /*3cd0*/  LOP3.LUT R27, RZ, UR6, RZ, 0x33, !PT ;  /* 0x00000006ff1b7c12 */ /* 0x001fe2000f8e33ff */
[----:B------:R-:W3:Y:S02]  /*3ce0*/  LDG.E R20, desc[UR10][R6.64] ;  /* 0x0000000a06147981 */ /* 0x000ee4000c1e1900 */
[----:B------:R-:W-:-:S02]  /*3cf0*/  IMAD R26, R13, R0, R3 ;  /* 0x000000000d1a7224 */ /* 0x000fc400078e0203 */
[----:B------:R-:W5:Y:S04]  /*3d00*/  LDG.E R0, desc[UR10][R4.64+0xc] ;  /* 0x00000c0a04007981 */ /* 0x000f68000c1e1900 */
[----:B------:R-:W5:Y:S01]  /*3d10*/  LDG.E R3, desc[UR10][R6.64+0xc] ;  /* 0x00000c0a06037981 */ /* 0x000f62000c1e1900 */
[----:B------:R-:W-:-:S03]  /*3d20*/  LOP3.LUT R15, R11, UR7, RZ, 0x3c, !PT ;  /* 0x000000070b0f7c12 */ /* 0x000fc6000f8e3cff */
[----:B------:R-:W4:Y:S01]  /*3d30*/  LDG.E R25, desc[UR10][R6.64+0x4] ;  /* 0x0000040a06197981 */ /* 0x000f22000c1e1900 */
[----:B------:R-:W-:-:S05]  /*3d40*/  IABS R24, R15 ;  /* 0x0000000f00187213 */ /* 0x000fca0000000000 */
[----:B------:R-:W-:-:S04]  /*3d50*/  IMAD.HI.U32 R23, R23, R24, RZ ;  /* 0x0000001817177227 */ /* 0x000fc800078e00ff */
[----:B------:R-:W-:-:S04]  /*3d60*/  IMAD.MOV R23, RZ, RZ, -R23 ;  /* 0x000000ffff177224 */ /* 0x000fc800078e0a17 */
[C---:B------:R-:W-:Y:S01]  /*3d70*/  IMAD R24, R13.reuse, R23, R24 ;  /* 0x000000170d187224 */ /* 0x040fe200078e0218 */
[C---:B------:R-:W-:Y:S01]  /*3d80*/  ISETP.GT.U32.AND P1, PT, R13.reuse, R26, PT ;  /* 0x0000001a0d00720c */ /* 0x040fe20003f24070 */
[----:B------:R-:W4:Y:S03]  /*3d90*/  LDG.E R23, desc[UR10][R4.64+0x18] ;  /* 0x0000180a04177981 */ /* 0x000f26000c1e1900 */
[----:B------:R-:W-:-:S09]  /*3da0*/  ISETP.GT.U32.AND P2, PT, R13, R24, PT ;  /* 0x000000180d00720c */ /* 0x000fd20003f44070 */
[----:B------:R-:W-:-:S04]  /*3db0*/  @!P1 IMAD.IADD R26, R26, 0x1, -R13 ;  /* 0x000000011a1a9824 */ /* 0x000fc800078e0a0d */
[----:B------:R-:W-:Y:S01]  /*3dc0*/  @!P2 IMAD.IADD R24, R24, 0x1, -R13 ;  /* 0x000000011818a824 */ /* 0x000fe200078e0a0d */
[----:B------:R-:W-:-:S04]  /*3dd0*/  ISETP.GT.U32.AND P1, PT, R13, R26, PT ;  /* 0x0000001a0d00720c */ /* 0x000fc80003f24070 */
[----:B------:R-:W-:Y:S02]  /*3de0*/  ISETP.GT.U32.AND P3, PT, R13, R24, PT ;  /* 0x000000180d00720c */ /* 0x000fe40003f64070 */
[----:B------:R-:W-:Y:S02]  /*3df0*/  ISETP.GE.AND P2, PT, R16, RZ, PT ;  /* 0x000000ff1000720c */ /* 0x000fe40003f46270 */
[----:B------:R-:W-:Y:S01]  /*3e00*/  ISETP.GE.AND P4, PT, R15, RZ, PT ;  /* 0x000000ff0f00720c */ /* 0x000fe20003f86270 */
[----:B------:R-:W4:Y:S04]  /*3e10*/  LDG.E R16, desc[UR10][R4.64+0x14] ;  /* 0x0000140a04107981 */ /* 0x000f28000c1e1900 */
[--C-:B------:R-:W-:Y:S01]  /*3e20*/  @!P1 IMAD.IADD R26, R26, 0x1, -R13.reuse ;  /* 0x000000011a1a9824 */ /* 0x100fe200078e0a0d */
[----:B------:R-:W4:Y:S03]  /*3e30*/  LDG.E R15, desc[UR10][R4.64+0x1c] ;  /* 0x00001c0a040f7981 */ /* 0x000f26000c1e1900 */
[----:B------:R-:W-:-:S02]  /*3e40*/  @!P3 IMAD.IADD R24, R24, 0x1, -R13 ;  /* 0x000000011818b824 */ /* 0x000fc400078e0a0d */
[----:B------:R0:W4:Y:S02]  /*3e50*/  LDG.E R13, desc[UR10][R4.64+0x10] ;  /* 0x0000100a040d7981 */ /* 0x000124000c1e1900 */
[----:B0-----:R-:W0:Y:S01]  /*3e60*/  LDC.64 R4, c[0x0][0x380] ;  /* 0x0000e000ff047b82 */ /* 0x001e220000000a00 */
[----:B------:R-:W-:Y:S02]  /*3e70*/  @!P2 IMAD.MOV R26, RZ, RZ, -R26 ;  /* 0x000000ffff1aa224 */ /* 0x000fe400078e0a1a */
[----:B------:R-:W-:-:S03]  /*3e80*/  @!P4 IMAD.MOV R24, RZ, RZ, -R24 ;  /* 0x000000ffff18c224 */ /* 0x000fc600078e0a18 */
[C---:B------:R-:W-:Y:S02]  /*3e90*/  SEL R29, R27.reuse, R26, !P0 ;  /* 0x0000001a1b1d7207 */ /* 0x040fe40004000000 */
[----:B------:R-:W-:Y:S01]  /*3ea0*/  SEL R27, R27, R24, !P0 ;  /* 0x000000181b1b7207 */ /* 0x000fe20004000000 */
[----:B------:R-:W4:Y:S04]  /*3eb0*/  LDG.E R26, desc[UR10][R6.64+0x1c] ;  /* 0x00001c0a061a7981 */ /* 0x000f28000c1e1900 */
[----:B------:R-:W4:Y:S01]  /*3ec0*/  LDG.E R24, desc[UR10][R6.64+0x10] ;  /* 0x0000100a06187981 */ /* 0x000f22000c1e1900 */
[----:B--2---:R-:W-:Y:S02]  /*3ed0*/  LOP3.LUT R28, R28, R2, RZ, 0x3c, !PT ;  /* 0x000000021c1c7212 */ /* 0x004fe400078e3cff */
[----:B-----5:R-:W-:Y:S01]  /*3ee0*/  LOP3.LUT R0, R0, R3, RZ, 0x3c, !PT ;  /* 0x0000000300007212 */ /* 0x020fe200078e3cff */
[----:B0-----:R-:W-:-:S04]  /*3ef0*/  IMAD.WIDE R2, R29, 0x20, R4 ;  /* 0x000000201d027825 */ /* 0x001fc800078e0204 */
[----:B------:R-:W-:Y:S02]  /*3f00*/  IMAD.WIDE R4, R27, 0x20, R4 ;  /* 0x000000201b047825 */ /* 0x000fe400078e0204 */
[----:B------:R-:W2:Y:S01]  /*3f10*/  LDG.E R27, desc[UR10][R2.64] ;  /* 0x0000000a021b7981 */ /* 0x000ea2000c1e1900 */
[----:B---3--:R-:W-:Y:S02]  /*3f20*/  LOP3.LUT R14, R14, R20, RZ, 0x3c, !PT ;  /* 0x000000140e0e7212 */ /* 0x008fe400078e3cff */
[----:B----4-:R-:W-:Y:S01]  /*3f30*/  LOP3.LUT R12, R12, R25, RZ, 0x3c, !PT ;  /* 0x000000190c0c7212 */ /* 0x010fe200078e3cff */
[----:B------:R-:W3:Y:S04]  /*3f40*/  LDG.E R20, desc[UR10][R6.64+0x18] ;  /* 0x0000180a06147981 */ /* 0x000ee8000c1e1900 */
[----:B------:R-:W4:Y:S04]  /*3f50*/  LDG.E R25, desc[UR10][R6.64+0x14] ;  /* 0x0000140a06197981 */ /* 0x000f28000c1e1900 */
[----:B------:R-:W5:Y:S04]  /*3f60*/  LDG.E R29, desc[UR10][R4.64+0x8] ;  /* 0x0000080a041d7981 */ /* 0x000f68000c1e1900 */
[----:B------:R-:W3:Y:S04]  /*3f70*/  LDG.E R7, desc[UR10][R2.64+0xc] ;  /* 0x00000c0a02077981 */ /* 0x000ee8000c1e1900 */
[----:B------:R-:W5:Y:S01]  /*3f80*/  LDG.E R6, desc[UR10][R4.64+0x4] ;  /* 0x0000040a04067981 */ /* 0x000f62000c1e1900 */
[----:B--2---:R-:W-:-:S03]  /*3f90*/  LOP3.LUT R14, R14, R27, RZ, 0x3c, !PT ;  /* 0x0000001b0e0e7212 */ /* 0x004fc600078e3cff */
[----:B------:R-:W2:Y:S02]  /*3fa0*/  LDG.E R27, desc[UR10][R4.64] ;  /* 0x0000000a041b7981 */ /* 0x000ea4000c1e1900 */
[----:B--2---:R-:W-:Y:S02]  /*3fb0*/  LOP3.LUT R10, R10, R14, R27, 0x96, !PT ;  /* 0x0000000e0a0a7212 */ /* 0x004fe400078e961b */
[----:B------:R-:W2:Y:S01]  /*3fc0*/  LDG.E R27, desc[UR10][R2.64+0x4] ;  /* 0x0000040a021b7981 */ /* 0x000ea2000c1e1900 */
[----:B------:R-:W-:-:S03]  /*3fd0*/  LOP3.LUT R13, R13, R24, RZ, 0x3c, !PT ;  /* 0x000000180d0d7212 */ /* 0x000fc600078e3cff */
[----:B------:R-:W3:Y:S01]  /*3fe0*/  LDG.E R24, desc[UR10][R2.64+0x1c] ;  /* 0x00001c0a02187981 */ /* 0x000ee2000c1e1900 */
[----:B----4-:R-:W-:-:S03]  /*3ff0*/  LOP3.LUT R16, R16, R25, RZ, 0x3c, !PT ;  /* 0x0000001910107212 */ /* 0x010fc600078e3cff */
[----:B------:R-:W4:Y:S04]  /*4000*/  LDG.E R25, desc[UR10][R4.64+0x10] ;  /* 0x0000100a04197981 */ /* 0x000f28000c1e1900 */
[----:B------:R-:W4:Y:S01]  /*4010*/  LDG.E R14, desc[UR10][R4.64+0x1c] ;  /* 0x00001c0a040e7981 */ /* 0x000f22000c1e1900 */
[----:B--2---:R-:W-:-:S03]  /*4020*/  LOP3.LUT R12, R12, R27, RZ, 0x3c, !PT ;  /* 0x0000001b0c0c7212 */ /* 0x004fc600078e3cff */
[----:B------:R-:W2:Y:S01]  /*4030*/  LDG.E R27, desc[UR10][R2.64+0x8] ;  /* 0x0000080a021b7981 */ /* 0x000ea2000c1e1900 */
[----:B-----5:R-:W-:-:S03]  /*4040*/  LOP3.LUT R9, R9, R12, R6, 0x96, !PT ;  /* 0x0000000c09097212 */ /* 0x020fc600078e9606 */
[----:B------:R-:W5:Y:S04]  /*4050*/  LDG.E R12, desc[UR10][R4.64+0x14] ;  /* 0x0000140a040c7981 */ /* 0x000f68000c1e1900 */
[----:B------:R-:W5:Y:S01]  /*4060*/  LDG.E R6, desc[UR10][R4.64+0x18] ;  /* 0x0000180a04067981 */ /* 0x000f62000c1e1900 */
[----:B--2---:R-:W-:-:S03]  /*4070*/  LOP3.LUT R27, R28, R27, RZ, 0x3c, !PT ;  /* 0x0000001b1c1b7212 */ /* 0x004fc600078e3cff */
[----:B------:R-:W2:Y:S01]  /*4080*/  LDG.E R28, desc[UR10][R2.64+0x10] ;  /* 0x0000100a021c7981 */ /* 0x000ea2000c1e1900 */
[----:B------:R-:W-:Y:S02]  /*4090*/  LOP3.LUT R8, R8, R27, R29, 0x96, !PT ;  /* 0x0000001b08087212 */ /* 0x000fe400078e961d */
[----:B---3--:R-:W-:Y:S01]  /*40a0*/  LOP3.LUT R29, R0, R7, RZ, 0x3c, !PT ;  /* 0x00000007001d7212 */ /* 0x008fe200078e3cff */
[----:B------:R-:W3:Y:S04]  /*40b0*/  LDG.E R27, desc[UR10][R4.64+0xc] ;  /* 0x00000c0a041b7981 */ /* 0x000ee8000c1e1900 */
[----:B------:R-:W5:Y:S04]  /*40c0*/  LDG.E R7, desc[UR10][R2.64+0x14] ;  /* 0x0000140a02077981 */ /* 0x000f68000c1e1900 */
[----:B------:R-:W3:Y:S01]  /*40d0*/  LDG.E R0, desc[UR10][R2.64+0x18] ;  /* 0x0000180a02007981 */ /* 0x000ee2000c1e1900 */
[----:B------:R-:W-:-:S02]  /*40e0*/  LOP3.LUT R23, R23, R20, RZ, 0x3c, !PT ;  /* 0x0000001417177212 */ /* 0x000fc400078e3cff */
[----:B------:R-:W-:-:S04]  /*40f0*/  LOP3.LUT R15, R15, R26, RZ, 0x3c, !PT ;  /* 0x0000001a0f0f7212 */ /* 0x000fc800078e3cff */
[----:B------:R-:W-:Y:S01]  /*4100*/  LOP3.LUT R15, R15, R24, RZ, 0x3c, !PT ;  /* 0x000000180f0f7212 */ /* 0x000fe200078e3cff */
[----:B------:R-:W-:-:S03]  /*4110*/  UIADD3 UR4, UPT, UPT, UR4, 0x4, URZ ;  /* 0x0000000404047890 */ /* 0x000fc6000fffe0ff */
[----:B----4-:R-:W-:Y:S02]  /*4120*/  LOP3.LUT R17, R17, R15, R14, 0x96, !PT ;  /* 0x0000000f11117212 */ /* 0x010fe400078e960e */
[----:B--2---:R-:W-:-:S04]  /*4130*/  LOP3.LUT R13, R13, R28, RZ, 0x3c, !PT ;  /* 0x0000001c0d0d7212 */ /* 0x004fc800078e3cff */
[----:B------:R-:W-:Y:S02]  /*4140*/  LOP3.LUT R22, R22, R13, R25, 0x96, !PT ;  /* 0x0000000d16167212 */ /* 0x000fe400078e9619 */
[----:B-----5:R-:W-:Y:S02]  /*4150*/  LOP3.LUT R7, R16, R7, RZ, 0x3c, !PT ;  /* 0x0000000710077212 */ /* 0x020fe400078e3cff */
[----:B---3--:R-:W-:Y:S02]  /*4160*/  LOP3.LUT R0, R23, R0, RZ, 0x3c, !PT ;  /* 0x0000000017007212 */ /* 0x008fe400078e3cff */
[----:B------:R-:W-:Y:S02]  /*4170*/  LOP3.LUT R18, R18, R29, R27, 0x96, !PT ;  /* 0x0000001d12127212 */ /* 0x000fe400078e961b */
[----:B------:R-:W-:Y:S02]  /*4180*/  LOP3.LUT R21, R21, R7, R12, 0x96, !PT ;  /* 0x0000000715157212 */ /* 0x000fe400078e960c */
[----:B------:R-:W-:-:S07]  /*4190*/  LOP3.LUT R19, R19, R0, R6, 0x96, !PT ;  /* 0x0000000013137212 */ /* 0x000fce00078e9606 */
.L_x_116:
[----:B------:R-:W-:Y:S05]  /*41a0*/  BRA.U !UP1, `(.L_x_113) ;  /* 0x0000000509d07547 */ /* 0x000fea000b800000 */
[----:B------:R-:W-:Y:S02]  /*41b0*/  UISETP.NE.AND UP0, UPT, UR8, 0x1, UPT ;  /* 0x000000010800788c */ /* 0x000fe4000bf05270 */
[----:B------:R-:W-:-:S04]  /*41c0*/  ULOP3.LUT UR5, UR5, 0x1, URZ, 0xc0, !UPT ;  /* 0x0000000105057892 */ /* 0x000fc8000f8ec0ff */
[----:B------:R-:W-:-:S03]  /*41d0*/  UISETP.NE.U32.AND UP1, UPT, UR5, 0x1, UPT ;  /* 0x000000010500788c */ /* 0x000fc6000bf25070 */
[----:B------:R-:W-:Y:S08]  /*41e0*/  BRA.U !UP0, `(.L_x_117) ;  /* 0x0000000508147547 */ /* 0x000ff0000b800000 */
[----:B0-----:R-:W0:Y:S01]  /*41f0*/  LDC R0, c[0x0][0x390] ;  /* 0x0000e400ff007b82 */ /* 0x001e220000000800 */
[----:B------:R-:W-:Y:S02]  /*4200*/  UIADD3 UR5, UPT, UPT, UR4, 0x1, URZ ;  /* 0x0000000104057890 */ /* 0x000fe4000fffe0ff */
[----:B------:R-:W-:-:S04]  /*4210*/  LOP3.LUT R5, R11, UR4, RZ, 0x3c, !PT ;  /* 0x000000040b057c12 */ /* 0x000fc8000f8e3cff */
[----:B------:R-:W-:Y:S02]  /*4220*/  IABS R12, R5 ;  /* 0x00000005000c7213 */ /* 0x000fe40000000000 */
[----:B------:R-:W-:-:S04]  /*4230*/  LOP3.LUT R6, R11, UR5, RZ, 0x3c, !PT ;  /* 0x000000050b067c12 */ /* 0x000fc8000f8e3cff */
[----:B------:R-:W-:Y:S02]  /*4240*/  IABS R14, R6 ;  /* 0x00000006000e7213 */ /* 0x000fe40000000000 */
[----:B------:R-:W-:Y:S02]  /*4250*/  ISETP.GE.AND P3, PT, R6, RZ, PT ;  /* 0x000000ff0600720c */ /* 0x000fe40003f66270 */
        /* <DEDUP_REMOVED lines=16> */
[C---:B------:R-:W-:Y:S01]  /*4360*/  IMAD R13, R4.reuse, R13, R12 ;  /* 0x0000000d040d7224 */ /* 0x040fe200078e020c */
[----:B------:R-:W0:Y:S02]  /*4370*/  LDC.64 R2, c[0x0][0x380] ;  /* 0x0000e000ff027b82 */ /* 0x000e240000000a00 */
        /* <DEDUP_REMOVED lines=10> */
[----:B------:R-:W-:Y:S01]  /*4420*/  IMAD.MOV.U32 R4, RZ, RZ, R7 ;  /* 0x000000ffff047224 */ /* 0x000fe200078e0007 */
[----:B------:R-:W-:Y:S01]  /*4430*/  LOP3.LUT R7, RZ, R0, RZ, 0x33, !PT ;  /* 0x00000000ff077212 */ /* 0x000fe200078e33ff */
[----:B------:R-:W-:Y:S02]  /*4440*/  IMAD.MOV.U32 R6, RZ, RZ, R13 ;  /* 0x000000ffff067224 */ /* 0x000fe400078e000d */
        /* <DEDUP_REMOVED lines=22> */
[----:B------:R-:W-:Y:S01]  /*45b0*/  UIADD3 UR4, UPT, UPT, UR4, 0x2, URZ ;  /* 0x0000000204047890 */ /* 0x000fe2000fffe0ff */
[----:B--2---:R-:W-:-:S02]  /*45c0*/  LOP3.LUT R10, R10, R16, R7, 0x96, !PT ;  /* 0x000000100a0a7212 */ /* 0x004fc400078e9607 */
[----:B---3--:R-:W-:Y:S02]  /*45d0*/  LOP3.LUT R9, R9, R20, R0, 0x96, !PT ;  /* 0x0000001409097212 */ /* 0x008fe400078e9600 */
[----:B----4-:R-:W-:Y:S02]  /*45e0*/  LOP3.LUT R8, R8, R24, R13, 0x96, !PT ;  /* 0x0000001808087212 */ /* 0x010fe400078e960d */
[----:B-----5:R-:W-:Y:S02]  /*45f0*/  LOP3.LUT R18, R18, R25, R15, 0x96, !PT ;  /* 0x0000001912127212 */ /* 0x020fe400078e960f */
[----:B------:R-:W-:Y:S02]  /*4600*/  LOP3.LUT R22, R22, R26, R23, 0x96, !PT ;  /* 0x0000001a16167212 */ /* 0x000fe400078e9617 */
[----:B------:R-:W-:Y:S02]  /*4610*/  LOP3.LUT R21, R21, R27, R6, 0x96, !PT ;  /* 0x0000001b15157212 */ /* 0x000fe400078e9606 */
[----:B------:R-:W-:-:S02]  /*4620*/  LOP3.LUT R19, R19, R28, R12, 0x96, !PT ;  /* 0x0000001c13137212 */ /* 0x000fc400078e960c */
[----:B------:R-:W-:-:S07]  /*4630*/  LOP3.LUT R17, R17, R29, R14, 0x96, !PT ;  /* 0x0000001d11117212 */ /* 0x000fce00078e960e */
.L_x_117:
[----:B------:R-:W-:Y:S05]  /*4640*/  BRA.U UP1, `(.L_x_113) ;  /* 0x0000000101a87547 */ /* 0x000fea000b800000 */
[----:B0-----:R-:W0:Y:S01]  /*4650*/  LDC R6, c[0x0][0x390] ;  /* 0x0000e400ff067b82 */ /* 0x001e220000000800 */
[----:B------:R-:W-:-:S04]  /*4660*/  LOP3.LUT R11, R11, UR4, RZ, 0x3c, !PT ;  /* 0x000000040b0b7c12 */ /* 0x000fc8000f8e3cff */
[----:B------:R-:W-:Y:S02]  /*4670*/  IABS R12, R11 ;  /* 0x0000000b000c7213 */ /* 0x000fe40000000000 */
[----:B------:R-:W-:Y:S02]  /*4680*/  ISETP.GE.AND P1, PT, R11, RZ, PT ;  /* 0x000000ff0b00720c */ /* 0x000fe40003f26270 */
[----:B0-----:R-:W-:Y:S02]  /*4690*/  IABS R5, R6 ;  /* 0x0000000600057213 */ /* 0x001fe40000000000 */
[----:B------:R-:W-:Y:S02]  /*46a0*/  ISETP.NE.AND P2, PT, R6, RZ, PT ;  /* 0x000000ff0600720c */ /* 0x000fe40003f45270 */
[----:B------:R-:W0:Y:S08]  /*46b0*/  I2F.RP R0, R5 ;  /* 0x0000000500007306 */ /* 0x000e300000209400 */
[----:B0-----:R-:W0:Y:S02]  /*46c0*/  MUFU.RCP R0, R0 ;  /* 0x0000000000007308 */ /* 0x001e240000001000 */
[----:B0-----:R-:W-:-:S06]  /*46d0*/  VIADD R4, R0, 0xffffffe ;  /* 0x0ffffffe00047836 */ /* 0x001fcc0000000000 */
[----:B------:R-:W0:Y:S02]  /*46e0*/  F2I.FTZ.U32.TRUNC.NTZ R3, R4 ;  /* 0x0000000400037305 */ /* 0x000e24000021f000 */
[----:B0-----:R-:W-:-:S04]  /*46f0*/  IMAD.MOV R2, RZ, RZ, -R3 ;  /* 0x000000ffff027224 */ /* 0x001fc800078e0a03 */
[----:B------:R-:W-:Y:S02]  /*4700*/  IMAD R7, R2, R5, RZ ;  /* 0x0000000502077224 */ /* 0x000fe400078e02ff */
[----:B------:R-:W-:-:S04]  /*4710*/  IMAD.MOV.U32 R2, RZ, RZ, RZ ;  /* 0x000000ffff027224 */ /* 0x000fc800078e00ff */
        /* <DEDUP_REMOVED lines=20> */
[----:B------:R-:W5:Y:S01]  /*4860*/  LDG.E R12, desc[UR10][R2.64+0x1c] ;  /* 0x00001c0a020c7981 */ /* 0x000f62000c1e1900 */
[----:B--2---:R-:W-:-:S02]  /*4870*/  LOP3.LUT R10, R10, R5, RZ, 0x3c, !PT ;  /* 0x000000050a0a7212 */ /* 0x004fc400078e3cff */
[----:B---3--:R-:W-:Y:S02]  /*4880*/  LOP3.LUT R9, R9, R0, RZ, 0x3c, !PT ;  /* 0x0000000009097212 */ /* 0x008fe400078e3cff */
[----:B----4-:R-:W-:Y:S02]  /*4890*/  LOP3.LUT R8, R8, R7, RZ, 0x3c, !PT ;  /* 0x0000000708087212 */ /* 0x010fe400078e3cff */
[----:B-----5:R-:W-:Y:S02]  /*48a0*/  LOP3.LUT R18, R18, R11, RZ, 0x3c, !PT ;  /* 0x0000000b12127212 */ /* 0x020fe400078e3cff */
[----:B------:R-:W-:Y:S02]  /*48b0*/  LOP3.LUT R22, R22, R13, RZ, 0x3c, !PT ;  /* 0x0000000d16167212 */ /* 0x000fe400078e3cff */
[----:B------:R-:W-:Y:S02]  /*48c0*/  LOP3.LUT R21, R21, R4, RZ, 0x3c, !PT ;  /* 0x0000000415157212 */ /* 0x000fe400078e3cff */
[----:B------:R-:W-:-:S02]  /*48d0*/  LOP3.LUT R19, R19, R6, RZ, 0x3c, !PT ;  /* 0x0000000613137212 */ /* 0x000fc400078e3cff */
[----:B------:R-:W-:-:S07]  /*48e0*/  LOP3.LUT R17, R17, R12, RZ, 0x3c, !PT ;  /* 0x0000000c11117212 */ /* 0x000fce00078e3cff */
.L_x_113:
[----:B0-----:R-:W0:Y:S01]  /*48f0*/  S2R R0, SR_TID.X ;  /* 0x0000000000007919 */ /* 0x001e220000002100 */
        /* <DEDUP_REMOVED lines=14> */
.L_x_118:
        /* <DEDUP_REMOVED lines=10> */
.L_x_389:


//--------------------- .text._Z36TestSequentialAccessThroughputKernelILi16EEvPK11MemoryBlockIXT_EEPS1_ii --------------------------
	.section	.text._Z36TestSequentialAccessThroughputKernelILi16EEvPK11MemoryBlockIXT_EEPS1_ii,"ax",@progbits
	.align	128
        .global         _Z36TestSequentialAccessThroughputKernelILi16EEvPK11MemoryBlockIXT_EEPS1_ii
        .type           _Z36TestSequentialAccessThroughputKernelILi16EEvPK11MemoryBlockIXT_EEPS1_ii,@function
        .size           _Z36TestSequentialAccessThroughputKernelILi16EEvPK11MemoryBlockIXT_EEPS1_ii,(.L_x_390 - _Z36TestSequentialAccessThroughputKernelILi16EEvPK11MemoryBlockIXT_EEPS1_ii)
        .other          _Z36TestSequentialAccessThroughputKernelILi16EEvPK11MemoryBlockIXT_EEPS1_ii,@"STO_CUDA_ENTRY STV_DEFAULT"
_Z36TestSequentialAccessThroughputKernelILi16EEvPK11MemoryBlockIXT_EEPS1_ii:
.text._Z36TestSequentialAccessThroughputKernelILi16EEvPK11MemoryBlockIXT_EEPS1_ii:
        /* <DEDUP_REMOVED lines=20> */
[----:B------:R-:W-:Y:S01]  /*0140*/  BSSY.RECONVERGENT B0, `(.L_x_119) ;  /* 0x0000250000007945 */ /* 0x000fe20003800200 */
[----:B------:R-:W-:Y:S01]  /*0150*/  SHF.R.S32.HI R0, RZ, 0x1f, R8 ;  /* 0x0000001fff007819 */ /* 0x000fe20000011408 */
[----:B------:R0:W-:Y:S04]  /*0160*/  STL.64 [R1+0x8], R4 ;  /* 0x0000080401007387 */ /* 0x0001e80000100a00 */
[----:B------:R0:W-:Y:S04]  /*0170*/  STL.64 [R1+0x10], R6 ;  /* 0x0000100601007387 */ /* 0x0001e80000100a00 */
[----:B------:R0:W-:Y:S01]  /*0180*/  STL.64 [R1+0x28], RZ ;  /* 0x000028ff01007387 */ /* 0x0001e20000100a00 */
[----:B------:R-:W-:Y:S05]  /*0190*/  @!P0 BRA `(.L_x_120) ;  /* 0x0000002400288947 */ /* 0x000fea0003800000 */
[----:B0-----:R-:W-:Y:S02]  /*01a0*/  IMAD.MOV.U32 R7, RZ, RZ, R0 ;  /* 0x000000ffff077224 */ /* 0x001fe400078e0000 */
[----:B------:R-:W-:Y:S02]  /*01b0*/  IMAD.MOV.U32 R9, RZ, RZ, RZ ;  /* 0x000000ffff097224 */ /* 0x000fe400078e00ff */
[----:B------:R-:W-:-:S07]  /*01c0*/  IMAD.MOV.U32 R12, RZ, RZ, R8 ;  /* 0x000000ffff0c7224 */ /* 0x000fce00078e0008 */
.L_x_129:
        /* <DEDUP_REMOVED lines=11> */
.L_x_124:
[----:B------:R-:W-:-:S06]  /*0280*/  IMAD R13, R6, 0x4, R1 ;  /* 0x00000004060d7824 */ /* 0x000fcc00078e0201 */
[----:B------:R-:W5:Y:S01]  /*0290*/  LDL R13, [R13+0x4] ;  /* 0x000004000d0d7983 */ /* 0x000f620000100800 */
[----:B------:R-:W-:-:S05]  /*02a0*/  UMOV UR4, URZ ;  /* 0x000000ff00047c82 */ /* 0x000fca0008000000 */
.L_x_123:
        /* <DEDUP_REMOVED lines=188> */
.L_x_126:
[----:B------:R-:W-:-:S06]  /*0e70*/  IMAD R13, R6, 0x4, R1 ;  /* 0x00000004060d7824 */ /* 0x000fcc00078e0201 */
[----:B------:R-:W5:Y:S01]  /*0e80*/  LDL R13, [R13+0x4] ;  /* 0x000004000d0d7983 */ /* 0x000f620000100800 */
[----:B------:R-:W-:-:S05]  /*0e90*/  UMOV UR4, URZ ;  /* 0x000000ff00047c82 */ /* 0x000fca0008000000 */
.L_x_125:
        /* <DEDUP_REMOVED lines=188> */
.L_x_128:
[----:B------:R-:W-:-:S06]  /*1a60*/  IMAD R13, R6, 0x4, R1 ;  /* 0x00000004060d7824 */ /* 0x000fcc00078e0201 */
[----:B------:R-:W5:Y:S01]  /*1a70*/  LDL R13, [R13+0x4] ;  /* 0x000004000d0d7983 */ /* 0x000f620000100800 */
[----:B------:R-:W-:-:S05]  /*1a80*/  UMOV UR4, URZ ;  /* 0x000000ff00047c82 */ /* 0x000fca0008000000 */
.L_x_127:
        /* <DEDUP_REMOVED lines=180> */
.L_x_122:
[----:B-1----:R-:W-:Y:S05]  /*25d0*/  BSYNC.RECONVERGENT B1 ;  /* 0x0000000000017941 */ /* 0x002fea0003800200 */
.L_x_121:
[C---:B------:R-:W-:Y:S01]  /*25e0*/  ISETP.GT.U32.AND P0, PT, R12.reuse, 0x3, PT ;  /* 0x000000030c00780c */ /* 0x040fe20003f04070 */
[----:B------:R-:W-:Y:S01]  /*25f0*/  VIADD R9, R9, 0x1 ;  /* 0x0000000109097836 */ /* 0x000fe20000000000 */
[--C-:B------:R-:W-:Y:S02]  /*2600*/  SHF.R.U64 R12, R12, 0x2, R7.reuse ;  /* 0x000000020c0c7819 */ /* 0x100fe40000001207 */
[----:B------:R-:W-:Y:S02]  /*2610*/  ISETP.GT.U32.AND.EX P0, PT, R7, RZ, PT, P0 ;  /* 0x000000ff0700720c */ /* 0x000fe40003f04100 */
[----:B------:R-:W-:-:S11]  /*2620*/  SHF.R.U32.HI R7, RZ, 0x2, R7 ;  /* 0x00000002ff077819 */ /* 0x000fd60000011607 */
[----:B------:R-:W-:Y:S05]  /*2630*/  @P0 BRA `(.L_x_129) ;  /* 0xffffffd800e40947 */ /* 0x000fea000383ffff */
.L_x_120:
[----:B-1----:R-:W-:Y:S05]  /*2640*/  BSYNC.RECONVERGENT B0 ;  /* 0x0000000000007941 */ /* 0x002fea0003800200 */
.L_x_119:
[----:B------:R-:W1:Y:S01]  /*2650*/  LDCU UR5, c[0x0][0x394] ;  /* 0x00007280ff0577ac */ /* 0x000e620008000800 */
[----:B------:R-:W-:Y:S01]  /*2660*/  IMAD.MOV.U32 R28, RZ, RZ, RZ ;  /* 0x000000ffff1c7224 */ /* 0x000fe200078e00ff */
[----:B------:R-:W-:Y:S01]  /*2670*/  CS2R R26, SRZ ;  /* 0x00000000001a7805 */ /* 0x000fe2000001ff00 */
        /* <DEDUP_REMOVED lines=13> */
[----:B------:R-:W-:-:S03]  /*2750*/  ULOP3.LUT UR4, UR5, 0x7ffffff8, URZ, 0xc0, !UPT ;  /* 0x7ffffff805047892 */ /* 0x000fc6000f8ec0ff */
[----:B------:R-:W-:Y:S01]  /*2760*/  UMOV UR5, URZ ;  /* 0x000000ff00057c82 */ /* 0x000fe20008000000 */
[----:B------:R-:W1:Y:S08]  /*2770*/  LDC R7, c[0x0][0x390] ;  /* 0x0000e400ff077b82 */ /* 0x000e700000000800 */
[----:B------:R-:W2:Y:S01]  /*2780*/  LDC.64 R2, c[0x0][0x380] ;  /* 0x0000e000ff027b82 */ /* 0x000ea20000000a00 */
[----:B0-----:R-:W-:-:S04]  /*2790*/  IABS R6, R0 ;  /* 0x0000000000067213 */ /* 0x001fc80000000000 */
[----:B------:R-:W0:Y:S08]  /*27a0*/  I2F.RP R9, R6 ;  /* 0x0000000600097306 */ /* 0x000e300000209400 */
[----:B0-----:R-:W0:Y:S02]  /*27b0*/  MUFU.RCP R9, R9 ;  /* 0x0000000900097308 */ /* 0x001e240000001000 */
[----:B0-----:R-:W-:-:S06]  /*27c0*/  VIADD R4, R9, 0xffffffe ;  /* 0x0ffffffe09047836 */ /* 0x001fcc0000000000 */
[----:B------:R0:W3:Y:S02]  /*27d0*/  F2I.FTZ.U32.TRUNC.NTZ R5, R4 ;  /* 0x0000000400057305 */ /* 0x0000e4000021f000 */
[----:B0-----:R-:W-:Y:S02]  /*27e0*/  IMAD.MOV.U32 R4, RZ, RZ, RZ ;  /* 0x000000ffff047224 */ /* 0x001fe400078e00ff */
[----:B---3--:R-:W-:-:S04]  /*27f0*/  IMAD.MOV R11, RZ, RZ, -R5 ;  /* 0x000000ffff0b7224 */ /* 0x008fc800078e0a05 */
[----:B------:R-:W-:-:S04]  /*2800*/  IMAD R11, R11, R6, RZ ;  /* 0x000000060b0b7224 */ /* 0x000fc800078e02ff */
[----:B-12---:R-:W-:-:S07]  /*2810*/  IMAD.HI.U32 R0, R5, R11, R4 ;  /* 0x0000000b05007227 */ /* 0x006fce00078e0004 */
.L_x_132:
[----:B------:R-:W-:Y:S02]  /*2820*/  LOP3.LUT R4, R8, UR5, RZ, 0x3c, !PT ;  /* 0x0000000508047c12 */ /* 0x000fe4000f8e3cff */
[-C--:B------:R-:W-:Y:S02]  /*2830*/  IABS R12, R7.reuse ;  /* 0x00000007000c7213 */ /* 0x080fe40000000000 */
[----:B------:R-:W-:Y:S02]  /*2840*/  IABS R5, R4 ;  /* 0x0000000400057213 */ /* 0x000fe40000000000 */
[----:B------:R-:W-:Y:S02]  /*2850*/  ISETP.GE.AND P1, PT, R4, RZ, PT ;  /* 0x000000ff0400720c */ /* 0x000fe40003f26270 */
[----:B------:R-:W-:Y:S01]  /*2860*/  LOP3.LUT R9, RZ, R7, RZ, 0x33, !PT ;  /* 0x00000007ff097212 */ /* 0x000fe200078e33ff */
[----:B------:R-:W-:-:S04]  /*2870*/  IMAD.HI.U32 R0, R0, R5, RZ ;  /* 0x0000000500007227 */ /* 0x000fc800078e00ff */
[----:B------:R-:W-:-:S04]  /*2880*/  IMAD.MOV R0, RZ, RZ, -R0 ;  /* 0x000000ffff007224 */ /* 0x000fc800078e0a00 */
[----:B------:R-:W-:Y:S02]  /*2890*/  IMAD R5, R12, R0, R5 ;  /* 0x000000000c057224 */ /* 0x000fe400078e0205 */
[----:B------:R-:W0:Y:S03]  /*28a0*/  I2F.RP R0, R12 ;  /* 0x0000000c00007306 */ /* 0x000e260000209400 */
[----:B------:R-:W-:-:S05]  /*28b0*/  ISETP.GT.U32.AND P0, PT, R6, R5, PT ;  /* 0x000000050600720c */ /* 0x000fca0003f04070 */
[----:B0-----:R-:W0:Y:S08]  /*28c0*/  MUFU.RCP R0, R0 ;  /* 0x0000000000007308 */ /* 0x001e300000001000 */
[----:B------:R-:W-:-:S05]  /*28d0*/  @!P0 IMAD.IADD R5, R5, 0x1, -R12 ;  /* 0x0000000105058824 */ /* 0x000fca00078e0a0c */
[----:B------:R-:W-:Y:S01]  /*28e0*/  ISETP.GT.U32.AND P0, PT, R6, R5, PT ;  /* 0x000000050600720c */ /* 0x000fe20003f04070 */
[----:B0-----:R-:W-:-:S12]  /*28f0*/  VIADD R4, R0, 0xffffffe ;  /* 0x0ffffffe00047836 */ /* 0x001fd80000000000 */
[----:B------:R-:W-:Y:S01]  /*2900*/  @!P0 IMAD.IADD R5, R5, 0x1, -R12 ;  /* 0x0000000105058824 */ /* 0x000fe200078e0a0c */
[----:B------:R-:W-:-:S03]  /*2910*/  ISETP.NE.AND P0, PT, R7, RZ, PT ;  /* 0x000000ff0700720c */ /* 0x000fc60003f05270 */
[----:B------:R-:W-:-:S05]  /*2920*/  @!P1 IMAD.MOV R5, RZ, RZ, -R5 ;  /* 0x000000ffff059224 */ /* 0x000fca00078e0a05 */
[----:B------:R-:W-:Y:S02]  /*2930*/  SEL R11, R9, R5, !P0 ;  /* 0x00000005090b7207 */ /* 0x000fe40004000000 */
[----:B------:R-:W0:Y:S03]  /*2940*/  F2I.FTZ.U32.TRUNC.NTZ R5, R4 ;  /* 0x0000000400057305 */ /* 0x000e26000021f000 */
[----:B------:R-:W-:-:S05]  /*2950*/  IMAD.WIDE R10, R11, 0x10, R2 ;  /* 0x000000100b0a7825 */ /* 0x000fca00078e0202 */
[----:B------:R-:W2:Y:S04]  /*2960*/  LDG.E R15, desc[UR10][R10.64] ;  /* 0x0000000a0a0f7981 */ /* 0x000ea8000c1e1900 */
[----:B------:R-:W3:Y:S04]  /*2970*/  LDG.E R14, desc[UR10][R10.64+0x4] ;  /* 0x0000040a0a0e7981 */ /* 0x000ee8000c1e1900 */
[----:B------:R-:W4:Y:S01]  /*2980*/  LDG.E R13, desc[UR10][R10.64+0x8] ;  /* 0x0000080a0a0d7981 */ /* 0x000f22000c1e1900 */
[----:B------:R-:W-:Y:S01]  /*2990*/  UIADD3 UR7, UPT, UPT, UR5, 0x1, URZ ;  /* 0x0000000105077890 */ /* 0x000fe2000fffe0ff */
[----:B0-----:R-:W-:-:S02]  /*29a0*/  IMAD.MOV R17, RZ, RZ, -R5 ;  /* 0x000000ffff117224 */ /* 0x001fc400078e0a05 */
[----:B------:R-:W-:Y:S01]  /*29b0*/  IMAD.MOV.U32 R4, RZ, RZ, RZ ;  /* 0x000000ffff047224 */ /* 0x000fe200078e00ff */
[----:B------:R0:W5:Y:S01]  /*29c0*/  LDG.E R23, desc[UR10][R10.64+0xc] ;  /* 0x00000c0a0a177981 */ /* 0x000162000c1e1900 */
[----:B------:R-:W-:Y:S01]  /*29d0*/  IMAD R17, R17, R12, RZ ;  /* 0x0000000c11117224 */ /* 0x000fe200078e02ff */
[----:B------:R-:W-:-:S03]  /*29e0*/  LOP3.LUT R16, R8, UR7, RZ, 0x3c, !PT ;  /* 0x0000000708107c12 */ /* 0x000fc6000f8e3cff */
[----:B------:R-:W-:Y:S01]  /*29f0*/  IMAD.HI.U32 R0, R5, R17, R4 ;  /* 0x0000001105007227 */ /* 0x000fe200078e0004 */
[----:B------:R-:W-:Y:S01]  /*2a00*/  IABS R6, R16 ;  /* 0x0000001000067213 */ /* 0x000fe20000000000 */
[----:B------:R-:W-:Y:S01]  /*2a10*/  UIADD3 UR7, UPT, UPT, UR5, 0x2, URZ ;  /* 0x0000000205077890 */ /* 0x000fe2000fffe0ff */
[----:B------:R-:W-:-:S03]  /*2a20*/  ISETP.GE.AND P2, PT, R16, RZ, PT ;  /* 0x000000ff1000720c */ /* 0x000fc60003f46270 */
[----:B------:R-:W-:Y:S02]  /*2a30*/  IMAD.MOV.U32 R5, RZ, RZ, R6 ;  /* 0x000000ffff057224 */ /* 0x000fe400078e0006 */
[----:B------:R-:W-:Y:S02]  /*2a40*/  IMAD.MOV.U32 R6, RZ, RZ, R12 ;  /* 0x000000ffff067224 */ /* 0x000fe400078e000c */
[----:B------:R-:W-:-:S04]  /*2a50*/  IMAD.HI.U32 R4, R0, R5, RZ ;  /* 0x0000000500047227 */ /* 0x000fc800078e00ff */
[----:B------:R-:W-:-:S04]  /*2a60*/  IMAD.MOV R4, RZ, RZ, -R4 ;  /* 0x000000ffff047224 */ /* 0x000fc800078e0a04 */
[----:B------:R-:W-:-:S05]  /*2a70*/  IMAD R5, R12, R4, R5 ;  /* 0x000000040c057224 */ /* 0x000fca00078e0205 */
[----:B------:R-:W-:-:S13]  /*2a80*/  ISETP.GT.U32.AND P1, PT, R6, R5, PT ;  /* 0x000000050600720c */ /* 0x000fda0003f24070 */
[----:B------:R-:W-:-:S05]  /*2a90*/  @!P1 IMAD.IADD R5, R5, 0x1, -R12 ;  /* 0x0000000105059824 */ /* 0x000fca00078e0a0c */
[----:B------:R-:W-:Y:S02]  /*2aa0*/  ISETP.GT.U32.AND P1, PT, R6, R5, PT ;  /* 0x000000050600720c */ /* 0x000fe40003f24070 */
[----:B0-----:R-:W-:-:S04]  /*2ab0*/  LOP3.LUT R10, R8, UR7, RZ, 0x3c, !PT ;  /* 0x00000007080a7c12 */ /* 0x001fc8000f8e3cff */
[----:B------:R-:W-:-:S07]  /*2ac0*/  IABS R17, R10 ;  /* 0x0000000a00117213 */ /* 0x000fce0000000000 */
[----:B------:R-:W-:Y:S02]  /*2ad0*/  @!P1 IMAD.IADD R5, R5, 0x1, -R12 ;  /* 0x0000000105059824 */ /* 0x000fe400078e0a0c */
[----:B------:R-:W-:-:S04]  /*2ae0*/  IMAD.HI.U32 R11, R0, R17, RZ ;  /* 0x00000011000b7227 */ /* 0x000fc800078e00ff */
[----:B------:R-:W-:Y:S02]  /*2af0*/  @!P2 IMAD.MOV R5, RZ, RZ, -R5 ;  /* 0x000000ffff05a224 */ /* 0x000fe400078e0a05 */
[----:B------:R-:W-:-:S03]  /*2b00*/  IMAD.MOV R11, RZ, RZ, -R11 ;  /* 0x000000ffff0b7224 */ /* 0x000fc600078e0a0b */
[----:B------:R-:W-:Y:S01]  /*2b10*/  SEL R5, R9, R5, !P0 ;  /* 0x0000000509057207 */ /* 0x000fe20004000000 */
[----:B------:R-:W-:-:S04]  /*2b20*/  IMAD R11, R12, R11, R17 ;  /* 0x0000000b0c0b7224 */ /* 0x000fc800078e0211 */
[----:B------:R-:W-:Y:S01]  /*2b30*/  IMAD.WIDE R4, R5, 0x10, R2 ;  /* 0x0000001005047825 */ /* 0x000fe200078e0202 */
[----:B------:R-:W-:-:S04]  /*2b40*/  ISETP.GT.U32.AND P1, PT, R6, R11, PT ;  /* 0x0000000b0600720c */ /* 0x000fc80003f24070 */
[----:B------:R-:W5:Y:S01]  /*2b50*/  LDG.E R18, desc[UR10][R4.64+0xc] ;  /* 0x00000c0a04127981 */ /* 0x000f62000c1e1900 */
[----:B------:R-:W-:Y:S01]  /*2b60*/  ISETP.GE.AND P2, PT, R10, RZ, PT ;  /* 0x000000ff0a00720c */ /* 0x000fe20003f46270 */
[----:B------:R-:W-:Y:S02]  /*2b70*/  UIADD3 UR7, UPT, UPT, UR5, 0x3, URZ ;  /* 0x0000000305077890 */ /* 0x000fe4000fffe0ff */
[----:B------:R-:W5:Y:S04]  /*2b80*/  LDG.E R25, desc[UR10][R4.64] ;  /* 0x0000000a04197981 */ /* 0x000f68000c1e1900 */
[----:B------:R-:W5:Y:S01]  /*2b90*/  LDG.E R22, desc[UR10][R4.64+0x4] ;  /* 0x0000040a04167981 */ /* 0x000f62000c1e1900 */
[----:B------:R-:W-:-:S03]  /*2ba0*/  @!P1 IMAD.IADD R11, R11, 0x1, -R12 ;  /* 0x000000010b0b9824 */ /* 0x000fc600078e0a0c */
[----:B------:R0:W5:Y:S02]  /*2bb0*/  LDG.E R21, desc[UR10][R4.64+0x8] ;  /* 0x0000080a04157981 */ /* 0x000164000c1e1900 */
[----:B------:R-:W-:Y:S02]  /*2bc0*/  ISETP.GT.U32.AND P1, PT, R6, R11, PT ;  /* 0x0000000b0600720c */ /* 0x000fe40003f24070 */
[----:B------:R-:W-:-:S04]  /*2bd0*/  LOP3.LUT R19, R8, UR7, RZ, 0x3c, !PT ;  /* 0x0000000708137c12 */ /* 0x000fc8000f8e3cff */
[----:B------:R-:W-:-:S07]  /*2be0*/  IABS R29, R19 ;  /* 0x00000013001d7213 */ /* 0x000fce0000000000 */
[----:B------:R-:W-:-:S04]  /*2bf0*/  @!P1 IMAD.IADD R11, R11, 0x1, -R12 ;  /* 0x000000010b0b9824 */ /* 0x000fc800078e0a0c */
[----:B------:R-:W-:Y:S01]  /*2c00*/  @!P2 IMAD.MOV R11, RZ, RZ, -R11 ;  /* 0x000000ffff0ba224 */ /* 0x000fe200078e0a0b */
[----:B------:R-:W-:Y:S01]  /*2c10*/  ISETP.GE.AND P2, PT, R19, RZ, PT ;  /* 0x000000ff1300720c */ /* 0x000fe20003f46270 */
[----:B------:R-:W-:-:S03]  /*2c20*/  IMAD.HI.U32 R19, R0, R29, RZ ;  /* 0x0000001d00137227 */ /* 0x000fc600078e00ff */
[----:B0-----:R-:W-:Y:S01]  /*2c30*/  SEL R5, R9, R11, !P0 ;  /* 0x0000000b09057207 */ /* 0x001fe20004000000 */
[----:B------:R-:W-:-:S04]  /*2c40*/  IMAD.MOV R19, RZ, RZ, -R19 ;  /* 0x000000ffff137224 */ /* 0x000fc800078e0a13 */
[----:B------:R-:W-:-:S04]  /*2c50*/  IMAD.WIDE R4, R5, 0x10, R2 ;  /* 0x0000001005047825 */ /* 0x000fc800078e0202 */
[----:B------:R-:W-:Y:S01]  /*2c60*/  IMAD R19, R12, R19, R29 ;  /* 0x000000130c137224 */ /* 0x000fe200078e021d */
[----:B------:R-:W5:Y:S04]  /*2c70*/  LDG.E R17, desc[UR10][R4.64+0xc] ;  /* 0x00000c0a04117981 */ /* 0x000f68000c1e1900 */
[----:B------:R-:W-:Y:S01]  /*2c80*/  ISETP.GT.U32.AND P1, PT, R6, R19, PT ;  /* 0x000000130600720c */ /* 0x000fe20003f24070 */
[----:B------:R-:W5:Y:S04]  /*2c90*/  LDG.E R10, desc[UR10][R4.64+0x4] ;  /* 0x0000040a040a7981 */ /* 0x000f68000c1e1900 */
[----:B------:R-:W5:Y:S04]  /*2ca0*/  LDG.E R16, desc[UR10][R4.64] ;  /* 0x0000000a04107981 */ /* 0x000f68000c1e1900 */
[----:B------:R0:W5:Y:S04]  /*2cb0*/  LDG.E R11, desc[UR10][R4.64+0x8] ;  /* 0x0000080a040b7981 */ /* 0x000168000c1e1900 */
[----:B------:R-:W-:-:S05]  /*2cc0*/  @!P1 IMAD.IADD R19, R19, 0x1, -R12 ;  /* 0x0000000113139824 */ /* 0x000fca00078e0a0c */
[----:B------:R-:W-:-:S13]  /*2cd0*/  ISETP.GT.U32.AND P1, PT, R6, R19, PT ;  /* 0x000000130600720c */ /* 0x000fda0003f24070 */
[----:B------:R-:W-:-:S04]  /*2ce0*/  @!P1 IMAD.IADD R19, R19, 0x1, -R12 ;  /* 0x0000000113139824 */ /* 0x000fc800078e0a0c */
[----:B------:R-:W-:Y:S01]  /*2cf0*/  @!P2 IMAD.MOV R19, RZ, RZ, -R19 ;  /* 0x000000ffff13a224 */ /* 0x000fe200078e0a13 */
[----:B------:R-:W-:-:S04]  /*2d00*/  UIADD3 UR7, UPT, UPT, UR5, 0x4, URZ ;  /* 0x0000000405077890 */ /* 0x000fc8000fffe0ff */
[----:B0-----:R-:W-:-:S05]  /*2d10*/  SEL R5, R9, R19, !P0 ;  /* 0x0000001309057207 */ /* 0x001fca0004000000 */
[----:B------:R-:W-:Y:S01]  /*2d20*/  IMAD.WIDE R4, R5, 0x10, R2 ;  /* 0x0000001005047825 */ /* 0x000fe200078e0202 */
[----:B------:R-:W-:-:S04]  /*2d30*/  LOP3.LUT R19, R8, UR7, RZ, 0x3c, !PT ;  /* 0x0000000708137c12 */ /* 0x000fc8000f8e3cff */
[----:B------:R-:W5:Y:S01]  /*2d40*/  LDG.E R20, desc[UR10][R4.64+0xc] ;  /* 0x00000c0a04147981 */ /* 0x000f62000c1e1900 */
        /* <DEDUP_REMOVED lines=10> */
[----:B--2---:R-:W-:Y:S02]  /*2df0*/  LOP3.LUT R26, R26, R15, RZ, 0x3c, !PT ;  /* 0x0000000f1a1a7212 */ /* 0x004fe400078e3cff */
[----:B------:R-:W2:Y:S01]  /*2e00*/  LDG.E R15, desc[UR10][R4.64+0x4] ;  /* 0x0000040a040f7981 */ /* 0x000ea2000c1e1900 */
[----:B---3--:R-:W-:-:S03]  /*2e10*/  LOP3.LUT R27, R27, R14, RZ, 0x3c, !PT ;  /* 0x0000000e1b1b7212 */ /* 0x008fc600078e3cff */
[----:B------:R-:W3:Y:S01]  /*2e20*/  LDG.E R14, desc[UR10][R4.64] ;  /* 0x0000000a040e7981 */ /* 0x000ee2000c1e1900 */
[----:B----4-:R-:W-:-:S03]  /*2e30*/  LOP3.LUT R24, R24, R13, RZ, 0x3c, !PT ;  /* 0x0000000d18187212 */ /* 0x010fc600078e3cff */
[----:B------:R0:W4:Y:S02]  /*2e40*/  LDG.E R13, desc[UR10][R4.64+0x8] ;  /* 0x0000080a040d7981 */ /* 0x000124000c1e1900 */
[----:B0-----:R-:W-:-:S05]  /*2e50*/  SEL R5, R9, R19, !P0 ;  /* 0x0000001309057207 */ /* 0x001fca0004000000 */
[----:B------:R-:W-:-:S05]  /*2e60*/  IMAD.WIDE R4, R5, 0x10, R2 ;  /* 0x0000001005047825 */ /* 0x000fca00078e0202 */
[----:B------:R-:W4:Y:S01]  /*2e70*/  LDG.E R19, desc[UR10][R4.64] ;  /* 0x0000000a04137981 */ /* 0x000f22000c1e1900 */
[----:B------:R-:W-:Y:S01]  /*2e80*/  UIADD3 UR7, UPT, UPT, UR5, 0x5, URZ ;  /* 0x0000000505077890 */ /* 0x000fe2000fffe0ff */
[----:B-----5:R-:W-:-:S04]  /*2e90*/  LOP3.LUT R23, R28, R23, RZ, 0x3c, !PT ;  /* 0x000000171c177212 */ /* 0x020fc800078e3cff */
[----:B------:R-:W-:Y:S02]  /*2ea0*/  LOP3.LUT R18, R23, R18, RZ, 0x3c, !PT ;  /* 0x0000001217127212 */ /* 0x000fe400078e3cff */
[----:B------:R-:W-:-:S04]  /*2eb0*/  LOP3.LUT R23, R8, UR7, RZ, 0x3c, !PT ;  /* 0x0000000708177c12 */ /* 0x000fc8000f8e3cff */
[----:B------:R-:W-:Y:S02]  /*2ec0*/  IABS R29, R23 ;  /* 0x00000017001d7213 */ /* 0x000fe40000000000 */
[----:B------:R-:W-:-:S03]  /*2ed0*/  ISETP.GE.AND P2, PT, R23, RZ, PT ;  /* 0x000000ff1700720c */ /* 0x000fc60003f46270 */
[----:B------:R-:W-:-:S04]  /*2ee0*/  IMAD.HI.U32 R23, R0, R29, RZ ;  /* 0x0000001d00177227 */ /* 0x000fc800078e00ff */
[----:B------:R-:W-:-:S04]  /*2ef0*/  IMAD.MOV R23, RZ, RZ, -R23 ;  /* 0x000000ffff177224 */ /* 0x000fc800078e0a17 */
[----:B------:R-:W-:-:S05]  /*2f00*/  IMAD R23, R12, R23, R29 ;  /* 0x000000170c177224 */ /* 0x000fca00078e021d */
[----:B------:R-:W-:Y:S01]  /*2f10*/  ISETP.GT.U32.AND P1, PT, R6, R23, PT ;  /* 0x000000170600720c */ /* 0x000fe20003f24070 */
[----:B------:R-:W-:-:S12]  /*2f20*/  UIADD3 UR7, UPT, UPT, UR5, 0x6, URZ ;  /* 0x0000000605077890 */ /* 0x000fd8000fffe0ff */
[----:B------:R-:W-:-:S05]  /*2f30*/  @!P1 IMAD.IADD R23, R23, 0x1, -R12 ;  /* 0x0000000117179824 */ /* 0x000fca00078e0a0c */
[----:B------:R-:W-:Y:S02]  /*2f40*/  ISETP.GT.U32.AND P1, PT, R6, R23, PT ;  /* 0x000000170600720c */ /* 0x000fe40003f24070 */
[----:B------:R-:W-:Y:S02]  /*2f50*/  LOP3.LUT R27, R27, R22, RZ, 0x3c, !PT ;  /* 0x000000161b1b7212 */ /* 0x000fe400078e3cff */
[----:B------:R-:W-:Y:S01]  /*2f60*/  LOP3.LUT R17, R18, R17, RZ, 0x3c, !PT ;  /* 0x0000001112117212 */ /* 0x000fe200078e3cff */
[----:B------:R-:W5:Y:S01]  /*2f70*/  LDG.E R22, desc[UR10][R4.64+0x8] ;  /* 0x0000080a04167981 */ /* 0x000f62000c1e1900 */
[----:B------:R-:W-:Y:S02]  /*2f80*/  LOP3.LUT R18, R8, UR7, RZ, 0x3c, !PT ;  /* 0x0000000708127c12 */ /* 0x000fe4000f8e3cff */
[----:B------:R-:W-:Y:S02]  /*2f90*/  LOP3.LUT R10, R27, R10, RZ, 0x3c, !PT ;  /* 0x0000000a1b0a7212 */ /* 0x000fe400078e3cff */
[----:B------:R-:W-:-:S03]  /*2fa0*/  IABS R27, R18 ;  /* 0x00000012001b7213 */ /* 0x000fc60000000000 */
[----:B------:R-:W-:-:S04]  /*2fb0*/  @!P1 IMAD.IADD R23, R23, 0x1, -R12 ;  /* 0x0000000117179824 */ /* 0x000fc800078e0a0c */
[----:B------:R-:W-:Y:S01]  /*2fc0*/  @!P2 IMAD.MOV R23, RZ, RZ, -R23 ;  /* 0x000000ffff17a224 */ /* 0x000fe200078e0a17 */
[----:B------:R-:W-:Y:S01]  /*2fd0*/  ISETP.GE.AND P2, PT, R18, RZ, PT ;  /* 0x000000ff1200720c */ /* 0x000fe20003f46270 */
        /* <DEDUP_REMOVED lines=8> */
[----:B------:R-:W-:-:S09]  /*3060*/  LOP3.LUT R20, R8, UR7, RZ, 0x3c, !PT ;  /* 0x0000000708147c12 */ /* 0x000fd2000f8e3cff */
[----:B------:R-:W-:Y:S01]  /*3070*/  @!P1 IMAD.IADD R27, R27, 0x1, -R12 ;  /* 0x000000011b1b9824 */ /* 0x000fe200078e0a0c */
[----:B------:R-:W-:-:S03]  /*3080*/  IABS R29, R20 ;  /* 0x00000014001d7213 */ /* 0x000fc60000000000 */
[----:B------:R-:W-:Y:S01]  /*3090*/  @!P2 IMAD.MOV R27, RZ, RZ, -R27 ;  /* 0x000000ffff1ba224 */ /* 0x000fe200078e0a1b */
[----:B------:R-:W-:Y:S01]  /*30a0*/  ISETP.GE.AND P2, PT, R20, RZ, PT ;  /* 0x000000ff1400720c */ /* 0x000fe20003f46270 */
[----:B------:R-:W-:-:S04]  /*30b0*/  IMAD.HI.U32 R20, R0, R29, RZ ;  /* 0x0000001d00147227 */ /* 0x000fc800078e00ff */
[----:B------:R-:W-:-:S04]  /*30c0*/  IMAD.MOV R20, RZ, RZ, -R20 ;  /* 0x000000ffff147224 */ /* 0x000fc800078e0a14 */
[----:B------:R-:W-:-:S05]  /*30d0*/  IMAD R29, R12, R20, R29 ;  /* 0x000000140c1d7224 */ /* 0x000fca00078e021d */
[----:B------:R-:W-:Y:S02]  /*30e0*/  ISETP.GT.U32.AND P1, PT, R6, R29, PT ;  /* 0x0000001d0600720c */ /* 0x000fe40003f24070 */
[----:B------:R-:W-:Y:S02]  /*30f0*/  LOP3.LUT R25, R26, R25, RZ, 0x3c, !PT ;  /* 0x000000191a197212 */ /* 0x000fe400078e3cff */
[----:B------:R-:W-:Y:S02]  /*3100*/  LOP3.LUT R26, R24, R21, RZ, 0x3c, !PT ;  /* 0x00000015181a7212 */ /* 0x000fe400078e3cff */
[----:B------:R-:W5:Y:S04]  /*3110*/  LDG.E R21, desc[UR10][R4.64+0x4] ;  /* 0x0000040a04157981 */ /* 0x000f68000c1e1900 */
[----:B------:R0:W5:Y:S03]  /*3120*/  LDG.E R24, desc[UR10][R4.64+0xc] ;  /* 0x00000c0a04187981 */ /* 0x000166000c1e1900 */
[----:B------:R-:W-:-:S05]  /*3130*/  @!P1 IMAD.IADD R29, R29, 0x1, -R12 ;  /* 0x000000011d1d9824 */ /* 0x000fca00078e0a0c */
[----:B------:R-:W-:Y:S02]  /*3140*/  ISETP.GT.U32.AND P1, PT, R6, R29, PT ;  /* 0x0000001d0600720c */ /* 0x000fe40003f24070 */
[----:B0-----:R-:W-:-:S05]  /*3150*/  SEL R5, R9, R23, !P0 ;  /* 0x0000001709057207 */ /* 0x001fca0004000000 */
[----:B------:R-:W-:Y:S01]  /*3160*/  IMAD.WIDE R4, R5, 0x10, R2 ;  /* 0x0000001005047825 */ /* 0x000fe200078e0202 */
[----:B------:R-:W-:Y:S02]  /*3170*/  LOP3.LUT R25, R25, R16, RZ, 0x3c, !PT ;  /* 0x0000001019197212 */ /* 0x000fe400078e3cff */
[----:B------:R-:W-:Y:S02]  /*3180*/  LOP3.LUT R28, R26, R11, RZ, 0x3c, !PT ;  /* 0x0000000b1a1c7212 */ /* 0x000fe400078e3cff */
[----:B------:R-:W5:Y:S01]  /*3190*/  LDG.E R23, desc[UR10][R4.64] ;  /* 0x0000000a04177981 */ /* 0x000f62000c1e1900 */
[----:B------:R-:W-:-:S03]  /*31a0*/  @!P1 IMAD.IADD R29, R29, 0x1, -R12 ;  /* 0x000000011d1d9824 */ /* 0x000fc600078e0a0c */
[----:B------:R-:W5:Y:S04]  /*31b0*/  LDG.E R16, desc[UR10][R4.64+0x4] ;  /* 0x0000040a04107981 */ /* 0x000f68000c1e1900 */
[----:B------:R-:W5:Y:S04]  /*31c0*/  LDG.E R11, desc[UR10][R4.64+0x8] ;  /* 0x0000080a040b7981 */ /* 0x000f68000c1e1900 */
[----:B------:R0:W5:Y:S01]  /*31d0*/  LDG.E R26, desc[UR10][R4.64+0xc] ;  /* 0x00000c0a041a7981 */ /* 0x000162000c1e1900 */
[----:B------:R-:W-:Y:S01]  /*31e0*/  @!P2 IMAD.MOV R29, RZ, RZ, -R29 ;  /* 0x000000ffff1da224 */ /* 0x000fe200078e0a1d */
[----:B0-----:R-:W-:-:S05]  /*31f0*/  SEL R5, R9, R27, !P0 ;  /* 0x0000001b09057207 */ /* 0x001fca0004000000 */
[----:B------:R-:W-:-:S05]  /*3200*/  IMAD.WIDE R4, R5, 0x10, R2 ;  /* 0x0000001005047825 */ /* 0x000fca00078e0202 */
[----:B------:R-:W5:Y:S04]  /*3210*/  LDG.E R18, desc[UR10][R4.64+0x4] ;  /* 0x0000040a04127981 */ /* 0x000f68000c1e1900 */
[----:B------:R-:W5:Y:S01]  /*3220*/  LDG.E R27, desc[UR10][R4.64+0xc] ;  /* 0x00000c0a041b7981 */ /* 0x000f62000c1e1900 */
[----:B--2---:R-:W-:-:S03]  /*3230*/  LOP3.LUT R10, R10, R15, RZ, 0x3c, !PT ;  /* 0x0000000f0a0a7212 */ /* 0x004fc600078e3cff */
[----:B------:R-:W2:Y:S01]  /*3240*/  LDG.E R15, desc[UR10][R4.64+0x8] ;  /* 0x0000080a040f7981 */ /* 0x000ea2000c1e1900 */
[----:B---3--:R-:W-:-:S03]  /*3250*/  LOP3.LUT R14, R25, R14, RZ, 0x3c, !PT ;  /* 0x0000000e190e7212 */ /* 0x008fc600078e3cff */
[----:B------:R0:W3:Y:S02]  /*3260*/  LDG.E R25, desc[UR10][R4.64] ;  /* 0x0000000a04197981 */ /* 0x0000e4000c1e1900 */
[----:B0-----:R-:W-:-:S05]  /*3270*/  SEL R5, R9, R29, !P0 ;  /* 0x0000001d09057207 */ /* 0x001fca0004000000 */
[----:B------:R-:W-:Y:S01]  /*3280*/  IMAD.WIDE R4, R5, 0x10, R2 ;  /* 0x0000001005047825 */ /* 0x000fe200078e0202 */
[----:B----4-:R-:W-:-:S04]  /*3290*/  LOP3.LUT R13, R28, R13, RZ, 0x3c, !PT ;  /* 0x0000000d1c0d7212 */ /* 0x010fc800078e3cff */
[----:B------:R-:W4:Y:S01]  /*32a0*/  LDG.E R12, desc[UR10][R4.64+0x4] ;  /* 0x0000040a040c7981 */ /* 0x000f22000c1e1900 */
[----:B------:R-:W-:-:S03]  /*32b0*/  LOP3.LUT R20, R14, R19, RZ, 0x3c, !PT ;  /* 0x000000130e147212 */ /* 0x000fc600078e3cff */
[----:B------:R-:W4:Y:S04]  /*32c0*/  LDG.E R14, desc[UR10][R4.64] ;  /* 0x0000000a040e7981 */ /* 0x000f28000c1e1900 */
[----:B------:R-:W4:Y:S04]  /*32d0*/  LDG.E R9, desc[UR10][R4.64+0x8] ;  /* 0x0000080a04097981 */ /* 0x000f28000c1e1900 */
[----:B------:R0:W4:Y:S01]  /*32e0*/  LDG.E R28, desc[UR10][R4.64+0xc] ;  /* 0x00000c0a041c7981 */ /* 0x000122000c1e1900 */
        /* <DEDUP_REMOVED lines=10> */
[----:B0-----:R-:W-:Y:S02]  /*3390*/  LOP3.LUT R5, R26, R27, RZ, 0x3c, !PT ;  /* 0x0000001b1a057212 */ /* 0x001fe400078e3cff */
[----:B--2---:R-:W-:Y:S02]  /*33a0*/  LOP3.LUT R22, R22, R15, RZ, 0x3c, !PT ;  /* 0x0000000f16167212 */ /* 0x004fe400078e3cff */
[----:B---3--:R-:W-:Y:S02]  /*33b0*/  LOP3.LUT R25, R20, R25, RZ, 0x3c, !PT ;  /* 0x0000001914197212 */ /* 0x008fe400078e3cff */
[----:B----4-:R-:W-:-:S02]  /*33c0*/  LOP3.LUT R27, R21, R12, RZ, 0x3c, !PT ;  /* 0x0000000c151b7212 */ /* 0x010fc400078e3cff */
[----:B------:R-:W-:Y:S02]  /*33d0*/  LOP3.LUT R26, R25, R14, RZ, 0x3c, !PT ;  /* 0x0000000e191a7212 */ /* 0x000fe400078e3cff */
[----:B------:R-:W-:Y:S02]  /*33e0*/  LOP3.LUT R24, R22, R9, RZ, 0x3c, !PT ;  /* 0x0000000916187212 */ /* 0x000fe400078e3cff */
[----:B------:R-:W-:Y:S01]  /*33f0*/  LOP3.LUT R28, R5, R28, RZ, 0x3c, !PT ;  /* 0x0000001c051c7212 */ /* 0x000fe200078e3cff */
[----:B------:R-:W-:Y:S06]  /*3400*/  BRA.U UP1, `(.L_x_132) ;  /* 0xfffffff501047547 */ /* 0x000fec000b83ffff */
.L_x_131:
[----:B------:R-:W-:Y:S05]  /*3410*/  BRA.U !UP0, `(.L_x_130) ;  /* 0x0000000d081c7547 */ /* 0x000fea000b800000 */
[----:B------:R-:W1:Y:S01]  /*3420*/  LDCU UR5, c[0x0][0x394] ;  /* 0x00007280ff0577ac */ /* 0x000e620008000800 */
[----:B------:R-:W-:Y:S02]  /*3430*/  UISETP.GE.U32.AND UP0, UPT, UR6, 0x4, UPT ;  /* 0x000000040600788c */ /* 0x000fe4000bf06070 */
[----:B-1----:R-:W-:-:S04]  /*3440*/  ULOP3.LUT UR7, UR5, 0x3, URZ, 0xc0, !UPT ;  /* 0x0000000305077892 */ /* 0x002fc8000f8ec0ff */
[----:B------:R-:W-:-:S03]  /*3450*/  UISETP.NE.AND UP1, UPT, UR7, URZ, UPT ;  /* 0x000000ff0700728c */ /* 0x000fc6000bf25270 */
[----:B------:R-:W-:Y:S08]  /*3460*/  BRA.U !UP0, `(.L_x_133) ;  /* 0x0000000508887547 */ /* 0x000ff0000b800000 */
[----:B0-----:R-:W0:Y:S01]  /*3470*/  LDC R0, c[0x0][0x390] ;  /* 0x0000e400ff007b82 */ /* 0x001e220000000800 */
[----:B------:R-:W-:Y:S02]  /*3480*/  UIADD3 UR6, UPT, UPT, UR4, 0x1, URZ ;  /* 0x0000000104067890 */ /* 0x000fe4000fffe0ff */
[----:B------:R-:W-:Y:S02]  /*3490*/  UIADD3 UR8, UPT, UPT, UR4, 0x2, URZ ;  /* 0x0000000204087890 */ /* 0x000fe4000fffe0ff */
[----:B------:R-:W-:Y:S02]  /*34a0*/  UIADD3 UR9, UPT, UPT, UR4, 0x3, URZ ;  /* 0x0000000304097890 */ /* 0x000fe4000fffe0ff */
[C---:B------:R-:W-:Y:S02]  /*34b0*/  LOP3.LUT R6, R8.reuse, UR6, RZ, 0x3c, !PT ;  /* 0x0000000608067c12 */ /* 0x040fe4000f8e3cff */
[C---:B------:R-:W-:Y:S02]  /*34c0*/  LOP3.LUT R14, R8.reuse, UR8, RZ, 0x3c, !PT ;  /* 0x00000008080e7c12 */ /* 0x040fe4000f8e3cff */
[----:B------:R-:W-:-:S02]  /*34d0*/  LOP3.LUT R16, R8, UR9, RZ, 0x3c, !PT ;  /* 0x0000000908107c12 */ /* 0x000fc4000f8e3cff */
[----:B------:R-:W-:Y:S02]  /*34e0*/  IABS R13, R6 ;  /* 0x00000006000d7213 */ /* 0x000fe40000000000 */
[----:B------:R-:W-:Y:S02]  /*34f0*/  IABS R15, R14 ;  /* 0x0000000e000f7213 */ /* 0x000fe40000000000 */
[----:B------:R-:W-:Y:S02]  /*3500*/  IABS R17, R16 ;  /* 0x0000001000117213 */ /* 0x000fe40000000000 */
[----:B------:R-:W-:Y:S02]  /*3510*/  ISETP.GE.AND P4, PT, R6, RZ, PT ;  /* 0x000000ff0600720c */ /* 0x000fe40003f86270 */
[----:B------:R-:W-:Y:S02]  /*3520*/  ISETP.GE.AND P5, PT, R14, RZ, PT ;  /* 0x000000ff0e00720c */ /* 0x000fe40003fa6270 */
[----:B0-----:R-:W-:-:S04]  /*3530*/  IABS R2, R0 ;  /* 0x0000000000027213 */ /* 0x001fc80000000000 */
[----:B------:R-:W0:Y:S08]  /*3540*/  I2F.RP R3, R2 ;  /* 0x0000000200037306 */ /* 0x000e300000209400 */
[----:B0-----:R-:W0:Y:S02]  /*3550*/  MUFU.RCP R3, R3 ;  /* 0x0000000300037308 */ /* 0x001e240000001000 */
[----:B0-----:R-:W-:Y:S01]  /*3560*/  VIADD R4, R3, 0xffffffe ;  /* 0x0ffffffe03047836 */ /* 0x001fe20000000000 */
[----:B------:R-:W-:-:S05]  /*3570*/  LOP3.LUT R3, R8, UR4, RZ, 0x3c, !PT ;  /* 0x0000000408037c12 */ /* 0x000fca000f8e3cff */
[----:B------:R0:W1:Y:S01]  /*3580*/  F2I.FTZ.U32.TRUNC.NTZ R5, R4 ;  /* 0x0000000400057305 */ /* 0x000062000021f000 */
[----:B------:R-:W-:Y:S01]  /*3590*/  IABS R11, R3 ;  /* 0x00000003000b7213 */ /* 0x000fe20000000000 */
[----:B0-----:R-:W-:Y:S02]  /*35a0*/  IMAD.MOV.U32 R4, RZ, RZ, RZ ;  /* 0x000000ffff047224 */ /* 0x001fe400078e00ff */
[----:B-1----:R-:W-:-:S04]  /*35b0*/  IMAD.MOV R7, RZ, RZ, -R5 ;  /* 0x000000ffff077224 */ /* 0x002fc800078e0a05 */
[----:B------:R-:W-:-:S04]  /*35c0*/  IMAD R7, R7, R2, RZ ;  /* 0x0000000207077224 */ /* 0x000fc800078e02ff */
[----:B------:R-:W-:-:S06]  /*35d0*/  IMAD.HI.U32 R10, R5, R7, R4 ;  /* 0x00000007050a7227 */ /* 0x000fcc00078e0004 */
[----:B------:R-:W-:-:S04]  /*35e0*/  IMAD.HI.U32 R4, R10, R11, RZ ;  /* 0x0000000b0a047227 */ /* 0x000fc800078e00ff */
[----:B------:R-:W-:-:S04]  /*35f0*/  IMAD.HI.U32 R5, R10, R13, RZ ;  /* 0x0000000d0a057227 */ /* 0x000fc800078e00ff */
[----:B------:R-:W-:-:S04]  /*3600*/  IMAD.HI.U32 R7, R10, R15, RZ ;  /* 0x0000000f0a077227 */ /* 0x000fc800078e00ff */
[----:B------:R-:W-:-:S04]  /*3610*/  IMAD.HI.U32 R9, R10, R17, RZ ;  /* 0x000000110a097227 */ /* 0x000fc800078e00ff */
[----:B------:R-:W-:Y:S02]  /*3620*/  IMAD.MOV R4, RZ, RZ, -R4 ;  /* 0x000000ffff047224 */ /* 0x000fe400078e0a04 */
[----:B------:R-:W-:Y:S02]  /*3630*/  IMAD.MOV R5, RZ, RZ, -R5 ;  /* 0x000000ffff057224 */ /* 0x000fe400078e0a05 */
[----:B------:R-:W-:Y:S02]  /*3640*/  IMAD.MOV R10, RZ, RZ, -R7 ;  /* 0x000000ffff0a7224 */ /* 0x000fe400078e0a07 */
[----:B------:R-:W-:Y:S02]  /*3650*/  IMAD.MOV R12, RZ, RZ, -R9 ;  /* 0x000000ffff0c7224 */ /* 0x000fe400078e0a09 */
[C---:B------:R-:W-:Y:S02]  /*3660*/  IMAD R7, R2.reuse, R4, R11 ;  /* 0x0000000402077224 */ /* 0x040fe400078e020b */
[----:B------:R-:W-:-:S02]  /*3670*/  IMAD R9, R2, R5, R13 ;  /* 0x0000000502097224 */ /* 0x000fc400078e020d */
[C---:B------:R-:W-:Y:S01]  /*3680*/  IMAD R11, R2.reuse, R10, R15 ;  /* 0x0000000a020b7224 */ /* 0x040fe200078e020f */
[C---:B------:R-:W-:Y:S01]  /*3690*/  ISETP.GT.U32.AND P0, PT, R2.reuse, R7, PT ;  /* 0x000000070200720c */ /* 0x040fe20003f04070 */
[C---:B------:R-:W-:Y:S01]  /*36a0*/  IMAD R13, R2.reuse, R12, R17 ;  /* 0x0000000c020d7224 */ /* 0x040fe200078e0211 */
[C---:B------:R-:W-:Y:S01]  /*36b0*/  ISETP.GT.U32.AND P1, PT, R2.reuse, R9, PT ;  /* 0x000000090200720c */ /* 0x040fe20003f24070 */
[----:B------:R-:W0:Y:S01]  /*36c0*/  LDC.64 R4, c[0x0][0x380] ;  /* 0x0000e000ff047b82 */ /* 0x000e220000000a00 */
[C---:B------:R-:W-:Y:S02]  /*36d0*/  ISETP.GT.U32.AND P2, PT, R2.reuse, R11, PT ;  /* 0x0000000b0200720c */ /* 0x040fe40003f44070 */
[----:B------:R-:W-:-:S07]  /*36e0*/  ISETP.GT.U32.AND P3, PT, R2, R13, PT ;  /* 0x0000000d0200720c */ /* 0x000fce0003f64070 */
[--C-:B------:R-:W-:Y:S02]  /*36f0*/  @!P0 IMAD.IADD R7, R7, 0x1, -R2.reuse ;  /* 0x0000000107078824 */ /* 0x100fe400078e0a02 */
[--C-:B------:R-:W-:Y:S02]  /*3700*/  @!P1 IMAD.IADD R9, R9, 0x1, -R2.reuse ;  /* 0x0000000109099824 */ /* 0x100fe400078e0a02 */
[--C-:B------:R-:W-:Y:S01]  /*3710*/  @!P2 IMAD.IADD R11, R11, 0x1, -R2.reuse ;  /* 0x000000010b0ba824 */ /* 0x100fe200078e0a02 */
[C---:B------:R-:W-:Y:S01]  /*3720*/  ISETP.GT.U32.AND P6, PT, R2.reuse, R7, PT ;  /* 0x000000070200720c */ /* 0x040fe20003fc4070 */
[----:B------:R-:W-:Y:S01]  /*3730*/  @!P3 IMAD.IADD R13, R13, 0x1, -R2 ;  /* 0x000000010d0db824 */ /* 0x000fe200078e0a02 */
[C---:B------:R-:W-:Y:S02]  /*3740*/  ISETP.GT.U32.AND P0, PT, R2.reuse, R9, PT ;  /* 0x000000090200720c */ /* 0x040fe40003f04070 */
[C---:B------:R-:W-:Y:S02]  /*3750*/  ISETP.GT.U32.AND P1, PT, R2.reuse, R11, PT ;  /* 0x0000000b0200720c */ /* 0x040fe40003f24070 */
[----:B------:R-:W-:-:S02]  /*3760*/  ISETP.GT.U32.AND P2, PT, R2, R13, PT ;  /* 0x0000000d0200720c */ /* 0x000fc40003f44070 */
[----:B------:R-:W-:-:S05]  /*3770*/  ISETP.GE.AND P3, PT, R3, RZ, PT ;  /* 0x000000ff0300720c */ /* 0x000fca0003f66270 */
[--C-:B------:R-:W-:Y:S01]  /*3780*/  @!P6 IMAD.IADD R7, R7, 0x1, -R2.reuse ;  /* 0x000000010707e824 */ /* 0x100fe200078e0a02 */
[----:B------:R-:W-:Y:S01]  /*3790*/  ISETP.GE.AND P6, PT, R16, RZ, PT ;  /* 0x000000ff1000720c */ /* 0x000fe20003fc6270 */
[--C-:B------:R-:W-:Y:S01]  /*37a0*/  @!P0 IMAD.IADD R9, R9, 0x1, -R2.reuse ;  /* 0x0000000109098824 */ /* 0x100fe200078e0a02 */
[----:B------:R-:W-:Y:S01]  /*37b0*/  ISETP.NE.AND P0, PT, R0, RZ, PT ;  /* 0x000000ff0000720c */ /* 0x000fe20003f05270 */
[--C-:B------:R-:W-:Y:S02]  /*37c0*/  @!P1 IMAD.IADD R11, R11, 0x1, -R2.reuse ;  /* 0x000000010b0b9824 */ /* 0x100fe400078e0a02 */
[----:B------:R-:W-:Y:S01]  /*37d0*/  @!P2 IMAD.IADD R13, R13, 0x1, -R2 ;  /* 0x000000010d0da824 */ /* 0x000fe200078e0a02 */
[----:B------:R-:W-:Y:S01]  /*37e0*/  LOP3.LUT R2, RZ, R0, RZ, 0x33, !PT ;  /* 0x00000000ff027212 */ /* 0x000fe200078e33ff */
[----:B------:R-:W-:Y:S02]  /*37f0*/  @!P3 IMAD.MOV R7, RZ, RZ, -R7 ;  /* 0x000000ffff07b224 */ /* 0x000fe400078e0a07 */
[----:B------:R-:W-:-:S02]  /*3800*/  IMAD.MOV.U32 R0, RZ, RZ, R11 ;  /* 0x000000ffff007224 */ /* 0x000fc400078e000b */
[----:B------:R-:W-:Y:S01]  /*3810*/  @!P4 IMAD.MOV R9, RZ, RZ, -R9 ;  /* 0x000000ffff09c224 */ /* 0x000fe200078e0a09 */
[C---:B------:R-:W-:Y:S01]  /*3820*/  SEL R11, R2.reuse, R7, !P0 ;  /* 0x00000007020b7207 */ /* 0x040fe20004000000 */
[----:B------:R-:W-:Y:S02]  /*3830*/  @!P5 IMAD.MOV R0, RZ, RZ, -R0 ;  /* 0x000000ffff00d224 */ /* 0x000fe400078e0a00 */
[----:B------:R-:W-:Y:S01]  /*3840*/  @!P6 IMAD.MOV R13, RZ, RZ, -R13 ;  /* 0x000000ffff0de224 */ /* 0x000fe200078e0a0d */
[C---:B------:R-:W-:Y:S01]  /*3850*/  SEL R7, R2.reuse, R9, !P0 ;  /* 0x0000000902077207 */ /* 0x040fe20004000000 */
[--C-:B0-----:R-:W-:Y:S01]  /*3860*/  IMAD.WIDE R10, R11, 0x10, R4.reuse ;  /* 0x000000100b0a7825 */ /* 0x101fe200078e0204 */
[C---:B------:R-:W-:Y:S02]  /*3870*/  SEL R3, R2.reuse, R0, !P0 ;  /* 0x0000000002037207 */ /* 0x040fe40004000000 */
[----:B------:R-:W-:Y:S01]  /*3880*/  SEL R13, R2, R13, !P0 ;  /* 0x0000000d020d7207 */ /* 0x000fe20004000000 */
[--C-:B------:R-:W-:Y:S01]  /*3890*/  IMAD.WIDE R6, R7, 0x10, R4.reuse ;  /* 0x0000001007067825 */ /* 0x100fe200078e0204 */
[----:B------:R-:W2:Y:S03]  /*38a0*/  LDG.E R25, desc[UR10][R10.64] ;  /* 0x0000000a0a197981 */ /* 0x000ea6000c1e1900 */
[--C-:B------:R-:W-:Y:S01]  /*38b0*/  IMAD.WIDE R2, R3, 0x10, R4.reuse ;  /* 0x0000001003027825 */ /* 0x100fe200078e0204 */
[----:B------:R-:W3:Y:S03]  /*38c0*/  LDG.E R9, desc[UR10][R10.64+0x4] ;  /* 0x0000040a0a097981 */ /* 0x000ee6000c1e1900 */
[----:B------:R-:W-:Y:S01]  /*38d0*/  IMAD.WIDE R4, R13, 0x10, R4 ;  /* 0x000000100d047825 */ /* 0x000fe200078e0204 */
[----:B------:R-:W4:Y:S04]  /*38e0*/  LDG.E R0, desc[UR10][R10.64+0x8] ;  /* 0x0000080a0a007981 */ /* 0x000f28000c1e1900 */
[----:B------:R-:W5:Y:S04]  /*38f0*/  LDG.E R12, desc[UR10][R10.64+0xc] ;  /* 0x00000c0a0a0c7981 */ /* 0x000f68000c1e1900 */
        /* <DEDUP_REMOVED lines=13> */
[----:B--2---:R-:W-:-:S02]  /*39d0*/  LOP3.LUT R25, R25, R18, RZ, 0x3c, !PT ;  /* 0x0000001219197212 */ /* 0x004fc400078e3cff */
[----:B---3--:R-:W-:Y:S02]  /*39e0*/  LOP3.LUT R9, R9, R20, RZ, 0x3c, !PT ;  /* 0x0000001409097212 */ /* 0x008fe400078e3cff */
[----:B----4-:R-:W-:Y:S02]  /*39f0*/  LOP3.LUT R0, R0, R19, RZ, 0x3c, !PT ;  /* 0x0000001300007212 */ /* 0x010fe400078e3cff */
[----:B-----5:R-:W-:Y:S02]  /*3a00*/  LOP3.LUT R12, R12, R21, RZ, 0x3c, !PT ;  /* 0x000000150c0c7212 */ /* 0x020fe400078e3cff */
[----:B------:R-:W-:Y:S02]  /*3a10*/  LOP3.LUT R22, R25, R22, RZ, 0x3c, !PT ;  /* 0x0000001619167212 */ /* 0x000fe400078e3cff */
[----:B------:R-:W-:Y:S02]  /*3a20*/  LOP3.LUT R9, R9, R14, RZ, 0x3c, !PT ;  /* 0x0000000e09097212 */ /* 0x000fe400078e3cff */
[----:B------:R-:W-:-:S02]  /*3a30*/  LOP3.LUT R0, R0, R13, RZ, 0x3c, !PT ;  /* 0x0000000d00007212 */ /* 0x000fc400078e3cff */
[----:B------:R-:W-:Y:S02]  /*3a40*/  LOP3.LUT R12, R12, R17, RZ, 0x3c, !PT ;  /* 0x000000110c0c7212 */ /* 0x000fe400078e3cff */
[----:B------:R-:W-:Y:S02]  /*3a50*/  LOP3.LUT R26, R26, R22, R15, 0x96, !PT ;  /* 0x000000161a1a7212 */ /* 0x000fe400078e960f */
[----:B------:R-:W-:Y:S02]  /*3a60*/  LOP3.LUT R27, R27, R9, R16, 0x96, !PT ;  /* 0x000000091b1b7212 */ /* 0x000fe400078e9610 */
[----:B------:R-:W-:Y:S02]  /*3a70*/  LOP3.LUT R24, R24, R0, R11, 0x96, !PT ;  /* 0x0000000018187212 */ /* 0x000fe400078e960b */
[----:B------:R-:W-:-:S07]  /*3a80*/  LOP3.LUT R28, R28, R12, R23, 0x96, !PT ;  /* 0x0000000c1c1c7212 */ /* 0x000fce00078e9617 */
.L_x_133:
        /* <DEDUP_REMOVED lines=12> */
[-C--:B0-----:R-:W-:Y:S02]  /*3b50*/  IABS R4, R0.reuse ;  /* 0x0000000000047213 */ /* 0x081fe40000000000 */
[----:B------:R-:W-:Y:S02]  /*3b60*/  LOP3.LUT R9, RZ, R0, RZ, 0x33, !PT ;  /* 0x00000000ff097212 */ /* 0x000fe400078e33ff */
        /* <DEDUP_REMOVED lines=19> */
[--C-:B------:R-:W-:Y:S01]  /*3ca0*/  @!P1 IMAD.IADD R11, R11, 0x1, -R4.reuse ;  /* 0x000000010b0b9824 */ /* 0x100fe200078e0a04 */
[----:B------:R-:W-:Y:S01]  /*3cb0*/  ISETP.GE.AND P1, PT, R5, RZ, PT ;  /* 0x000000ff0500720c */ /* 0x000fe20003f26270 */
[----:B------:R-:W-:-:S03]  /*3cc0*/  @!P0 IMAD.IADD R7, R7, 0x1, -R4 ;  /* 0x0000000107078824 */ /* 0x000fc600078e0a04 */
[C---:B------:R-:W-:Y:S02]  /*3cd0*/  ISETP.GT.U32.AND P2, PT, R4.reuse, R11, PT ;  /* 0x0000000b0400720c */ /* 0x040fe40003f44070 */
[----:B------:R-:W-:-:S11]  /*3ce0*/  ISETP.GT.U32.AND P0, PT, R4, R7, PT ;  /* 0x000000070400720c */ /* 0x000fd60003f04070 */
[--C-:B------:R-:W-:Y:S02]  /*3cf0*/  @!P2 IMAD.IADD R11, R11, 0x1, -R4.reuse ;  /* 0x000000010b0ba824 */ /* 0x100fe400078e0a04 */
[----:B------:R-:W-:Y:S01]  /*3d00*/  @!P0 IMAD.IADD R7, R7, 0x1, -R4 ;  /* 0x0000000107078824 */ /* 0x000fe200078e0a04 */
[----:B------:R-:W-:Y:S01]  /*3d10*/  ISETP.NE.AND P0, PT, R0, RZ, PT ;  /* 0x000000ff0000720c */ /* 0x000fe20003f05270 */
[----:B------:R-:W-:Y:S02]  /*3d20*/  IMAD.MOV.U32 R4, RZ, RZ, R11 ;  /* 0x000000ffff047224 */ /* 0x000fe400078e000b */
        /* <DEDUP_REMOVED lines=8> */
[----:B------:R-:W3:Y:S04]  /*3db0*/  LDG.E R7, desc[UR10][R4.64] ;  /* 0x0000000a04077981 */ /* 0x000ee8000c1e1900 */
[----:B------:R-:W4:Y:S04]  /*3dc0*/  LDG.E R9, desc[UR10][R4.64+0x8] ;  /* 0x0000080a04097981 */ /* 0x000f28000c1e1900 */
[----:B------:R-:W5:Y:S04]  /*3dd0*/  LDG.E R11, desc[UR10][R4.64+0xc] ;  /* 0x00000c0a040b7981 */ /* 0x000f68000c1e1900 */
[----:B------:R-:W3:Y:S04]  /*3de0*/  LDG.E R6, desc[UR10][R2.64] ;  /* 0x0000000a02067981 */ /* 0x000ee8000c1e1900 */
[----:B------:R-:W2:Y:S04]  /*3df0*/  LDG.E R10, desc[UR10][R2.64+0x4] ;  /* 0x0000040a020a7981 */ /* 0x000ea8000c1e1900 */
[----:B------:R-:W4:Y:S04]  /*3e00*/  LDG.E R12, desc[UR10][R2.64+0x8] ;  /* 0x0000080a020c7981 */ /* 0x000f28000c1e1900 */
[----:B------:R-:W5:Y:S01]  /*3e10*/  LDG.E R13, desc[UR10][R2.64+0xc] ;  /* 0x00000c0a020d7981 */ /* 0x000f62000c1e1900 */
[----:B------:R-:W-:Y:S01]  /*3e20*/  UIADD3 UR4, UPT, UPT, UR4, 0x2, URZ ;  /* 0x0000000204047890 */ /* 0x000fe2000fffe0ff */
[----:B---3--:R-:W-:-:S02]  /*3e30*/  LOP3.LUT R26, R26, R6, R7, 0x96, !PT ;  /* 0x000000061a1a7212 */ /* 0x008fc400078e9607 */
[----:B--2---:R-:W-:Y:S02]  /*3e40*/  LOP3.LUT R27, R27, R10, R0, 0x96, !PT ;  /* 0x0000000a1b1b7212 */ /* 0x004fe400078e9600 */
[----:B----4-:R-:W-:Y:S02]  /*3e50*/  LOP3.LUT R24, R24, R12, R9, 0x96, !PT ;  /* 0x0000000c18187212 */ /* 0x010fe400078e9609 */
[----:B-----5:R-:W-:-:S07]  /*3e60*/  LOP3.LUT R28, R28, R13, R11, 0x96, !PT ;  /* 0x0000000d1c1c7212 */ /* 0x020fce00078e960b */
.L_x_134:
[----:B------:R-:W-:Y:S05]  /*3e70*/  BRA.U UP1, `(.L_x_130) ;  /* 0x0000000101847547 */ /* 0x000fea000b800000 */
[----:B------:R-:W1:Y:S01]  /*3e80*/  LDC R10, c[0x0][0x390] ;  /* 0x0000e400ff0a7b82 */ /* 0x000e620000000800 */
[----:B0-----:R-:W-:-:S04]  /*3e90*/  LOP3.LUT R0, R8, UR4, RZ, 0x3c, !PT ;  /* 0x0000000408007c12 */ /* 0x001fc8000f8e3cff */
[----:B------:R-:W-:Y:S02]  /*3ea0*/  IABS R4, R0 ;  /* 0x0000000000047213 */ /* 0x000fe40000000000 */
[----:B------:R-:W-:Y:S02]  /*3eb0*/  ISETP.GE.AND P1, PT, R0, RZ, PT ;  /* 0x000000ff0000720c */ /* 0x000fe40003f26270 */
[----:B-1----:R-:W-:Y:S02]  /*3ec0*/  IABS R5, R10 ;  /* 0x0000000a00057213 */ /* 0x002fe40000000000 */
        /* <DEDUP_REMOVED lines=8> */
[----:B------:R-:W-:-:S06]  /*3f50*/  IMAD.HI.U32 R9, R3, R9, R2 ;  /* 0x0000000903097227 */ /* 0x000fcc00078e0002 */
        /* <DEDUP_REMOVED lines=14> */
[----:B------:R-:W5:Y:S01]  /*4040*/  LDG.E R9, desc[UR10][R2.64+0xc] ;  /* 0x00000c0a02097981 */ /* 0x000f62000c1e1900 */
[----:B--2---:R-:W-:-:S02]  /*4050*/  LOP3.LUT R26, R26, R5, RZ, 0x3c, !PT ;  /* 0x000000051a1a7212 */ /* 0x004fc400078e3cff */
[----:B---3--:R-:W-:Y:S02]  /*4060*/  LOP3.LUT R27, R27, R0, RZ, 0x3c, !PT ;  /* 0x000000001b1b7212 */ /* 0x008fe400078e3cff */
[----:B----4-:R-:W-:Y:S02]  /*4070*/  LOP3.LUT R24, R24, R7, RZ, 0x3c, !PT ;  /* 0x0000000718187212 */ /* 0x010fe400078e3cff */
[----:B-----5:R-:W-:-:S07]  /*4080*/  LOP3.LUT R28, R28, R9, RZ, 0x3c, !PT ;  /* 0x000000091c1c7212 */ /* 0x020fce00078e3cff */
.L_x_130:
[----:B------:R-:W1:Y:S01]  /*4090*/  LDCU.64 UR4, c[0x0][0x388] ;  /* 0x00007100ff0477ac */ /* 0x000e620008000a00 */
[----:B0-----:R-:W-:Y:S02]  /*40a0*/  SHF.R.S32.HI R3, RZ, 0x1f, R8 ;  /* 0x0000001fff037819 */ /* 0x001fe40000011408 */
[----:B-1----:R-:W-:-:S04]  /*40b0*/  LEA R2, P0, R8, UR4, 0x4 ;  /* 0x0000000408027c11 */ /* 0x002fc8000f8020ff */
[----:B------:R-:W-:-:S05]  /*40c0*/  LEA.HI.X R3, R8, UR5, R3, 0x4, P0 ;  /* 0x0000000508037c11 */ /* 0x000fca00080f2403 */
[----:B------:R-:W-:Y:S04]  /*40d0*/  STG.E desc[UR10][R2.64], R26 ;  /* 0x0000001a02007986 */ /* 0x000fe8000c10190a */
[----:B------:R-:W-:Y:S04]  /*40e0*/  STG.E desc[UR10][R2.64+0x4], R27 ;  /* 0x0000041b02007986 */ /* 0x000fe8000c10190a */
[----:B------:R-:W-:Y:S04]  /*40f0*/  STG.E desc[UR10][R2.64+0x8], R24 ;  /* 0x0000081802007986 */ /* 0x000fe8000c10190a */
[----:B------:R-:W-:Y:S01]  /*4100*/  STG.E desc[UR10][R2.64+0xc], R28 ;  /* 0x00000c1c02007986 */ /* 0x000fe2000c10190a */
[----:B------:R-:W-:Y:S05]  /*4110*/  EXIT ;  /* 0x000000000000794d */ /* 0x000fea0003800000 */
.L_x_135:
        /* <DEDUP_REMOVED lines=14> */
.L_x_390:


//--------------------- .text._Z36TestSequentialAccessThroughputKernelILi8EEvPK11MemoryBlockIXT_EEPS1_ii --------------------------
	.section	.text._Z36TestSequentialAccessThroughputKernelILi8EEvPK11MemoryBlockIXT_EEPS1_ii,"ax",@progbits
	.align	128
        .global         _Z36TestSequentialAccessThroughputKernelILi8EEvPK11MemoryBlockIXT_EEPS1_ii
        .type           _Z36TestSequentialAccessThroughputKernelILi8EEvPK11MemoryBlockIXT_EEPS1_ii,@function
        .size           _Z36TestSequentialAccessThroughputKernelILi8EEvPK11MemoryBlockIXT_EEPS1_ii,(.L_x_391 - _Z36TestSequentialAccessThroughputKernelILi8EEvPK11MemoryBlockIXT_EEPS1_ii)
        .other          _Z36TestSequentialAccessThroughputKernelILi8EEvPK11MemoryBlockIXT_EEPS1_ii,@"STO_CUDA_ENTRY STV_DEFAULT"
_Z36TestSequentialAccessThroughputKernelILi8EEvPK11MemoryBlockIXT_EEPS1_ii:
.text._Z36TestSequentialAccessThroughputKernelILi8EEvPK11MemoryBlockIXT_EEPS1_ii:
        /* <DEDUP_REMOVED lines=29> */
.L_x_146:
        /* <DEDUP_REMOVED lines=11> */
.L_x_141:
[----:B------:R-:W-:-:S06]  /*0280*/  IMAD R13, R6, 0x4, R1 ;  /* 0x00000004060d7824 */ /* 0x000fcc00078e0201 */
[----:B------:R-:W5:Y:S01]  /*0290*/  LDL R13, [R13+0x4] ;  /* 0x000004000d0d7983 */ /* 0x000f620000100800 */
[----:B------:R-:W-:-:S05]  /*02a0*/  UMOV UR4, URZ ;  /* 0x000000ff00047c82 */ /* 0x000fca0008000000 */
.L_x_140:
        /* <DEDUP_REMOVED lines=188> */
.L_x_143:
[----:B------:R-:W-:-:S06]  /*0e70*/  IMAD R13, R6, 0x4, R1 ;  /* 0x00000004060d7824 */ /* 0x000fcc00078e0201 */
[----:B------:R-:W5:Y:S01]  /*0e80*/  LDL R13, [R13+0x4] ;  /* 0x000004000d0d7983 */ /* 0x000f620000100800 */
[----:B------:R-:W-:-:S05]  /*0e90*/  UMOV UR4, URZ ;  /* 0x000000ff00047c82 */ /* 0x000fca0008000000 */
.L_x_142:
        /* <DEDUP_REMOVED lines=188> */
.L_x_145:
[----:B------:R-:W-:-:S06]  /*1a60*/  IMAD R13, R6, 0x4, R1 ;  /* 0x00000004060d7824 */ /* 0x000fcc00078e0201 */
[----:B------:R-:W5:Y:S01]  /*1a70*/  LDL R13, [R13+0x4] ;  /* 0x000004000d0d7983 */ /* 0x000f620000100800 */
[----:B------:R-:W-:-:S05]  /*1a80*/  UMOV UR4, URZ ;  /* 0x000000ff00047c82 */ /* 0x000fca0008000000 */
.L_x_144:
        /* <DEDUP_REMOVED lines=180> */
.L_x_139:
[----:B-1----:R-:W-:Y:S05]  /*25d0*/  BSYNC.RECONVERGENT B1 ;  /* 0x0000000000017941 */ /* 0x002fea0003800200 */
.L_x_138:
[C---:B------:R-:W-:Y:S01]  /*25e0*/  ISETP.GT.U32.AND P0, PT, R12.reuse, 0x3, PT ;  /* 0x000000030c00780c */ /* 0x040fe20003f04070 */
[----:B------:R-:W-:Y:S01]  /*25f0*/  VIADD R9, R9, 0x1 ;  /* 0x0000000109097836 */ /* 0x000fe20000000000 */
[--C-:B------:R-:W-:Y:S02]  /*2600*/  SHF.R.U64 R12, R12, 0x2, R7.reuse ;  /* 0x000000020c0c7819 */ /* 0x100fe40000001207 */
[----:B------:R-:W-:Y:S02]  /*2610*/  ISETP.GT.U32.AND.EX P0, PT, R7, RZ, PT, P0 ;  /* 0x000000ff0700720c */ /* 0x000fe40003f04100 */
[----:B------:R-:W-:-:S11]  /*2620*/  SHF.R.U32.HI R7, RZ, 0x2, R7 ;  /* 0x00000002ff077819 */ /* 0x000fd60000011607 */
[----:B------:R-:W-:Y:S05]  /*2630*/  @P0 BRA `(.L_x_146) ;  /* 0xffffffd800e40947 */ /* 0x000fea000383ffff */
.L_x_137:
[----:B-1----:R-:W-:Y:S05]  /*2640*/  BSYNC.RECONVERGENT B0 ;  /* 0x0000000000007941 */ /* 0x002fea0003800200 */
.L_x_136:
[----:B------:R-:W1:Y:S01]  /*2650*/  LDCU UR5, c[0x0][0x394] ;  /* 0x00007280ff0577ac */ /* 0x000e620008000800 */
        /* <DEDUP_REMOVED lines=10> */
[----:B------:R-:W-:Y:S01]  /*2700*/  CS2R R18, SRZ ;  /* 0x0000000000127805 */ /* 0x000fe2000001ff00 */
[----:B------:R-:W-:-:S03]  /*2710*/  ULOP3.LUT UR4, UR5, 0x7ffffff8, URZ, 0xc0, !UPT ;  /* 0x7ffffff805047892 */ /* 0x000fc6000f8ec0ff */
[----:B------:R-:W-:-:S03]  /*2720*/  UMOV UR5, URZ ;  /* 0x000000ff00057c82 */ /* 0x000fc60008000000 */
        /* <DEDUP_REMOVED lines=11> */
.L_x_149:
[----:B------:R-:W-:Y:S01]  /*27e0*/  IABS R23, R17 ;  /* 0x0000001100177213 */ /* 0x000fe20000000000 */
[----:B------:R-:W-:Y:S02]  /*27f0*/  UIADD3 UR7, UPT, UPT, UR5, 0x1, URZ ;  /* 0x0000000105077890 */ /* 0x000fe4000fffe0ff */
[C---:B------:R-:W-:Y:S01]  /*2800*/  LOP3.LUT R9, R8.reuse, UR5, RZ, 0x3c, !PT ;  /* 0x0000000508097c12 */ /* 0x040fe2000f8e3cff */
[----:B------:R-:W-:Y:S01]  /*2810*/  UIADD3 UR8, UPT, UPT, UR5, 0x2, URZ ;  /* 0x0000000205087890 */ /* 0x000fe2000fffe0ff */
[----:B------:R-:W0:Y:S01]  /*2820*/  I2F.RP R5, R23 ;  /* 0x0000001700057306 */ /* 0x000e220000209400 */
[----:B------:R-:W-:Y:S01]  /*2830*/  UIADD3 UR9, UPT, UPT, UR5, 0x5, URZ ;  /* 0x0000000505097890 */ /* 0x000fe2000fffe0ff */
[----:B------:R-:W-:Y:S02]  /*2840*/  IABS R4, R9 ;  /* 0x0000000900047213 */ /* 0x000fe40000000000 */
[----:B------:R-:W-:Y:S02]  /*2850*/  ISETP.GE.AND P3, PT, R9, RZ, PT ;  /* 0x000000ff0900720c */ /* 0x000fe40003f66270 */
[----:B------:R-:W-:Y:S01]  /*2860*/  LOP3.LUT R21, R8, UR8, RZ, 0x3c, !PT ;  /* 0x0000000808157c12 */ /* 0x000fe2000f8e3cff */
[----:B------:R-:W-:Y:S01]  /*2870*/  IMAD.HI.U32 R0, R0, R4, RZ ;  /* 0x0000000400007227 */ /* 0x000fe200078e00ff */
[----:B------:R-:W-:Y:S01]  /*2880*/  UIADD3 UR8, UPT, UPT, UR5, 0x4, URZ ;  /* 0x0000000405087890 */ /* 0x000fe2000fffe0ff */
[----:B------:R-:W-:-:S02]  /*2890*/  LOP3.LUT R20, R8, UR9, RZ, 0x3c, !PT ;  /* 0x0000000908147c12 */ /* 0x000fc4000f8e3cff */
[----:B------:R-:W-:Y:S01]  /*28a0*/  IMAD.MOV R0, RZ, RZ, -R0 ;  /* 0x000000ffff007224 */ /* 0x000fe200078e0a00 */
[----:B------:R-:W-:Y:S02]  /*28b0*/  IABS R14, R21 ;  /* 0x00000015000e7213 */ /* 0x000fe40000000000 */
[----:B------:R-:W-:Y:S01]  /*28c0*/  IABS R24, R20 ;  /* 0x0000001400187213 */ /* 0x000fe20000000000 */
[----:B0-----:R-:W0:Y:S01]  /*28d0*/  MUFU.RCP R5, R5 ;  /* 0x0000000500057308 */ /* 0x001e220000001000 */
[----:B------:R-:W-:-:S05]  /*28e0*/  IMAD R4, R23, R0, R4 ;  /* 0x0000000017047224 */ /* 0x000fca00078e0204 */
[----:B------:R-:W-:Y:S01]  /*28f0*/  ISETP.GT.U32.AND P0, PT, R16, R4, PT ;  /* 0x000000041000720c */ /* 0x000fe20003f04070 */
[----:B0-----:R-:W-:Y:S01]  /*2900*/  VIADD R6, R5, 0xffffffe ;  /* 0x0ffffffe05067836 */ /* 0x001fe20000000000 */
[----:B------:R-:W-:Y:S01]  /*2910*/  LOP3.LUT R5, R8, UR7, RZ, 0x3c, !PT ;  /* 0x0000000708057c12 */ /* 0x000fe2000f8e3cff */
[----:B------:R-:W-:-:S10]  /*2920*/  UIADD3 UR7, UPT, UPT, UR5, 0x3, URZ ;  /* 0x0000000305077890 */ /* 0x000fd4000fffe0ff */
[--C-:B------:R-:W-:Y:S01]  /*2930*/  @!P0 IMAD.IADD R4, R4, 0x1, -R23.reuse ;  /* 0x0000000104048824 */ /* 0x100fe200078e0a17 */
[----:B------:R0:W1:Y:S01]  /*2940*/  F2I.FTZ.U32.TRUNC.NTZ R7, R6 ;  /* 0x0000000600077305 */ /* 0x000062000021f000 */
[----:B------:R-:W-:Y:S01]  /*2950*/  LOP3.LUT R22, R8, UR7, RZ, 0x3c, !PT ;  /* 0x0000000708167c12 */ /* 0x000fe2000f8e3cff */
[----:B------:R-:W-:Y:S02]  /*2960*/  UIADD3 UR7, UPT, UPT, UR5, 0x6, URZ ;  /* 0x0000000605077890 */ /* 0x000fe4000fffe0ff */
[----:B------:R-:W-:Y:S01]  /*2970*/  ISETP.GT.U32.AND P0, PT, R16, R4, PT ;  /* 0x000000041000720c */ /* 0x000fe20003f04070 */
[----:B------:R-:W-:Y:S02]  /*2980*/  IMAD.MOV.U32 R16, RZ, RZ, R23 ;  /* 0x000000ffff107224 */ /* 0x000fe400078e0017 */
[----:B0-----:R-:W-:Y:S01]  /*2990*/  IMAD.MOV.U32 R6, RZ, RZ, RZ ;  /* 0x000000ffff067224 */ /* 0x001fe200078e00ff */
[----:B------:R-:W-:Y:S01]  /*29a0*/  LOP3.LUT R15, R8, UR7, RZ, 0x3c, !PT ;  /* 0x00000007080f7c12 */ /* 0x000fe2000f8e3cff */
[----:B-1----:R-:W-:-:S03]  /*29b0*/  IMAD.MOV R10, RZ, RZ, -R7 ;  /* 0x000000ffff0a7224 */ /* 0x002fc600078e0a07 */
[----:B------:R-:W-:Y:S01]  /*29c0*/  IABS R25, R15 ;  /* 0x0000000f00197213 */ /* 0x000fe20000000000 */
[----:B------:R-:W-:Y:S01]  /*29d0*/  IMAD.MOV.U32 R0, RZ, RZ, R10 ;  /* 0x000000ffff007224 */ /* 0x000fe200078e000a */
[----:B------:R-:W-:-:S03]  /*29e0*/  IABS R10, R5 ;  /* 0x00000005000a7213 */ /* 0x000fc60000000000 */
[----:B------:R-:W-:Y:S01]  /*29f0*/  @!P0 IMAD.IADD R4, R4, 0x1, -R23 ;  /* 0x0000000104048824 */ /* 0x000fe200078e0a17 */
[----:B------:R-:W-:Y:S01]  /*2a00*/  ISETP.GE.AND P0, PT, R5, RZ, PT ;  /* 0x000000ff0500720c */ /* 0x000fe20003f06270 */
[----:B------:R-:W-:Y:S02]  /*2a10*/  IMAD R11, R0, R23, RZ ;  /* 0x00000017000b7224 */ /* 0x000fe400078e02ff */
[----:B------:R-:W-:Y:S01]  /*2a20*/  @!P3 IMAD.MOV R4, RZ, RZ, -R4 ;  /* 0x000000ffff04b224 */ /* 0x000fe200078e0a04 */
[----:B------:R-:W-:Y:S01]  /*2a30*/  ISETP.GE.AND P3, PT, R21, RZ, PT ;  /* 0x000000ff1500720c */ /* 0x000fe20003f66270 */
[----:B------:R-:W-:Y:S01]  /*2a40*/  IMAD.HI.U32 R0, R7, R11, R6 ;  /* 0x0000000b07007227 */ /* 0x000fe200078e0006 */
[----:B------:R-:W-:-:S03]  /*2a50*/  LOP3.LUT R7, R8, UR8, RZ, 0x3c, !PT ;  /* 0x0000000808077c12 */ /* 0x000fc6000f8e3cff */
[----:B------:R-:W-:Y:S01]  /*2a60*/  IMAD.MOV.U32 R11, RZ, RZ, R10 ;  /* 0x000000ffff0b7224 */ /* 0x000fe200078e000a */
[----:B------:R-:W-:Y:S01]  /*2a70*/  IABS R12, R7 ;  /* 0x00000007000c7213 */ /* 0x000fe20000000000 */
[----:B------:R-:W-:-:S04]  /*2a80*/  IMAD.HI.U32 R10, R0, R14, RZ ;  /* 0x0000000e000a7227 */ /* 0x000fc800078e00ff */
[----:B------:R-:W-:-:S04]  /*2a90*/  IMAD.HI.U32 R6, R0, R11, RZ ;  /* 0x0000000b00067227 */ /* 0x000fc800078e00ff */
[----:B------:R-:W-:Y:S02]  /*2aa0*/  IMAD.MOV R6, RZ, RZ, -R6 ;  /* 0x000000ffff067224 */ /* 0x000fe400078e0a06 */
[----:B------:R-:W-:Y:S02]  /*2ab0*/  IMAD.MOV R10, RZ, RZ, -R10 ;  /* 0x000000ffff0a7224 */ /* 0x000fe400078e0a0a */
[C---:B------:R-:W-:Y:S01]  /*2ac0*/  IMAD R6, R23.reuse, R6, R11 ;  /* 0x0000000617067224 */ /* 0x040fe200078e020b */
[----:B------:R-:W-:Y:S01]  /*2ad0*/  IABS R11, R22 ;  /* 0x00000016000b7213 */ /* 0x000fe20000000000 */
[----:B------:R-:W-:-:S03]  /*2ae0*/  IMAD R14, R23, R10, R14 ;  /* 0x0000000a170e7224 */ /* 0x000fc600078e020e */
[C---:B------:R-:W-:Y:S01]  /*2af0*/  ISETP.GT.U32.AND P1, PT, R16.reuse, R6, PT ;  /* 0x000000061000720c */ /* 0x040fe20003f24070 */
[----:B------:R-:W-:Y:S01]  /*2b00*/  IMAD.MOV.U32 R10, RZ, RZ, R11 ;  /* 0x000000ffff0a7224 */ /* 0x000fe200078e000b */
[----:B------:R-:W-:Y:S01]  /*2b10*/  ISETP.GT.U32.AND P2, PT, R16, R14, PT ;  /* 0x0000000e1000720c */ /* 0x000fe20003f44070 */
[----:B------:R-:W-:Y:S02]  /*2b20*/  IMAD.MOV.U32 R11, RZ, RZ, R12 ;  /* 0x000000ffff0b7224 */ /* 0x000fe400078e000c */
[----:B------:R-:W-:-:S04]  /*2b30*/  IMAD.HI.U32 R12, R0, R10, RZ ;  /* 0x0000000a000c7227 */ /* 0x000fc800078e00ff */
[----:B------:R-:W-:-:S04]  /*2b40*/  IMAD.HI.U32 R13, R0, R11, RZ ;  /* 0x0000000b000d7227 */ /* 0x000fc800078e00ff */
[----:B------:R-:W-:Y:S02]  /*2b50*/  IMAD.MOV R9, RZ, RZ, -R12 ;  /* 0x000000ffff097224 */ /* 0x000fe400078e0a0c */
[----:B------:R-:W-:Y:S02]  /*2b60*/  IMAD.MOV.U32 R12, RZ, RZ, R24 ;  /* 0x000000ffff0c7224 */ /* 0x000fe400078e0018 */
[----:B------:R-:W-:Y:S02]  /*2b70*/  IMAD.MOV R24, RZ, RZ, -R13 ;  /* 0x000000ffff187224 */ /* 0x000fe400078e0a0d */
[C---:B------:R-:W-:Y:S02]  /*2b80*/  IMAD R10, R23.reuse, R9, R10 ;  /* 0x00000009170a7224 */ /* 0x040fe400078e020a */
[----:B------:R-:W-:Y:S02]  /*2b90*/  @!P2 IMAD.IADD R14, R14, 0x1, -R23 ;  /* 0x000000010e0ea824 */ /* 0x000fe400078e0a17 */
[----:B------:R-:W-:Y:S01]  /*2ba0*/  IMAD.MOV.U32 R13, RZ, RZ, R25 ;  /* 0x000000ffff0d7224 */ /* 0x000fe200078e0019 */
[C---:B------:R-:W-:Y:S01]  /*2bb0*/  ISETP.GT.U32.AND P6, PT, R16.reuse, R10, PT ;  /* 0x0000000a1000720c */ /* 0x040fe20003fc4070 */
[----:B------:R-:W-:Y:S01]  /*2bc0*/  IMAD R11, R23, R24, R11 ;  /* 0x00000018170b7224 */ /* 0x000fe200078e020b */
[----:B------:R-:W-:Y:S01]  /*2bd0*/  ISETP.GT.U32.AND P5, PT, R16, R14, PT ;  /* 0x0000000e1000720c */ /* 0x000fe20003fa4070 */
[----:B------:R-:W-:Y:S01]  /*2be0*/  IMAD.HI.U32 R9, R0, R12, RZ ;  /* 0x0000000c00097227 */ /* 0x000fe200078e00ff */
[----:B------:R-:W-:-:S03]  /*2bf0*/  LOP3.LUT R25, RZ, R17, RZ, 0x33, !PT ;  /* 0x00000011ff197212 */ /* 0x000fc600078e33ff */
[----:B------:R-:W-:Y:S01]  /*2c00*/  @!P1 IMAD.IADD R6, R6, 0x1, -R23 ;  /* 0x0000000106069824 */ /* 0x000fe200078e0a17 */
[----:B------:R-:W-:Y:S01]  /*2c10*/  ISETP.GT.U32.AND P1, PT, R16, R11, PT ;  /* 0x0000000b1000720c */ /* 0x000fe20003f24070 */
[----:B------:R-:W-:-:S03]  /*2c20*/  IMAD.HI.U32 R24, R0, R13, RZ ;  /* 0x0000000d00187227 */ /* 0x000fc600078e00ff */
[----:B------:R-:W-:Y:S01]  /*2c30*/  ISETP.GT.U32.AND P4, PT, R16, R6, PT ;  /* 0x000000061000720c */ /* 0x000fe20003f84070 */
[----:B------:R-:W-:Y:S02]  /*2c40*/  IMAD.MOV R9, RZ, RZ, -R9 ;  /* 0x000000ffff097224 */ /* 0x000fe400078e0a09 */
[----:B------:R-:W-:Y:S02]  /*2c50*/  IMAD.MOV R24, RZ, RZ, -R24 ;  /* 0x000000ffff187224 */ /* 0x000fe400078e0a18 */
[C---:B------:R-:W-:Y:S02]  /*2c60*/  IMAD R12, R23.reuse, R9, R12 ;  /* 0x00000009170c7224 */ /* 0x040fe400078e020c */
[----:B------:R-:W-:Y:S02]  /*2c70*/  IMAD R13, R23, R24, R13 ;  /* 0x00000018170d7224 */ /* 0x000fe400078e020d */
[--C-:B------:R-:W-:Y:S01]  /*2c80*/  @!P6 IMAD.IADD R10, R10, 0x1, -R23.reuse ;  /* 0x000000010a0ae824 */ /* 0x100fe200078e0a17 */
[----:B------:R-:W-:Y:S01]  /*2c90*/  ISETP.GT.U32.AND P2, PT, R16, R12, PT ;  /* 0x0000000c1000720c */ /* 0x000fe20003f44070 */
[--C-:B------:R-:W-:Y:S01]  /*2ca0*/  @!P5 IMAD.IADD R14, R14, 0x1, -R23.reuse ;  /* 0x000000010e0ed824 */ /* 0x100fe200078e0a17 */
[C---:B------:R-:W-:Y:S01]  /*2cb0*/  ISETP.GT.U32.AND P5, PT, R16.reuse, R13, PT ;  /* 0x0000000d1000720c */ /* 0x040fe20003fa4070 */
[--C-:B------:R-:W-:Y:S01]  /*2cc0*/  @!P1 IMAD.IADD R11, R11, 0x1, -R23.reuse ;  /* 0x000000010b0b9824 */ /* 0x100fe200078e0a17 */
[----:B------:R-:W-:Y:S01]  /*2cd0*/  ISETP.GT.U32.AND P1, PT, R16, R10, PT ;  /* 0x0000000a1000720c */ /* 0x000fe20003f24070 */
[----:B------:R-:W-:Y:S01]  /*2ce0*/  @!P4 IMAD.IADD R6, R6, 0x1, -R23 ;  /* 0x000000010606c824 */ /* 0x000fe200078e0a17 */
[----:B------:R-:W-:Y:S01]  /*2cf0*/  ISETP.GE.AND P4, PT, R22, RZ, PT ;  /* 0x000000ff1600720c */ /* 0x000fe20003f86270 */
[----:B------:R-:W-:Y:S01]  /*2d00*/  @!P3 IMAD.MOV R14, RZ, RZ, -R14 ;  /* 0x000000ffff0eb224 */ /* 0x000fe200078e0a0e */
[----:B------:R-:W-:Y:S01]  /*2d10*/  ISETP.NE.AND P6, PT, R17, RZ, PT ;  /* 0x000000ff1100720c */ /* 0x000fe20003fc5270 */
[----:B------:R-:W-:Y:S01]  /*2d20*/  @!P0 IMAD.MOV R6, RZ, RZ, -R6 ;  /* 0x000000ffff068224 */ /* 0x000fe200078e0a06 */
[----:B------:R-:W-:-:S03]  /*2d30*/  ISETP.GT.U32.AND P0, PT, R16, R11, PT ;  /* 0x0000000b1000720c */ /* 0x000fc60003f04070 */
[--C-:B------:R-:W-:Y:S01]  /*2d40*/  @!P2 IMAD.IADD R12, R12, 0x1, -R23.reuse ;  /* 0x000000010c0ca824 */ /* 0x100fe200078e0a17 */
[----:B------:R-:W-:Y:S01]  /*2d50*/  ISETP.GE.AND P2, PT, R7, RZ, PT ;  /* 0x000000ff0700720c */ /* 0x000fe20003f46270 */
[--C-:B------:R-:W-:Y:S01]  /*2d60*/  @!P5 IMAD.IADD R13, R13, 0x1, -R23.reuse ;  /* 0x000000010d0dd824 */ /* 0x100fe200078e0a17 */
[C---:B------:R-:W-:Y:S01]  /*2d70*/  SEL R7, R25.reuse, R4, !P6 ;  /* 0x0000000419077207 */ /* 0x040fe20007000000 */
[----:B------:R-:W-:Y:S01]  /*2d80*/  @!P1 IMAD.IADD R10, R10, 0x1, -R23 ;  /* 0x000000010a0a9824 */ /* 0x000fe200078e0a17 */
[C---:B------:R-:W-:Y:S02]  /*2d90*/  ISETP.GT.U32.AND P3, PT, R16.reuse, R12, PT ;  /* 0x0000000c1000720c */ /* 0x040fe40003f64070 */
[----:B------:R-:W-:Y:S02]  /*2da0*/  ISETP.GT.U32.AND P5, PT, R16, R13, PT ;  /* 0x0000000d1000720c */ /* 0x000fe40003fa4070 */
[----:B------:R-:W-:Y:S01]  /*2db0*/  ISETP.GE.AND P1, PT, R20, RZ, PT ;  /* 0x000000ff1400720c */ /* 0x000fe20003f26270 */
[----:B------:R-:W-:Y:S01]  /*2dc0*/  IMAD.MOV.U32 R20, RZ, RZ, R10 ;  /* 0x000000ffff147224 */ /* 0x000fe200078e000a */
[----:B------:R-:W-:Y:S01]  /*2dd0*/  SEL R5, R25, R6, !P6 ;  /* 0x0000000619057207 */ /* 0x000fe20007000000 */
[----:B------:R-:W-:-:S04]  /*2de0*/  IMAD.WIDE R6, R7, 0x8, R2 ;  /* 0x0000000807067825 */ /* 0x000fc800078e0202 */
[----:B------:R-:W-:Y:S01]  /*2df0*/  @!P4 IMAD.MOV R20, RZ, RZ, -R20 ;  /* 0x000000ffff14c224 */ /* 0x000fe200078e0a14 */
[----:B------:R-:W2:Y:S01]  /*2e00*/  LDG.E R9, desc[UR10][R6.64] ;  /* 0x0000000a06097981 */ /* 0x000ea2000c1e1900 */
[----:B------:R-:W-:Y:S01]  /*2e10*/  @!P0 IMAD.IADD R11, R11, 0x1, -R23 ;  /* 0x000000010b0b8824 */ /* 0x000fe200078e0a17 */
[----:B------:R-:W-:Y:S01]  /*2e20*/  UIADD3 UR7, UPT, UPT, UR5, 0x7, URZ ;  /* 0x0000000705077890 */ /* 0x000fe2000fffe0ff */
[----:B------:R-:W-:Y:S01]  /*2e30*/  IMAD.WIDE R4, R5, 0x8, R2 ;  /* 0x0000000805047825 */ /* 0x000fe200078e0202 */
[----:B------:R0:W3:Y:S01]  /*2e40*/  LDG.E R24, desc[UR10][R6.64+0x4] ;  /* 0x0000040a06187981 */ /* 0x0000e2000c1e1900 */
[----:B------:R-:W-:Y:S02]  /*2e50*/  ISETP.GE.AND P0, PT, R15, RZ, PT ;  /* 0x000000ff0f00720c */ /* 0x000fe40003f06270 */
[----:B------:R-:W-:Y:S01]  /*2e60*/  IMAD.MOV.U32 R26, RZ, RZ, R11 ;  /* 0x000000ffff1a7224 */ /* 0x000fe200078e000b */
[----:B------:R-:W-:Y:S01]  /*2e70*/  SEL R11, R25, R14, !P6 ;  /* 0x0000000e190b7207 */ /* 0x000fe20007000000 */
[--C-:B------:R-:W-:Y:S01]  /*2e80*/  @!P3 IMAD.IADD R12, R12, 0x1, -R23.reuse ;  /* 0x000000010c0cb824 */ /* 0x100fe200078e0a17 */
[----:B------:R-:W4:Y:S01]  /*2e90*/  LDG.E R22, desc[UR10][R4.64] ;  /* 0x0000000a04167981 */ /* 0x000f22000c1e1900 */
[----:B------:R-:W-:Y:S01]  /*2ea0*/  @!P5 IMAD.IADD R13, R13, 0x1, -R23 ;  /* 0x000000010d0dd824 */ /* 0x000fe200078e0a17 */
[----:B0-----:R-:W-:-:S02]  /*2eb0*/  SEL R7, R25, R20, !P6 ;  /* 0x0000001419077207 */ /* 0x001fc40007000000 */
[----:B------:R0:W5:Y:S01]  /*2ec0*/  LDG.E R21, desc[UR10][R4.64+0x4] ;  /* 0x0000040a04157981 */ /* 0x000162000c1e1900 */
[----:B------:R-:W-:Y:S02]  /*2ed0*/  @!P2 IMAD.MOV R26, RZ, RZ, -R26 ;  /* 0x000000ffff1aa224 */ /* 0x000fe400078e0a1a */
[----:B------:R-:W-:Y:S02]  /*2ee0*/  IMAD.MOV.U32 R14, RZ, RZ, R12 ;  /* 0x000000ffff0e7224 */ /* 0x000fe400078e000c */
[----:B------:R-:W-:Y:S02]  /*2ef0*/  IMAD.MOV.U32 R10, RZ, RZ, R13 ;  /* 0x000000ffff0a7224 */ /* 0x000fe400078e000d */
[----:B------:R-:W-:-:S04]  /*2f00*/  IMAD.WIDE R12, R11, 0x8, R2 ;  /* 0x000000080b0c7825 */ /* 0x000fc800078e0202 */
[----:B0-----:R-:W-:Y:S01]  /*2f10*/  IMAD.WIDE R4, R7, 0x8, R2 ;  /* 0x0000000807047825 */ /* 0x001fe200078e0202 */
[----:B------:R-:W-:Y:S01]  /*2f20*/  SEL R11, R25, R26, !P6 ;  /* 0x0000001a190b7207 */ /* 0x000fe20007000000 */
[----:B------:R-:W5:Y:S04]  /*2f30*/  LDG.E R20, desc[UR10][R12.64] ;  /* 0x0000000a0c147981 */ /* 0x000f68000c1e1900 */
[----:B------:R-:W5:Y:S04]  /*2f40*/  LDG.E R26, desc[UR10][R4.64] ;  /* 0x0000000a041a7981 */ /* 0x000f68000c1e1900 */
[----:B------:R0:W5:Y:S01]  /*2f50*/  LDG.E R29, desc[UR10][R4.64+0x4] ;  /* 0x0000040a041d7981 */ /* 0x000162000c1e1900 */
[----:B------:R-:W-:-:S02]  /*2f60*/  @!P1 IMAD.MOV R14, RZ, RZ, -R14 ;  /* 0x000000ffff0e9224 */ /* 0x000fc400078e0a0e */
[----:B------:R-:W-:Y:S01]  /*2f70*/  @!P0 IMAD.MOV R10, RZ, RZ, -R10 ;  /* 0x000000ffff0a8224 */ /* 0x000fe200078e0a0a */
[----:B------:R-:W5:Y:S01]  /*2f80*/  LDG.E R27, desc[UR10][R12.64+0x4] ;  /* 0x0000040a0c1b7981 */ /* 0x000f62000c1e1900 */
[----:B0-----:R-:W-:-:S04]  /*2f90*/  LOP3.LUT R4, R8, UR7, RZ, 0x3c, !PT ;  /* 0x0000000708047c12 */ /* 0x001fc8000f8e3cff */
[----:B------:R-:W-:Y:S02]  /*2fa0*/  IABS R5, R4 ;  /* 0x0000000400057213 */ /* 0x000fe40000000000 */
[----:B------:R-:W-:-:S03]  /*2fb0*/  ISETP.GE.AND P1, PT, R4, RZ, PT ;  /* 0x000000ff0400720c */ /* 0x000fc60003f26270 */
[----:B------:R-:W-:-:S04]  /*2fc0*/  IMAD.HI.U32 R4, R0, R5, RZ ;  /* 0x0000000500047227 */ /* 0x000fc800078e00ff */
[----:B------:R-:W-:-:S04]  /*2fd0*/  IMAD.MOV R4, RZ, RZ, -R4 ;  /* 0x000000ffff047224 */ /* 0x000fc800078e0a04 */
[----:B------:R-:W-:-:S05]  /*2fe0*/  IMAD R4, R23, R4, R5 ;  /* 0x0000000417047224 */ /* 0x000fca00078e0205 */
[----:B------:R-:W-:-:S13]  /*2ff0*/  ISETP.GT.U32.AND P0, PT, R16, R4, PT ;  /* 0x000000041000720c */ /* 0x000fda0003f04070 */
[----:B------:R-:W-:-:S05]  /*3000*/  @!P0 IMAD.IADD R4, R4, 0x1, -R23 ;  /* 0x0000000104048824 */ /* 0x000fca00078e0a17 */
[----:B------:R-:W-:Y:S01]  /*3010*/  ISETP.GT.U32.AND P0, PT, R16, R4, PT ;  /* 0x000000041000720c */ /* 0x000fe20003f04070 */
[--C-:B------:R-:W-:Y:S01]  /*3020*/  IMAD.WIDE R6, R11, 0x8, R2.reuse ;  /* 0x000000080b067825 */ /* 0x100fe200078e0202 */
[C---:B------:R-:W-:Y:S02]  /*3030*/  SEL R15, R25.reuse, R14, !P6 ;  /* 0x0000000e190f7207 */ /* 0x040fe40007000000 */
[----:B------:R-:W-:Y:S02]  /*3040*/  SEL R14, R25, R10, !P6 ;  /* 0x0000000a190e7207 */ /* 0x000fe40007000000 */
[----:B------:R-:W5:Y:S01]  /*3050*/  LDG.E R28, desc[UR10][R6.64] ;  /* 0x0000000a061c7981 */ /* 0x000f62000c1e1900 */
[----:B------:R-:W-:-:S06]  /*3060*/  IMAD.WIDE R10, R15, 0x8, R2 ;  /* 0x000000080f0a7825 */ /* 0x000fcc00078e0202 */
[----:B------:R-:W-:Y:S01]  /*3070*/  @!P0 IMAD.IADD R4, R4, 0x1, -R23 ;  /* 0x0000000104048824 */ /* 0x000fe200078e0a17 */
[----:B------:R-:W5:Y:S03]  /*3080*/  LDG.E R12, desc[UR10][R10.64] ;  /* 0x0000000a0a0c7981 */ /* 0x000f66000c1e1900 */
[----:B------:R-:W-:Y:S01]  /*3090*/  @!P1 IMAD.MOV R4, RZ, RZ, -R4 ;  /* 0x000000ffff049224 */ /* 0x000fe200078e0a04 */
[----:B------:R-:W5:Y:S01]  /*30a0*/  LDG.E R6, desc[UR10][R6.64+0x4] ;  /* 0x0000040a06067981 */ /* 0x000f62000c1e1900 */
[----:B------:R-:W-:-:S03]  /*30b0*/  IMAD.WIDE R14, R14, 0x8, R2 ;  /* 0x000000080e0e7825 */ /* 0x000fc600078e0202 */
[----:B------:R-:W-:Y:S01]  /*30c0*/  SEL R5, R25, R4, !P6 ;  /* 0x0000000419057207 */ /* 0x000fe20007000000 */
[----:B------:R-:W5:Y:S04]  /*30d0*/  LDG.E R10, desc[UR10][R10.64+0x4] ;  /* 0x0000040a0a0a7981 */ /* 0x000f68000c1e1900 */
[----:B------:R-:W-:Y:S01]  /*30e0*/  IMAD.WIDE R4, R5, 0x8, R2 ;  /* 0x0000000805047825 */ /* 0x000fe200078e0202 */
[----:B------:R-:W5:Y:S04]  /*30f0*/  LDG.E R13, desc[UR10][R14.64] ;  /* 0x0000000a0e0d7981 */ /* 0x000f68000c1e1900 */
[----:B------:R-:W5:Y:S04]  /*3100*/  LDG.E R7, desc[UR10][R4.64] ;  /* 0x0000000a04077981 */ /* 0x000f68000c1e1900 */
[----:B------:R-:W5:Y:S04]  /*3110*/  LDG.E R11, desc[UR10][R4.64+0x4] ;  /* 0x0000040a040b7981 */ /* 0x000f68000c1e1900 */
[----:B------:R-:W5:Y:S01]  /*3120*/  LDG.E R14, desc[UR10][R14.64+0x4] ;  /* 0x0000040a0e0e7981 */ /* 0x000f62000c1e1900 */
[----:B------:R-:W-:-:S04]  /*3130*/  UIADD3 UR5, UPT, UPT, UR5, 0x8, URZ ;  /* 0x0000000805057890 */ /* 0x000fc8000fffe0ff */
[----:B------:R-:W-:Y:S01]  /*3140*/  UISETP.NE.AND UP1, UPT, UR5, UR4, UPT ;  /* 0x000000040500728c */ /* 0x000fe2000bf25270 */
[----:B--2---:R-:W-:Y:S02]  /*3150*/  LOP3.LUT R9, R18, R9, RZ, 0x3c, !PT ;  /* 0x0000000912097212 */ /* 0x004fe400078e3cff */
[----:B---3--:R-:W-:Y:S02]  /*3160*/  LOP3.LUT R24, R19, R24, RZ, 0x3c, !PT ;  /* 0x0000001813187212 */ /* 0x008fe400078e3cff */
[----:B----4-:R-:W-:Y:S02]  /*3170*/  LOP3.LUT R9, R9, R22, RZ, 0x3c, !PT ;  /* 0x0000001609097212 */ /* 0x010fe400078e3cff */
[----:B-----5:R-:W-:Y:S02]  /*3180*/  LOP3.LUT R24, R24, R21, RZ, 0x3c, !PT ;  /* 0x0000001518187212 */ /* 0x020fe400078e3cff */
[----:B------:R-:W-:-:S04]  /*3190*/  LOP3.LUT R9, R9, R20, RZ, 0x3c, !PT ;  /* 0x0000001409097212 */ /* 0x000fc800078e3cff */
[----:B------:R-:W-:Y:S02]  /*31a0*/  LOP3.LUT R9, R9, R26, RZ, 0x3c, !PT ;  /* 0x0000001a09097212 */ /* 0x000fe400078e3cff */
        /* <DEDUP_REMOVED lines=9> */
[----:B------:R-:W-:Y:S01]  /*3240*/  LOP3.LUT R19, R14, R11, RZ, 0x3c, !PT ;  /* 0x0000000b0e137212 */ /* 0x000fe200078e3cff */
[----:B------:R-:W-:Y:S06]  /*3250*/  BRA.U UP1, `(.L_x_149) ;  /* 0xfffffff501607547 */ /* 0x000fec000b83ffff */
.L_x_148:
        /* <DEDUP_REMOVED lines=8> */
[----:B------:R-:W-:Y:S01]  /*32e0*/  LOP3.LUT R6, R8, UR4, RZ, 0x3c, !PT ;  /* 0x0000000408067c12 */ /* 0x000fe2000f8e3cff */
[----:B------:R-:W-:Y:S02]  /*32f0*/  UIADD3 UR8, UPT, UPT, UR4, 0x2, URZ ;  /* 0x0000000204087890 */ /* 0x000fe4000fffe0ff */
[----:B------:R-:W-:Y:S01]  /*3300*/  UIADD3 UR9, UPT, UPT, UR4, 0x3, URZ ;  /* 0x0000000304097890 */ /* 0x000fe2000fffe0ff */
[----:B------:R-:W-:-:S03]  /*3310*/  IABS R11, R6 ;  /* 0x00000006000b7213 */ /* 0x000fc60000000000 */
[C---:B------:R-:W-:Y:S02]  /*3320*/  LOP3.LUT R16, R8.reuse, UR8, RZ, 0x3c, !PT ;  /* 0x0000000808107c12 */ /* 0x040fe4000f8e3cff */
[----:B------:R-:W-:Y:S02]  /*3330*/  LOP3.LUT R14, R8, UR9, RZ, 0x3c, !PT ;  /* 0x00000009080e7c12 */ /* 0x000fe4000f8e3cff */
[----:B------:R-:W-:Y:S02]  /*3340*/  IABS R15, R16 ;  /* 0x00000010000f7213 */ /* 0x000fe40000000000 */
[----:B------:R-:W-:Y:S02]  /*3350*/  IABS R17, R14 ;  /* 0x0000000e00117213 */ /* 0x000fe40000000000 */
[----:B------:R-:W-:Y:S02]  /*3360*/  ISETP.GE.AND P5, PT, R16, RZ, PT ;  /* 0x000000ff1000720c */ /* 0x000fe40003fa6270 */
[----:B0-----:R-:W-:-:S04]  /*3370*/  IABS R4, R0 ;  /* 0x0000000000047213 */ /* 0x001fc80000000000 */
[----:B------:R-:W0:Y:S08]  /*3380*/  I2F.RP R5, R4 ;  /* 0x0000000400057306 */ /* 0x000e300000209400 */
[----:B0-----:R-:W0:Y:S02]  /*3390*/  MUFU.RCP R5, R5 ;  /* 0x0000000500057308 */ /* 0x001e240000001000 */
[----:B0-----:R-:W-:Y:S01]  /*33a0*/  VIADD R2, R5, 0xffffffe ;  /* 0x0ffffffe05027836 */ /* 0x001fe20000000000 */
[----:B------:R-:W-:-:S05]  /*33b0*/  LOP3.LUT R5, R8, UR6, RZ, 0x3c, !PT ;  /* 0x0000000608057c12 */ /* 0x000fca000f8e3cff */
[----:B------:R0:W1:Y:S01]  /*33c0*/  F2I.FTZ.U32.TRUNC.NTZ R3, R2 ;  /* 0x0000000200037305 */ /* 0x000062000021f000 */
[----:B------:R-:W-:Y:S02]  /*33d0*/  IABS R13, R5 ;  /* 0x00000005000d7213 */ /* 0x000fe40000000000 */
[----:B------:R-:W-:Y:S01]  /*33e0*/  ISETP.GE.AND P4, PT, R5, RZ, PT ;  /* 0x000000ff0500720c */ /* 0x000fe20003f86270 */
[----:B0-----:R-:W-:Y:S02]  /*33f0*/  IMAD.MOV.U32 R2, RZ, RZ, RZ ;  /* 0x000000ffff027224 */ /* 0x001fe400078e00ff */
[----:B-1----:R-:W-:-:S04]  /*3400*/  IMAD.MOV R7, RZ, RZ, -R3 ;  /* 0x000000ffff077224 */ /* 0x002fc800078e0a03 */
[----:B------:R-:W-:-:S04]  /*3410*/  IMAD R7, R7, R4, RZ ;  /* 0x0000000407077224 */ /* 0x000fc800078e02ff */
[----:B------:R-:W-:-:S06]  /*3420*/  IMAD.HI.U32 R10, R3, R7, R2 ;  /* 0x00000007030a7227 */ /* 0x000fcc00078e0002 */
[----:B------:R-:W-:-:S04]  /*3430*/  IMAD.HI.U32 R2, R10, R11, RZ ;  /* 0x0000000b0a027227 */ /* 0x000fc800078e00ff */
[----:B------:R-:W-:-:S04]  /*3440*/  IMAD.HI.U32 R3, R10, R13, RZ ;  /* 0x0000000d0a037227 */ /* 0x000fc800078e00ff */
[----:B------:R-:W-:-:S04]  /*3450*/  IMAD.HI.U32 R7, R10, R15, RZ ;  /* 0x0000000f0a077227 */ /* 0x000fc800078e00ff */
[----:B------:R-:W-:Y:S02]  /*3460*/  IMAD.MOV R2, RZ, RZ, -R2 ;  /* 0x000000ffff027224 */ /* 0x000fe400078e0a02 */
[----:B------:R-:W-:-:S04]  /*3470*/  IMAD.HI.U32 R9, R10, R17, RZ ;  /* 0x000000110a097227 */ /* 0x000fc800078e00ff */
[----:B------:R-:W-:Y:S02]  /*3480*/  IMAD.MOV R3, RZ, RZ, -R3 ;  /* 0x000000ffff037224 */ /* 0x000fe400078e0a03 */
[----:B------:R-:W-:Y:S02]  /*3490*/  IMAD.MOV R10, RZ, RZ, -R7 ;  /* 0x000000ffff0a7224 */ /* 0x000fe400078e0a07 */
[C---:B------:R-:W-:Y:S02]  /*34a0*/  IMAD R7, R4.reuse, R2, R11 ;  /* 0x0000000204077224 */ /* 0x040fe400078e020b */
[----:B------:R-:W-:Y:S02]  /*34b0*/  IMAD.MOV R12, RZ, RZ, -R9 ;  /* 0x000000ffff0c7224 */ /* 0x000fe400078e0a09 */
[C---:B------:R-:W-:Y:S01]  /*34c0*/  IMAD R9, R4.reuse, R3, R13 ;  /* 0x0000000304097224 */ /* 0x040fe200078e020d */
[C---:B------:R-:W-:Y:S01]  /*34d0*/  ISETP.GT.U32.AND P0, PT, R4.reuse, R7, PT ;  /* 0x000000070400720c */ /* 0x040fe20003f04070 */
[C---:B------:R-:W-:Y:S01]  /*34e0*/  IMAD R11, R4.reuse, R10, R15 ;  /* 0x0000000a040b7224 */ /* 0x040fe200078e020f */
[----:B------:R-:W0:Y:S01]  /*34f0*/  LDC.64 R2, c[0x0][0x380] ;  /* 0x0000e000ff027b82 */ /* 0x000e220000000a00 */
[C---:B------:R-:W-:Y:S01]  /*3500*/  IMAD R13, R4.reuse, R12, R17 ;  /* 0x0000000c040d7224 */ /* 0x040fe200078e0211 */
[----:B------:R-:W-:-:S02]  /*3510*/  ISETP.GT.U32.AND P1, PT, R4, R9, PT ;  /* 0x000000090400720c */ /* 0x000fc40003f24070 */
[C---:B------:R-:W-:Y:S02]  /*3520*/  ISETP.GT.U32.AND P2, PT, R4.reuse, R11, PT ;  /* 0x0000000b0400720c */ /* 0x040fe40003f44070 */
[----:B------:R-:W-:-:S05]  /*3530*/  ISETP.GT.U32.AND P3, PT, R4, R13, PT ;  /* 0x0000000d0400720c */ /* 0x000fca0003f64070 */
[----:B------:R-:W-:-:S04]  /*3540*/  @!P0 IMAD.IADD R7, R7, 0x1, -R4 ;  /* 0x0000000107078824 */ /* 0x000fc800078e0a04 */
[--C-:B------:R-:W-:Y:S01]  /*3550*/  @!P1 IMAD.IADD R9, R9, 0x1, -R4.reuse ;  /* 0x0000000109099824 */ /* 0x100fe200078e0a04 */
[C---:B------:R-:W-:Y:S01]  /*3560*/  ISETP.GT.U32.AND P6, PT, R4.reuse, R7, PT ;  /* 0x000000070400720c */ /* 0x040fe20003fc4070 */
[--C-:B------:R-:W-:Y:S02]  /*3570*/  @!P2 IMAD.IADD R11, R11, 0x1, -R4.reuse ;  /* 0x000000010b0ba824 */ /* 0x100fe400078e0a04 */
[----:B------:R-:W-:Y:S01]  /*3580*/  @!P3 IMAD.IADD R13, R13, 0x1, -R4 ;  /* 0x000000010d0db824 */ /* 0x000fe200078e0a04 */
[----:B------:R-:W-:Y:S02]  /*3590*/  ISETP.GT.U32.AND P0, PT, R4, R9, PT ;  /* 0x000000090400720c */ /* 0x000fe40003f04070 */
[----:B------:R-:W-:Y:S02]  /*35a0*/  ISETP.GE.AND P3, PT, R6, RZ, PT ;  /* 0x000000ff0600720c */ /* 0x000fe40003f66270 */
[C---:B------:R-:W-:Y:S02]  /*35b0*/  ISETP.GT.U32.AND P1, PT, R4.reuse, R11, PT ;  /* 0x0000000b0400720c */ /* 0x040fe40003f24070 */
[----:B------:R-:W-:-:S03]  /*35c0*/  ISETP.GT.U32.AND P2, PT, R4, R13, PT ;  /* 0x0000000d0400720c */ /* 0x000fc60003f44070 */
[----:B------:R-:W-:Y:S01]  /*35d0*/  @!P6 IMAD.IADD R7, R7, 0x1, -R4 ;  /* 0x000000010707e824 */ /* 0x000fe200078e0a04 */
[----:B------:R-:W-:-:S03]  /*35e0*/  ISETP.GE.AND P6, PT, R14, RZ, PT ;  /* 0x000000ff0e00720c */ /* 0x000fc60003fc6270 */
[--C-:B------:R-:W-:Y:S01]  /*35f0*/  @!P0 IMAD.IADD R9, R9, 0x1, -R4.reuse ;  /* 0x0000000109098824 */ /* 0x100fe200078e0a04 */
[----:B------:R-:W-:Y:S01]  /*3600*/  ISETP.NE.AND P0, PT, R0, RZ, PT ;  /* 0x000000ff0000720c */ /* 0x000fe20003f05270 */
[----:B------:R-:W-:Y:S01]  /*3610*/  @!P3 IMAD.MOV R7, RZ, RZ, -R7 ;  /* 0x000000ffff07b224 */ /* 0x000fe200078e0a07 */
[----:B------:R-:W-:Y:S01]  /*3620*/  LOP3.LUT R0, RZ, R0, RZ, 0x33, !PT ;  /* 0x00000000ff007212 */ /* 0x000fe200078e33ff */
[--C-:B------:R-:W-:Y:S02]  /*3630*/  @!P1 IMAD.IADD R11, R11, 0x1, -R4.reuse ;  /* 0x000000010b0b9824 */ /* 0x100fe400078e0a04 */
[----:B------:R-:W-:Y:S01]  /*3640*/  @!P4 IMAD.MOV R9, RZ, RZ, -R9 ;  /* 0x000000ffff09c224 */ /* 0x000fe200078e0a09 */
[C---:B------:R-:W-:Y:S01]  /*3650*/  SEL R5, R0.reuse, R7, !P0 ;  /* 0x0000000700057207 */ /* 0x040fe20004000000 */
[----:B------:R-:W-:Y:S02]  /*3660*/  @!P2 IMAD.IADD R13, R13, 0x1, -R4 ;  /* 0x000000010d0da824 */ /* 0x000fe400078e0a04 */
[----:B------:R-:W-:Y:S01]  /*3670*/  @!P5 IMAD.MOV R11, RZ, RZ, -R11 ;  /* 0x000000ffff0bd224 */ /* 0x000fe200078e0a0b */
[----:B------:R-:W-:Y:S01]  /*3680*/  SEL R7, R0, R9, !P0 ;  /* 0x0000000900077207 */ /* 0x000fe20004000000 */
[----:B------:R-:W-:-:S02]  /*3690*/  @!P6 IMAD.MOV R13, RZ, RZ, -R13 ;  /* 0x000000ffff0de224 */ /* 0x000fc400078e0a0d */
[--C-:B0-----:R-:W-:Y:S01]  /*36a0*/  IMAD.WIDE R4, R5, 0x8, R2.reuse ;  /* 0x0000000805047825 */ /* 0x101fe200078e0202 */
[C---:B------:R-:W-:Y:S02]  /*36b0*/  SEL R11, R0.reuse, R11, !P0 ;  /* 0x0000000b000b7207 */ /* 0x040fe40004000000 */
[----:B------:R-:W-:Y:S01]  /*36c0*/  SEL R13, R0, R13, !P0 ;  /* 0x0000000d000d7207 */ /* 0x000fe20004000000 */
[--C-:B------:R-:W-:Y:S01]  /*36d0*/  IMAD.WIDE R6, R7, 0x8, R2.reuse ;  /* 0x0000000807067825 */ /* 0x100fe200078e0202 */
[----:B------:R-:W2:Y:S03]  /*36e0*/  LDG.E R17, desc[UR10][R4.64] ;  /* 0x0000000a04117981 */ /* 0x000ea6000c1e1900 */
[--C-:B------:R-:W-:Y:S01]  /*36f0*/  IMAD.WIDE R10, R11, 0x8, R2.reuse ;  /* 0x000000080b0a7825 */ /* 0x100fe200078e0202 */
[----:B------:R-:W2:Y:S04]  /*3700*/  LDG.E R0, desc[UR10][R6.64] ;  /* 0x0000000a06007981 */ /* 0x000ea8000c1e1900 */
[----:B------:R-:W3:Y:S01]  /*3710*/  LDG.E R16, desc[UR10][R4.64+0x4] ;  /* 0x0000040a04107981 */ /* 0x000ee2000c1e1900 */
[----:B------:R-:W-:-:S03]  /*3720*/  IMAD.WIDE R2, R13, 0x8, R2 ;  /* 0x000000080d027825 */ /* 0x000fc600078e0202 */
[----:B------:R-:W3:Y:S04]  /*3730*/  LDG.E R9, desc[UR10][R6.64+0x4] ;  /* 0x0000040a06097981 */ /* 0x000ee8000c1e1900 */
[----:B------:R-:W4:Y:S04]  /*3740*/  LDG.E R12, desc[UR10][R10.64] ;  /* 0x0000000a0a0c7981 */ /* 0x000f28000c1e1900 */
        /* <DEDUP_REMOVED lines=8> */
[----:B------:R-:W-:Y:S02]  /*37d0*/  LOP3.LUT R18, R18, R12, R15, 0x96, !PT ;  /* 0x0000000c12127212 */ /* 0x000fe400078e960f */
[----:B------:R-:W-:-:S07]  /*37e0*/  LOP3.LUT R19, R19, R13, R14, 0x96, !PT ;  /* 0x0000000d13137212 */ /* 0x000fce00078e960e */
.L_x_150:
        /* <DEDUP_REMOVED lines=8> */
[----:B------:R-:W-:-:S04]  /*3870*/  LOP3.LUT R9, R8, UR5, RZ, 0x3c, !PT ;  /* 0x0000000508097c12 */ /* 0x000fc8000f8e3cff */
[----:B------:R-:W-:Y:S02]  /*3880*/  ISETP.GE.AND P3, PT, R9, RZ, PT ;  /* 0x000000ff0900720c */ /* 0x000fe40003f66270 */
[----:B0-----:R-:W-:-:S04]  /*3890*/  IABS R5, R0 ;  /* 0x0000000000057213 */ /* 0x001fc80000000000 */
[----:B------:R-:W0:Y:S08]  /*38a0*/  I2F.RP R6, R5 ;  /* 0x0000000500067306 */ /* 0x000e300000209400 */
[----:B0-----:R-:W0:Y:S02]  /*38b0*/  MUFU.RCP R6, R6 ;  /* 0x0000000600067308 */ /* 0x001e240000001000 */
[----:B0-----:R-:W-:Y:S01]  /*38c0*/  VIADD R2, R6, 0xffffffe ;  /* 0x0ffffffe06027836 */ /* 0x001fe20000000000 */
[----:B------:R-:W-:-:S05]  /*38d0*/  IABS R6, R9 ;  /* 0x0000000900067213 */ /* 0x000fca0000000000 */
[----:B------:R0:W1:Y:S02]  /*38e0*/  F2I.FTZ.U32.TRUNC.NTZ R3, R2 ;  /* 0x0000000200037305 */ /* 0x000064000021f000 */
[----:B0-----:R-:W-:Y:S02]  /*38f0*/  IMAD.MOV.U32 R2, RZ, RZ, RZ ;  /* 0x000000ffff027224 */ /* 0x001fe400078e00ff */
[----:B-1----:R-:W-:-:S04]  /*3900*/  IMAD.MOV R10, RZ, RZ, -R3 ;  /* 0x000000ffff0a7224 */ /* 0x002fc800078e0a03 */
[----:B------:R-:W-:Y:S01]  /*3910*/  IMAD R7, R10, R5, RZ ;  /* 0x000000050a077224 */ /* 0x000fe200078e02ff */
[----:B------:R-:W-:-:S03]  /*3920*/  IABS R10, R4 ;  /* 0x00000004000a7213 */ /* 0x000fc60000000000 */
[----:B------:R-:W-:-:S04]  /*3930*/  IMAD.HI.U32 R7, R3, R7, R2 ;  /* 0x0000000703077227 */ /* 0x000fc800078e0002 */
        /* <DEDUP_REMOVED lines=29> */
[----:B------:R-:W3:Y:S04]  /*3b10*/  LDG.E R6, desc[UR10][R2.64] ;  /* 0x0000000a02067981 */ /* 0x000ee8000c1e1900 */
[----:B------:R-:W2:Y:S01]  /*3b20*/  LDG.E R9, desc[UR10][R2.64+0x4] ;  /* 0x0000040a02097981 */ /* 0x000ea2000c1e1900 */
[----:B------:R-:W-:Y:S01]  /*3b30*/  UIADD3 UR4, UPT, UPT, UR4, 0x2, URZ ;  /* 0x0000000204047890 */ /* 0x000fe2000fffe0ff */
[----:B---3--:R-:W-:-:S02]  /*3b40*/  LOP3.LUT R18, R18, R6, R7, 0x96, !PT ;  /* 0x0000000612127212 */ /* 0x008fc400078e9607 */
[----:B--2---:R-:W-:-:S09]  /*3b50*/  LOP3.LUT R19, R19, R9, R0, 0x96, !PT ;  /* 0x0000000913137212 */ /* 0x004fd200078e9600 */
.L_x_151:
        /* <DEDUP_REMOVED lines=27> */
[----:B------:R-:W3:Y:S01]  /*3d10*/  LDG.E R0, desc[UR10][R2.64+0x4] ;  /* 0x0000040a02007981 */ /* 0x000ee2000c1e1900 */
[----:B--2---:R-:W-:Y:S02]  /*3d20*/  LOP3.LUT R18, R18, R5, RZ, 0x3c, !PT ;  /* 0x0000000512127212 */ /* 0x004fe400078e3cff */
[----:B---3--:R-:W-:-:S07]  /*3d30*/  LOP3.LUT R19, R19, R0, RZ, 0x3c, !PT ;  /* 0x0000000013137212 */ /* 0x008fce00078e3cff */
.L_x_147:
[----:B------:R-:W1:Y:S01]  /*3d40*/  LDCU.64 UR4, c[0x0][0x388] ;  /* 0x00007100ff0477ac */ /* 0x000e620008000a00 */
[----:B0-----:R-:W-:Y:S02]  /*3d50*/  SHF.R.S32.HI R3, RZ, 0x1f, R8 ;  /* 0x0000001fff037819 */ /* 0x001fe40000011408 */
[----:B-1----:R-:W-:-:S04]  /*3d60*/  LEA R2, P0, R8, UR4, 0x3 ;  /* 0x0000000408027c11 */ /* 0x002fc8000f8018ff */
[----:B------:R-:W-:-:S05]  /*3d70*/  LEA.HI.X R3, R8, UR5, R3, 0x3, P0 ;  /* 0x0000000508037c11 */ /* 0x000fca00080f1c03 */
[----:B------:R-:W-:Y:S04]  /*3d80*/  STG.E desc[UR10][R2.64], R18 ;  /* 0x0000001202007986 */ /* 0x000fe8000c10190a */
[----:B------:R-:W-:Y:S01]  /*3d90*/  STG.E desc[UR10][R2.64+0x4], R19 ;  /* 0x0000041302007986 */ /* 0x000fe2000c10190a */
[----:B------:R-:W-:Y:S05]  /*3da0*/  EXIT ;  /* 0x000000000000794d */ /* 0x000fea0003800000 */
.L_x_152:
        /* <DEDUP_REMOVED lines=13> */
.L_x_391:


//--------------------- .text._Z32TestRandomAccessThroughputKernelILi1024EEvPK11MemoryBlockIXT_EEPS1_ii --------------------------
	.section	.text._Z32TestRandomAccessThroughputKernelILi1024EEvPK11MemoryBlockIXT_EEPS1_ii,"ax",@progbits
	.align	128
        .global         _Z32TestRandomAccessThroughputKernelILi1024EEvPK11MemoryBlockIXT_EEPS1_ii
        .type           _Z32TestRandomAccessThroughputKernelILi1024EEvPK11MemoryBlockIXT_EEPS1_ii,@function
        .size           _Z32TestRandomAccessThroughputKernelILi1024EEvPK11MemoryBlockIXT_EEPS1_ii,(.L_x_392 - _Z32TestRandomAccessThroughputKernelILi1024EEvPK11MemoryBlockIXT_EEPS1_ii)
        .other          _Z32TestRandomAccessThroughputKernelILi1024EEvPK11MemoryBlockIXT_EEPS1_ii,@"STO_CUDA_ENTRY STV_DEFAULT"
_Z32TestRandomAccessThroughputKernelILi1024EEvPK11MemoryBlockIXT_EEPS1_ii:
.text._Z32TestRandomAccessThroughputKernelILi1024EEvPK11MemoryBlockIXT_EEPS1_ii:
        /* <DEDUP_REMOVED lines=38> */
.L_x_163:
        /* <DEDUP_REMOVED lines=11> */
.L_x_158:
[----:B------:R-:W-:-:S05]  /*0310*/  IMAD R10, R12, 0x4, R1 ;  /* 0x000000040c0a7824 */ /* 0x000fca00078e0201 */
[----:B------:R0:W5:Y:S01]  /*0320*/  LDL R41, [R10+0x4] ;  /* 0x000004000a297983 */ /* 0x0001620000100800 */
[----:B------:R-:W-:Y:S01]  /*0330*/  IMAD.SHL.U32 R43, R12, 0x20, RZ ;  /* 0x000000200c2b7824 */ /* 0x000fe200078e00ff */
[----:B------:R-:W-:-:S06]  /*0340*/  UMOV UR4, URZ ;  /* 0x000000ff00047c82 */ /* 0x000fcc0008000000 */
.L_x_157:
        /* <DEDUP_REMOVED lines=190> */
.L_x_160:
[----:B------:R-:W-:-:S05]  /*0f30*/  IMAD R10, R12, 0x4, R1 ;  /* 0x000000040c0a7824 */ /* 0x000fca00078e0201 */
[----:B------:R0:W5:Y:S01]  /*0f40*/  LDL R41, [R10+0x4] ;  /* 0x000004000a297983 */ /* 0x0001620000100800 */
[----:B------:R-:W-:Y:S01]  /*0f50*/  IMAD.SHL.U32 R43, R12, 0x20, RZ ;  /* 0x000000200c2b7824 */ /* 0x000fe200078e00ff */
[----:B------:R-:W-:-:S06]  /*0f60*/  UMOV UR4, URZ ;  /* 0x000000ff00047c82 */ /* 0x000fcc0008000000 */
.L_x_159:
        /* <DEDUP_REMOVED lines=190> */
.L_x_162:
[----:B------:R-:W-:-:S05]  /*1b50*/  IMAD R10, R12, 0x4, R1 ;  /* 0x000000040c0a7824 */ /* 0x000fca00078e0201 */
[----:B------:R0:W5:Y:S01]  /*1b60*/  LDL R41, [R10+0x4] ;  /* 0x000004000a297983 */ /* 0x0001620000100800 */
[----:B------:R-:W-:Y:S01]  /*1b70*/  IMAD.SHL.U32 R43, R12, 0x20, RZ ;  /* 0x000000200c2b7824 */ /* 0x000fe200078e00ff */
[----:B------:R-:W-:-:S06]  /*1b80*/  UMOV UR4, URZ ;  /* 0x000000ff00047c82 */ /* 0x000fcc0008000000 */
.L_x_161:
        /* <DEDUP_REMOVED lines=179> */
.L_x_156:
[----:B------:R-:W-:Y:S05]  /*26c0*/  BSYNC.RECONVERGENT B1 ;  /* 0x0000000000017941 */ /* 0x000fea0003800200 */
.L_x_155:
[C---:B------:R-:W-:Y:S01]  /*26d0*/  ISETP.GT.U32.AND P0, PT, R9.reuse, 0x3, PT ;  /* 0x000000030900780c */ /* 0x040fe20003f04070 */
[----:B------:R-:W-:Y:S01]  /*26e0*/  VIADD R8, R8, 0x1 ;  /* 0x0000000108087836 */ /* 0x000fe20000000000 */
[--C-:B------:R-:W-:Y:S02]  /*26f0*/  SHF.R.U64 R9, R9, 0x2, R0.reuse ;  /* 0x0000000209097819 */ /* 0x100fe40000001200 */
[----:B------:R-:W-:Y:S02]  /*2700*/  ISETP.GT.U32.AND.EX P0, PT, R0, RZ, PT, P0 ;  /* 0x000000ff0000720c */ /* 0x000fe40003f04100 */
[----:B------:R-:W-:-:S11]  /*2710*/  SHF.R.U32.HI R0, RZ, 0x2, R0 ;  /* 0x00000002ff007819 */ /* 0x000fd60000011600 */
[----:B------:R-:W-:Y:S05]  /*2720*/  @P0 BRA `(.L_x_163) ;  /* 0xffffffd800cc0947 */ /* 0x000fea000383ffff */
.L_x_154:
[----:B------:R-:W-:Y:S05]  /*2730*/  BSYNC.RECONVERGENT B0 ;  /* 0x0000000000007941 */ /* 0x000fea0003800200 */
.L_x_153:
[----:B------:R-:W3:Y:S01]  /*2740*/  LDCU UR4, c[0x0][0x394] ;  /* 0x00007280ff0477ac */ /* 0x000ee20008000800 */
[----:B------:R4:W-:Y:S01]  /*2750*/  STL.64 [R1+0x18], RZ ;  /* 0x000018ff01007387 */ /* 0x0009e20000100a00 */
[----:B------:R-:W-:Y:S01]  /*2760*/  IMAD.MOV.U32 R0, RZ, RZ, RZ ;  /* 0x000000ffff007224 */ /* 0x000fe200078e00ff */
[----:B------:R-:W-:Y:S02]  /*2770*/  CS2R R10, SRZ ;  /* 0x00000000000a7805 */ /* 0x000fe4000001ff00 */
[----:B------:R-:W-:Y:S01]  /*2780*/  CS2R R18, SRZ ;  /* 0x0000000000127805 */ /* 0x000fe2000001ff00 */
[----:B------:R4:W-:Y:S01]  /*2790*/  STL [R1+0x20], RZ ;  /* 0x000020ff01007387 */ /* 0x0009e20000100800 */
[----:B------:R-:W-:Y:S02]  /*27a0*/  CS2R R16, SRZ ;  /* 0x0000000000107805 */ /* 0x000fe4000001ff00 */
[----:B------:R-:W-:Y:S02]  /*27b0*/  CS2R R14, SRZ ;  /* 0x00000000000e7805 */ /* 0x000fe4000001ff00 */
[----:B------:R-:W-:Y:S01]  /*27c0*/  CS2R R12, SRZ ;  /* 0x00000000000c7805 */ /* 0x000fe2000001ff00 */
[----:B------:R4:W-:Y:S01]  /*27d0*/  STL.64 [R1+0x28], RZ ;  /* 0x000028ff01007387 */ /* 0x0009e20000100a00 */
[----:B------:R-:W-:-:S02]  /*27e0*/  CS2R R26, SRZ ;  /* 0x00000000001a7805 */ /* 0x000fc4000001ff00 */
[----:B------:R-:W-:Y:S02]  /*27f0*/  CS2R R24, SRZ ;  /* 0x0000000000187805 */ /* 0x000fe4000001ff00 */
[----:B------:R-:W-:Y:S01]  /*2800*/  CS2R R22, SRZ ;  /* 0x0000000000167805 */ /* 0x000fe2000001ff00 */
[----:B------:R4:W-:Y:S01]  /*2810*/  STL [R1+0x7c], RZ ;  /* 0x00007cff01007387 */ /* 0x0009e20000100800 */
[----:B------:R-:W-:Y:S02]  /*2820*/  CS2R R20, SRZ ;  /* 0x0000000000147805 */ /* 0x000fe4000001ff00 */
[----:B------:R-:W-:Y:S02]  /*2830*/  CS2R R36, SRZ ;  /* 0x0000000000247805 */ /* 0x000fe4000001ff00 */
[----:B------:R-:W-:Y:S01]  /*2840*/  CS2R R28, SRZ ;  /* 0x00000000001c7805 */ /* 0x000fe2000001ff00 */
[----:B------:R4:W-:Y:S01]  /*2850*/  STL [R1+0x78], RZ ;  /* 0x000078ff01007387 */ /* 0x0009e20000100800 */
[----:B---3--:R-:W-:Y:S01]  /*2860*/  UISETP.GE.AND UP0, UPT, UR4, 0x1, UPT ;  /* 0x000000010400788c */ /* 0x008fe2000bf06270 */
[----:B------:R-:W-:-:S02]  /*2870*/  CS2R R34, SRZ ;  /* 0x0000000000227805 */ /* 0x000fc4000001ff00 */
[----:B------:R-:W-:Y:S01]  /*2880*/  CS2R R32, SRZ ;  /* 0x0000000000207805 */ /* 0x000fe2000001ff00 */
[----:B------:R4:W-:Y:S01]  /*2890*/  STL [R1+0x74], RZ ;  /* 0x000074ff01007387 */ /* 0x0009e20000100800 */
[----:B------:R-:W-:Y:S02]  /*28a0*/  CS2R R30, SRZ ;  /* 0x00000000001e7805 */ /* 0x000fe4000001ff00 */
[----:B------:R-:W-:Y:S02]  /*28b0*/  CS2R R44, SRZ ;  /* 0x00000000002c7805 */ /* 0x000fe4000001ff00 */
[----:B------:R-:W-:Y:S01]  /*28c0*/  CS2R R42, SRZ ;  /* 0x00000000002a7805 */ /* 0x000fe2000001ff00 */
[----:B------:R4:W-:Y:S01]  /*28d0*/  STL [R1+0x70], RZ ;  /* 0x000070ff01007387 */ /* 0x0009e20000100800 */
[----:B------:R-:W-:Y:S02]  /*28e0*/  CS2R R40, SRZ ;  /* 0x0000000000287805 */ /* 0x000fe4000001ff00 */
        /* <DEDUP_REMOVED lines=113> */
[----:B------:R-:W-:Y:S01]  /*3000*/  CS2R R240, SRZ ;  /* 0x0000000000f07805 */ /* 0x000fe2000001ff00 */
[----:B------:R-:W-:Y:S01]  /*3010*/  IMAD.MOV.U32 R242, RZ, RZ, RZ ;  /* 0x000000fffff27224 */ /* 0x000fe200078e00ff */
[----:B------:R-:W-:Y:S02]  /*3020*/  CS2R R8, SRZ ;  /* 0x0000000000087805 */ /* 0x000fe4000001ff00 */
[----:B------:R-:W-:Y:S01]  /*3030*/  CS2R R236, SRZ ;  /* 0x0000000000ec7805 */ /* 0x000fe2000001ff00 */
[----:B----4-:R-:W-:Y:S06]  /*3040*/  BRA.U !UP0, `(.L_x_164) ;  /* 0x0000002508c07547 */ /* 0x010fec000b800000 */
[----:B------:R-:W-:Y:S01]  /*3050*/  IMAD.MOV.U32 R0, RZ, RZ, RZ ;  /* 0x000000ffff007224 */ /* 0x000fe200078e00ff */
[----:B------:R-:W3:Y:S01]  /*3060*/  LDCU UR8, c[0x0][0x390] ;  /* 0x00007200ff0877ac */ /* 0x000ee20008000800 */
[----:B------:R-:W-:Y:S01]  /*3070*/  UIADD3 UR4, UPT, UPT, -UR4, URZ, URZ ;  /* 0x000000ff04047290 */ /* 0x000fe2000fffe1ff */
[----:B------:R-:W-:-:S11]  /*3080*/  UMOV UR5, 0x2ac1d59a ;  /* 0x2ac1d59a00057882 */ /* 0x000fd60000000000 */
.L_x_165:
[----:B---3--:R-:W3:Y:S01]  /*3090*/  I2F.U32.RP R6, UR8 ;  /* 0x0000000800067d06 */ /* 0x008ee20008209000 */
[----:B------:R-:W4:Y:S01]  /*30a0*/  LDL.LU R247, [R1+0x70] ;  /* 0x0000700001f77983 */ /* 0x000f220000300800 */
[----:B------:R-:W-:Y:S01]  /*30b0*/  IMAD.SHL.U32 R244, R3, 0x10, RZ ;  /* 0x0000001003f47824 */ /* 0x000fe200078e00ff */
[----:B------:R-:W0:Y:S01]  /*30c0*/  S2UR UR9, SR_CTAID.X ;  /* 0x00000000000979c3 */ /* 0x000e220000002500 */
[----:B------:R-:W-:Y:S01]  /*30d0*/  ISETP.NE.U32.AND P1, PT, RZ, UR8, PT ;  /* 0x00000008ff007c0c */ /* 0x000fe2000bf25070 */
[----:B------:R1:W-:Y:S04]  /*30e0*/  STL [R1+0x8c], R0 ;  /* 0x00008c0001007387 */ /* 0x0003e80000100800 */
[----:B------:R-:W-:Y:S04]  /*30f0*/  STL [R1+0x88], R4 ;  /* 0x0000880401007387 */ /* 0x000fe80000100800 */
[----:B------:R0:W-:Y:S01]  /*3100*/  STL [R1+0x84], R5 ;  /* 0x0000840501007387 */ /* 0x0001e20000100800 */
[----:B---3--:R-:W3:Y:S03]  /*3110*/  MUFU.RCP R6, R6 ;  /* 0x0000000600067308 */ /* 0x008ee60000001000 */
[----:B-1----:R-:W4:Y:S04]  /*3120*/  LDL.LU R0, [R1+0x30] ;  /* 0x0000300001007983 */ /* 0x002f280000300800 */
[----:B------:R1:W-:Y:S04]  /*3130*/  STL [R1+0x80], R2 ;  /* 0x0000800201007387 */ /* 0x0003e80000100800 */
[----:B0-2---:R-:W2:Y:S04]  /*3140*/  LDL.LU R5, [R1+0x48] ;  /* 0x0000480001057983 */ /* 0x005ea80000300800 */
[----:B------:R-:W2:Y:S01]  /*3150*/  LDL.LU R4, [R1+0x50] ;  /* 0x0000500001047983 */ /* 0x000ea20000300800 */
[----:B---3--:R-:W-:-:S03]  /*3160*/  VIADD R6, R6, 0xffffffe ;  /* 0x0ffffffe06067836 */ /* 0x008fc60000000000 */
[----:B-1----:R-:W3:Y:S01]  /*3170*/  LDL.LU R2, [R1+0x54] ;  /* 0x0000540001027983 */ /* 0x002ee20000300800 */
[----:B------:R0:W1:Y:S03]  /*3180*/  F2I.FTZ.U32.TRUNC.NTZ R7, R6 ;  /* 0x0000000600077305 */ /* 0x000066000021f000 */
[----:B------:R1:W-:Y:S01]  /*3190*/  STL [R1+0x90], R3 ;  /* 0x0000900301007387 */ /* 0x0003e20000100800 */
[----:B0-----:R-:W-:-:S04]  /*31a0*/  SHF.R.U32.HI R6, RZ, 0x2, R243 ;  /* 0x00000002ff067819 */ /* 0x001fc800000116f3 */
[----:B------:R-:W-:Y:S01]  /*31b0*/  LOP3.LUT R6, R6, R243, RZ, 0x3c, !PT ;  /* 0x000000f306067212 */ /* 0x000fe200078e3cff */
[----:B-1----:R-:W-:-:S04]  /*31c0*/  IMAD.MOV R243, RZ, RZ, -R7 ;  /* 0x000000fffff37224 */ /* 0x002fc800078e0a07 */
[----:B------:R-:W-:Y:S02]  /*31d0*/  IMAD.SHL.U32 R245, R6, 0x2, RZ ;  /* 0x0000000206f57824 */ /* 0x000fe400078e00ff */
[----:B------:R-:W-:-:S03]  /*31e0*/  IMAD R243, R243, UR8, RZ ;  /* 0x00000008f3f37c24 */ /* 0x000fc6000f8e02ff */
[----:B------:R-:W-:Y:S01]  /*31f0*/  LOP3.LUT R244, R6, R245, R244, 0x96, !PT ;  /* 0x000000f506f47212 */ /* 0x000fe200078e96f4 */
[----:B------:R-:W-:-:S04]  /*3200*/  IMAD.MOV.U32 R6, RZ, RZ, RZ ;  /* 0x000000ffff067224 */ /* 0x000fc800078e00ff */
[----:B------:R-:W-:Y:S01]  /*3210*/  IMAD.HI.U32 R6, R7, R243, R6 ;  /* 0x000000f307067227 */ /* 0x000fe200078e0006 */
[----:B------:R-:W-:Y:S02]  /*3220*/  LOP3.LUT R243, R244, R3, RZ, 0x3c, !PT ;  /* 0x00000003f4f37212 */ /* 0x000fe400078e3cff */
[----:B------:R-:W0:Y:S01]  /*3230*/  LDC R244, c[0x0][0x360] ;  /* 0x0000d800fff47b82 */ /* 0x000e220000000800 */
[----:B------:R-:W2:Y:S02]  /*3240*/  LDL.LU R3, [R1+0x3c] ;  /* 0x00003c0001037983 */ /* 0x000ea40000300800 */
[----:B------:R-:W-:Y:S02]  /*3250*/  VIADD R245, R243, UR5 ;  /* 0x00000005f3f57c36 */ /* 0x000fe40008000000 */
[----:B------:R1:W-:Y:S02]  /*3260*/  STL [R1+0x94], R243 ;  /* 0x000094f301007387 */ /* 0x0003e40000100800 */
[----:B------:R-:W-:-:S04]  /*3270*/  IMAD.HI.U32 R7, R6, R245, RZ ;  /* 0x000000f506077227 */ /* 0x000fc800078e00ff */
[----:B------:R-:W-:-:S04]  /*3280*/  IMAD.MOV R7, RZ, RZ, -R7 ;  /* 0x000000ffff077224 */ /* 0x000fc800078e0a07 */
[----:B------:R-:W-:Y:S01]  /*3290*/  IMAD R245, R7, UR8, R245 ;  /* 0x0000000807f57c24 */ /* 0x000fe2000f8e02f5 */
[----:B-1----:R-:W3:Y:S01]  /*32a0*/  LDL.LU R243, [R1+0x38] ;  /* 0x0000380001f37983 */ /* 0x002ee20000300800 */
[----:B------:R-:W0:Y:S03]  /*32b0*/  S2R R7, SR_TID.X ;  /* 0x0000000000077919 */ /* 0x000e260000002100 */
[----:B------:R-:W-:-:S13]  /*32c0*/  ISETP.GE.U32.AND P0, PT, R245, UR8, PT ;  /* 0x00000008f5007c0c */ /* 0x000fda000bf06070 */
[----:B------:R-:W-:-:S05]  /*32d0*/  @P0 VIADD R245, R245, -UR8 ;  /* 0x80000008f5f50c36 */ /* 0x000fca0008000000 */
[----:B------:R-:W-:Y:S01]  /*32e0*/  ISETP.GE.U32.AND P0, PT, R245, UR8, PT ;  /* 0x00000008f5007c0c */ /* 0x000fe2000bf06070 */
[----:B0-----:R-:W-:Y:S01]  /*32f0*/  IMAD R244, R244, UR9, R7 ;  /* 0x00000009f4f47c24 */ /* 0x001fe2000f8e0207 */
[----:B------:R-:W-:-:S11]  /*3300*/  LOP3.LUT R7, RZ, UR8, RZ, 0x33, !PT ;  /* 0x00000008ff077c12 */ /* 0x000fd6000f8e33ff */
[----:B------:R-:W-:-:S05]  /*3310*/  @P0 VIADD R245, R245, -UR8 ;  /* 0x80000008f5f50c36 */ /* 0x000fca0008000000 */
[----:B------:R-:W-:-:S05]  /*3320*/  SEL R245, R7, R245, !P1 ;  /* 0x000000f507f57207 */ /* 0x000fca0004800000 */
[----:B------:R-:W-:-:S04]  /*3330*/  IMAD.IADD R244, R245, 0x1, R244 ;  /* 0x00000001f5f47824 */ /* 0x000fc800078e02f4 */
[----:B------:R-:W-:-:S04]  /*3340*/  IMAD.HI.U32 R6, R6, R244, RZ ;  /* 0x000000f406067227 */ /* 0x000fc800078e00ff */
[----:B------:R-:W-:-:S04]  /*3350*/  IMAD.MOV R6, RZ, RZ, -R6 ;  /* 0x000000ffff067224 */ /* 0x000fc800078e0a06 */
[----:B------:R-:W-:Y:S02]  /*3360*/  IMAD R6, R6, UR8, R244 ;  /* 0x0000000806067c24 */ /* 0x000fe4000f8e02f4 */
[----:B------:R-:W0:Y:S03]  /*3370*/  LDC.64 R244, c[0x0][0x380] ;  /* 0x0000e000fff47b82 */ /* 0x000e260000000a00 */
[----:B------:R-:W-:-:S13]  /*3380*/  ISETP.GE.U32.AND P0, PT, R6, UR8, PT ;  /* 0x0000000806007c0c */ /* 0x000fda000bf06070 */
[----:B------:R-:W-:-:S05]  /*3390*/  @P0 VIADD R6, R6, -UR8 ;  /* 0x8000000806060c36 */ /* 0x000fca0008000000 */
[----:B------:R-:W-:-:S13]  /*33a0*/  ISETP.GE.U32.AND P0, PT, R6, UR8, PT ;  /* 0x0000000806007c0c */ /* 0x000fda000bf06070 */
[----:B------:R-:W-:-:S05]  /*33b0*/  @P0 VIADD R6, R6, -UR8 ;  /* 0x8000000806060c36 */ /* 0x000fca0008000000 */
[----:B------:R-:W-:-:S05]  /*33c0*/  SEL R6, R7, R6, !P1 ;  /* 0x0000000607067207 */ /* 0x000fca0004800000 */
[----:B0-----:R-:W-:-:S05]  /*33d0*/  IMAD.WIDE.U32 R6, R6, 0x400, R244 ;  /* 0x0000040006067825 */ /* 0x001fca00078e00f4 */
[----:B------:R-:W4:Y:S04]  /*33e0*/  LDG.E R244, desc[UR6][R6.64] ;  /* 0x0000000606f47981 */ /* 0x000f28000c1e1900 */
[----:B------:R-:W2:Y:S04]  /*33f0*/  LDG.E R245, desc[UR6][R6.64+0x3fc] ;  /* 0x0003fc0606f57981 */ /* 0x000ea8000c1e1900 */
[----:B------:R-:W3:Y:S04]  /*3400*/  LDG.E R246, desc[UR6][R6.64+0x3f8] ;  /* 0x0003f80606f67981 */ /* 0x000ee8000c1e1900 */
[----:B------:R-:W3:Y:S04]  /*3410*/  LDG.E R252, desc[UR6][R6.64+0x3d4] ;  /* 0x0003d40606fc7981 */ /* 0x000ee8000c1e1900 */
[----:B------:R-:W3:Y:S04]  /*3420*/  LDG.E R248, desc[UR6][R6.64+0x3e4] ;  /* 0x0003e40606f87981 */ /* 0x000ee8000c1e1900 */
[----:B------:R-:W3:Y:S04]  /*3430*/  LDG.E R249, desc[UR6][R6.64+0x3e0] ;  /* 0x0003e00606f97981 */ /* 0x000ee8000c1e1900 */
[----:B------:R-:W3:Y:S04]  /*3440*/  LDG.E R250, desc[UR6][R6.64+0x3dc] ;  /* 0x0003dc0606fa7981 */ /* 0x000ee8000c1e1900 */
[----:B------:R-:W3:Y:S01]  /*3450*/  LDG.E R251, desc[UR6][R6.64+0x3d8] ;  /* 0x0003d80606fb7981 */ /* 0x000ee2000c1e1900 */
[----:B----4-:R-:W-:-:S03]  /*3460*/  LOP3.LUT R247, R247, R244, RZ, 0x3c, !PT ;  /* 0x000000f4f7f77212 */ /* 0x010fc600078e3cff */
[----:B------:R-:W4:Y:S01]  /*3470*/  LDG.E R244, desc[UR6][R6.64+0x3f4] ;  /* 0x0003f40606f47981 */ /* 0x000f22000c1e1900 */
[----:B--2--5:R-:W-:-:S03]  /*3480*/  LOP3.LUT R237, R237, R245, RZ, 0x3c, !PT ;  /* 0x000000f5eded7212 */ /* 0x024fc600078e3cff */
[----:B------:R-:W2:Y:S04]  /*3490*/  LDG.E R245, desc[UR6][R6.64+0x3f0] ;  /* 0x0003f00606f57981 */ /* 0x000ea8000c1e1900 */
[----:B------:R0:W-:Y:S01]  /*34a0*/  STL [R1+0x70], R247 ;  /* 0x000070f701007387 */ /* 0x0001e20000100800 */
[----:B---3--:R-:W-:-:S03]  /*34b0*/  LOP3.LUT R236, R236, R246, RZ, 0x3c, !PT ;  /* 0x000000f6ecec7212 */ /* 0x008fc600078e3cff */
[----:B------:R-:W3:Y:S04]  /*34c0*/  LDG.E R246, desc[UR6][R6.64+0x3ec] ;  /* 0x0003ec0606f67981 */ /* 0x000ee8000c1e1900 */
[----:B0-----:R-:W3:Y:S01]  /*34d0*/  LDG.E R247, desc[UR6][R6.64+0x3e8] ;  /* 0x0003e80606f77981 */ /* 0x001ee2000c1e1900 */
[----:B----4-:R-:W-:-:S03]  /*34e0*/  LOP3.LUT R10, R10, R244, RZ, 0x3c, !PT ;  /* 0x000000f40a0a7212 */ /* 0x010fc600078e3cff */
[----:B------:R-:W4:Y:S01]  /*34f0*/  LDG.E R244, desc[UR6][R6.64+0x3d0] ;  /* 0x0003d00606f47981 */ /* 0x000f22000c1e1900 */
[----:B--2---:R-:W-:-:S03]  /*3500*/  LOP3.LUT R9, R9, R245, RZ, 0x3c, !PT ;  /* 0x000000f509097212 */ /* 0x004fc600078e3cff */
[----:B------:R-:W2:Y:S01]  /*3510*/  LDG.E R245, desc[UR6][R6.64+0x3cc] ;  /* 0x0003cc0606f57981 */ /* 0x000ea2000c1e1900 */
[----:B------:R-:W-:-:S03]  /*3520*/  LOP3.LUT R238, R238, R252, RZ, 0x3c, !PT ;  /* 0x000000fceeee7212 */ /* 0x000fc600078e3cff */
[----:B------:R-:W2:Y:S01]  /*3530*/  LDG.E R252, desc[UR6][R6.64+0x3b0] ;  /* 0x0003b00606fc7981 */ /* 0x000ea2000c1e1900 */
[----:B------:R-:W-:Y:S02]  /*3540*/  LOP3.LUT R242, R242, R248, RZ, 0x3c, !PT ;  /* 0x000000f8f2f27212 */ /* 0x000fe400078e3cff */
[----:B------:R-:W-:Y:S01]  /*3550*/  LOP3.LUT R241, R241, R249, RZ, 0x3c, !PT ;  /* 0x000000f9f1f17212 */ /* 0x000fe200078e3cff */
[----:B------:R-:W2:Y:S01]  /*3560*/  LDG.E R248, desc[UR6][R6.64+0x3c0] ;  /* 0x0003c00606f87981 */ /* 0x000ea2000c1e1900 */
[----:B------:R-:W-:Y:S02]  /*3570*/  LOP3.LUT R240, R240, R250, RZ, 0x3c, !PT ;  /* 0x000000faf0f07212 */ /* 0x000fe400078e3cff */
[----:B------:R-:W-:Y:S01]  /*3580*/  LOP3.LUT R239, R239, R251, RZ, 0x3c, !PT ;  /* 0x000000fbefef7212 */ /* 0x000fe200078e3cff */
[----:B------:R-:W2:Y:S01]  /*3590*/  LDG.E R249, desc[UR6][R6.64+0x3bc] ;  /* 0x0003bc0606f97981 */ /* 0x000ea2000c1e1900 */
[----:B---3--:R-:W-:-:S03]  /*35a0*/  LOP3.LUT R235, R235, R247, RZ, 0x3c, !PT ;  /* 0x000000f7ebeb7212 */ /* 0x008fc600078e3cff */
[----:B------:R-:W3:Y:S04]  /*35b0*/  LDG.E R247, desc[UR6][R6.64+0x3c4] ;  /* 0x0003c40606f77981 */ /* 0x000ee8000c1e1900 */
[----:B------:R-:W3:Y:S04]  /*35c0*/  LDG.E R250, desc[UR6][R6.64+0x3b8] ;  /* 0x0003b80606fa7981 */ /* 0x000ee8000c1e1900 */
[----:B------:R-:W3:Y:S01]  /*35d0*/  LDG.E R251, desc[UR6][R6.64+0x3b4] ;  /* 0x0003b40606fb7981 */ /* 0x000ee2000c1e1900 */
[----:B------:R-:W-:-:S03]  /*35e0*/  LOP3.LUT R8, R8, R246, RZ, 0x3c, !PT ;  /* 0x000000f608087212 */ /* 0x000fc600078e3cff */
[----:B------:R-:W3:Y:S01]  /*35f0*/  LDG.E R246, desc[UR6][R6.64+0x3c8] ;  /* 0x0003c80606f67981 */ /* 0x000ee2000c1e1900 */
[----:B----4-:R-:W-:-:S03]  /*3600*/  LOP3.LUT R227, R227, R244, RZ, 0x3c, !PT ;  /* 0x000000f4e3e37212 */ /* 0x010fc600078e3cff */
[----:B------:R-:W4:Y:S01]  /*3610*/  LDG.E R244, desc[UR6][R6.64+0x3ac] ;  /* 0x0003ac0606f47981 */ /* 0x000f22000c1e1900 */
[----:B--2---:R-:W-:-:S03]  /*3620*/  LOP3.LUT R228, R228, R245, RZ, 0x3c, !PT ;  /* 0x000000f5e4e47212 */ /* 0x004fc600078e3cff */
[----:B------:R-:W2:Y:S01]  /*3630*/  LDG.E R245, desc[UR6][R6.64+0x3a8] ;  /* 0x0003a80606f57981 */ /* 0x000ea2000c1e1900 */
[----:B------:R-:W-:-:S03]  /*3640*/  LOP3.LUT R234, R234, R252, RZ, 0x3c, !PT ;  /* 0x000000fceaea7212 */ /* 0x000fc600078e3cff */
[----:B------:R-:W2:Y:S01]  /*3650*/  LDG.E R252, desc[UR6][R6.64+0x38c] ;  /* 0x00038c0606fc7981 */ /* 0x000ea2000c1e1900 */
[----:B------:R-:W-:-:S03]  /*3660*/  LOP3.LUT R231, R231, R248, RZ, 0x3c, !PT ;  /* 0x000000f8e7e77212 */ /* 0x000fc600078e3cff */
[----:B------:R-:W2:Y:S01]  /*3670*/  LDG.E R248, desc[UR6][R6.64+0x39c] ;  /* 0x00039c0606f87981 */ /* 0x000ea2000c1e1900 */
[----:B------:R-:W-:-:S03]  /*3680*/  LOP3.LUT R232, R232, R249, RZ, 0x3c, !PT ;  /* 0x000000f9e8e87212 */ /* 0x000fc600078e3cff */
[----:B------:R-:W2:Y:S01]  /*3690*/  LDG.E R249, desc[UR6][R6.64+0x398] ;  /* 0x0003980606f97981 */ /* 0x000ea2000c1e1900 */
        /* <DEDUP_REMOVED lines=411> */
[----:B------:R0:W-:Y:S01]  /*5050*/  STL [R1+0x98], R237 ;  /* 0x000098ed01007387 */ /* 0x0001e20000100800 */
[----:B------:R-:W-:-:S03]  /*5060*/  LOP3.LUT R25, R25, R249, RZ, 0x3c, !PT ;  /* 0x000000f919197212 */ /* 0x000fc600078e3cff */
[----:B------:R-:W2:Y:S01]  /*5070*/  LDG.E R248, desc[UR6][R6.64+0x60] ;  /* 0x0000600606f87981 */ /* 0x000ea2000c1e1900 */
[----:B---3--:R-:W-:-:S03]  /*5080*/  LOP3.LUT R23, R23, R247, RZ, 0x3c, !PT ;  /* 0x000000f717177212 */ /* 0x008fc600078e3cff */
[----:B------:R-:W3:Y:S01]  /*5090*/  LDG.E R247, desc[UR6][R6.64+0x64] ;  /* 0x0000640606f77981 */ /* 0x000ee2000c1e1900 */
[----:B------:R-:W-:-:S03]  /*50a0*/  LOP3.LUT R26, R26, R250, RZ, 0x3c, !PT ;  /* 0x000000fa1a1a7212 */ /* 0x000fc600078e3cff */
[----:B0-----:R-:W3:Y:S01]  /*50b0*/  LDL.LU R237, [R1+0x34] ;  /* 0x0000340001ed7983 */ /* 0x001ee20000300800 */
[----:B------:R-:W-:-:S03]  /*50c0*/  LOP3.LUT R19, R19, R251, RZ, 0x3c, !PT ;  /* 0x000000fb13137212 */ /* 0x000fc600078e3cff */
        /* <DEDUP_REMOVED lines=10> */
[----:B------:R-:W2:Y:S04]  /*5170*/  LDG.E R252, desc[UR6][R6.64+0x2c] ;  /* 0x00002c0606fc7981 */ /* 0x000ea8000c1e1900 */
[----:B------:R0:W-:Y:S01]  /*5180*/  STL [R1+0x30], R0 ;  /* 0x0000300001007387 */ /* 0x0001e20000100800 */
[----:B------:R-:W-:-:S03]  /*5190*/  LOP3.LUT R16, R16, R248, RZ, 0x3c, !PT ;  /* 0x000000f810107212 */ /* 0x000fc600078e3cff */
[----:B------:R-:W2:Y:S01]  /*51a0*/  LDG.E R248, desc[UR6][R6.64+0x3c] ;  /* 0x00003c0606f87981 */ /* 0x000ea2000c1e1900 */
[----:B---3--:R-:W-:-:S03]  /*51b0*/  LOP3.LUT R15, R15, R247, RZ, 0x3c, !PT ;  /* 0x000000f70f0f7212 */ /* 0x008fc600078e3cff */
[----:B------:R-:W3:Y:S04]  /*51c0*/  LDG.E R247, desc[UR6][R6.64+0x40] ;  /* 0x0000400606f77981 */ /* 0x000ee8000c1e1900 */
[----:B0-----:R-:W3:Y:S01]  /*51d0*/  LDL.LU R0, [R1+0x4c] ;  /* 0x00004c0001007983 */ /* 0x001ee20000300800 */
        /* <DEDUP_REMOVED lines=9> */
[----:B------:R-:W4:Y:S01]  /*5270*/  LDL.LU R244, [R1+0x44] ;  /* 0x0000440001f47983 */ /* 0x000f220000300800 */
[----:B--2---:R-:W-:-:S03]  /*5280*/  LOP3.LUT R243, R243, R245, RZ, 0x3c, !PT ;  /* 0x000000f5f3f37212 */ /* 0x004fc600078e3cff */
[----:B------:R-:W2:Y:S01]  /*5290*/  LDL.LU R245, [R1+0x40] ;  /* 0x0000400001f57983 */ /* 0x000ea20000300800 */
[----:B------:R-:W-:-:S03]  /*52a0*/  LOP3.LUT R2, R2, R252, RZ, 0x3c, !PT ;  /* 0x000000fc02027212 */ /* 0x000fc600078e3cff */
[----:B------:R-:W2:Y:S04]  /*52b0*/  LDG.E R252, desc[UR6][R6.64+0x8] ;  /* 0x0000080606fc7981 */ /* 0x000ea8000c1e1900 */
[----:B------:R0:W-:Y:S04]  /*52c0*/  STL [R1+0x54], R2 ;  /* 0x0000540201007387 */ /* 0x0001e80000100800 */
[----:B0-----:R-:W2:Y:S01]  /*52d0*/  LDL.LU R2, [R1+0x64] ;  /* 0x0000640001027983 */ /* 0x001ea20000300800 */
[----:B---3--:R-:W-:-:S03]  /*52e0*/  LOP3.LUT R5, R5, R249, RZ, 0x3c, !PT ;  /* 0x000000f905057212 */ /* 0x008fc600078e3cff */
[----:B------:R-:W3:Y:S01]  /*52f0*/  LDG.E R249, desc[UR6][R6.64+0x14] ;  /* 0x0000140606f97981 */ /* 0x000ee2000c1e1900 */
[----:B------:R-:W-:Y:S02]  /*5300*/  LOP3.LUT R0, R0, R250, RZ, 0x3c, !PT ;  /* 0x000000fa00007212 */ /* 0x000fe400078e3cff */
[----:B------:R-:W-:-:S03]  /*5310*/  LOP3.LUT R4, R4, R251, RZ, 0x3c, !PT ;  /* 0x000000fb04047212 */ /* 0x000fc600078e3cff */
[----:B------:R0:W-:Y:S01]  /*5320*/  STL [R1+0x4c], R0 ;  /* 0x00004c0001007387 */ /* 0x0001e20000100800 */
[----:B------:R-:W-:-:S03]  /*5330*/  LOP3.LUT R3, R3, R246, RZ, 0x3c, !PT ;  /* 0x000000f603037212 */ /* 0x000fc600078e3cff */
[----:B------:R1:W-:Y:S04]  /*5340*/  STL [R1+0x48], R5 ;  /* 0x0000480501007387 */ /* 0x0003e80000100800 */
[----:B------:R1:W-:Y:S04]  /*5350*/  STL [R1+0x50], R4 ;  /* 0x0000500401007387 */ /* 0x0003e80000100800 */
[----:B0-----:R-:W3:Y:S04]  /*5360*/  LDL.LU R0, [R1+0x58] ;  /* 0x0000580001007983 */ /* 0x001ee80000300800 */
[----:B-1----:R-:W3:Y:S04]  /*5370*/  LDL.LU R5, [R1+0x60] ;  /* 0x0000600001057983 */ /* 0x002ee80000300800 */
[----:B------:R-:W3:Y:S04]  /*5380*/  LDL.LU R4, [R1+0x5c] ;  /* 0x00005c0001047983 */ /* 0x000ee80000300800 */
[----:B------:R-:W3:Y:S04]  /*5390*/  LDG.E R246, desc[UR6][R6.64+0x20] ;  /* 0x0000200606f67981 */ /* 0x000ee8000c1e1900 */
[----:B------:R-:W3:Y:S04]  /*53a0*/  LDG.E R251, desc[UR6][R6.64+0xc] ;  /* 0x00000c0606fb7981 */ /* 0x000ee8000c1e1900 */
[----:B------:R-:W3:Y:S01]  /*53b0*/  LDG.E R250, desc[UR6][R6.64+0x10] ;  /* 0x0000100606fa7981 */ /* 0x000ee2000c1e1900 */
[----:B----4-:R-:W-:-:S03]  /*53c0*/  LOP3.LUT R244, R244, R248, RZ, 0x3c, !PT ;  /* 0x000000f8f4f47212 */ /* 0x010fc600078e3cff */
[----:B------:R0:W4:Y:S01]  /*53d0*/  LDG.E R248, desc[UR6][R6.64+0x18] ;  /* 0x0000180606f87981 */ /* 0x000122000c1e1900 */
[----:B--2---:R-:W-:-:S03]  /*53e0*/  LOP3.LUT R245, R245, R247, RZ, 0x3c, !PT ;  /* 0x000000f7f5f57212 */ /* 0x004fc600078e3cff */
[----:B------:R1:W-:Y:S04]  /*53f0*/  STL [R1+0x44], R244 ;  /* 0x000044f401007387 */ /* 0x0003e80000100800 */
[----:B------:R2:W-:Y:S04]  /*5400*/  STL [R1+0x40], R245 ;  /* 0x000040f501007387 */ /* 0x0005e80000100800 */
[----:B------:R-:W4:Y:S04]  /*5410*/  LDG.E R247, desc[UR6][R6.64+0x1c] ;  /* 0x00001c0606f77981 */ /* 0x000f28000c1e1900 */
[----:B-1----:R-:W4:Y:S04]  /*5420*/  LDG.E R244, desc[UR6][R6.64+0x28] ;  /* 0x0000280606f47981 */ /* 0x002f28000c1e1900 */
[----:B--2---:R-:W2:Y:S04]  /*5430*/  LDG.E R245, desc[UR6][R6.64+0x24] ;  /* 0x0000240606f57981 */ /* 0x004ea8000c1e1900 */
[----:B------:R-:W0:Y:S04]  /*5440*/  LDG.E R6, desc[UR6][R6.64+0x4] ;  /* 0x0000040606067981 */ /* 0x000e28000c1e1900 */
[----:B------:R-:W0:Y:S01]  /*5450*/  LDL.LU R7, [R1+0x74] ;  /* 0x0000740001077983 */ /* 0x000e220000300800 */
[----:B---3--:R-:W-:-:S03]  /*5460*/  LOP3.LUT R5, R5, R246, RZ, 0x3c, !PT ;  /* 0x000000f605057212 */ /* 0x008fc600078e3cff */
[----:B------:R-:W3:Y:S04]  /*5470*/  LDL.LU R246, [R1+0x6c] ;  /* 0x00006c0001f67983 */ /* 0x000ee80000300800 */
[----:B------:R1:W-:Y:S04]  /*5480*/  STL [R1+0x60], R5 ;  /* 0x0000600501007387 */ /* 0x0003e80000100800 */
[----:B------:R1:W-:Y:S04]  /*5490*/  STL [R1+0x3c], R3 ;  /* 0x00003c0301007387 */ /* 0x0003e80000100800 */
[----:B------:R1:W-:Y:S04]  /*54a0*/  STL [R1+0x38], R243 ;  /* 0x000038f301007387 */ /* 0x0003e80000100800 */
[----:B-1----:R-:W3:Y:S04]  /*54b0*/  LDL.LU R5, [R1+0x84] ;  /* 0x0000840001057983 */ /* 0x002ee80000300800 */
[----:B------:R-:W3:Y:S04]  /*54c0*/  LDL.LU R3, [R1+0x90] ;  /* 0x0000900001037983 */ /* 0x000ee80000300800 */
[----:B------:R-:W3:Y:S04]  /*54d0*/  LDL.LU R243, [R1+0x94] ;  /* 0x0000940001f37983 */ /* 0x000ee80000300800 */
[----:B------:R1:W-:Y:S04]  /*54e0*/  STL [R1+0x34], R237 ;  /* 0x000034ed01007387 */ /* 0x0003e80000100800 */
[----:B-1----:R1:W5:Y:S01]  /*54f0*/  LDL.LU R237, [R1+0x98] ;  /* 0x0000980001ed7983 */ /* 0x0023620000300800 */
[----:B----4-:R-:W-:-:S03]  /*5500*/  LOP3.LUT R2, R2, R247, RZ, 0x3c, !PT ;  /* 0x000000f702027212 */ /* 0x010fc600078e3cff */
[----:B------:R-:W4:Y:S01]  /*5510*/  LDL.LU R247, [R1+0x68] ;  /* 0x0000680001f77983 */ /* 0x000f220000300800 */
[----:B------:R-:W-:-:S03]  /*5520*/  LOP3.LUT R0, R0, R244, RZ, 0x3c, !PT ;  /* 0x000000f400007212 */ /* 0x000fc600078e3cff */
[----:B------:R-:W4:Y:S01]  /*5530*/  LDL.LU R244, [R1+0x78] ;  /* 0x0000780001f47983 */ /* 0x000f220000300800 */
[----:B--2---:R-:W-:-:S03]  /*5540*/  LOP3.LUT R4, R4, R245, RZ, 0x3c, !PT ;  /* 0x000000f504047212 */ /* 0x004fc600078e3cff */
[----:B------:R-:W2:Y:S04]  /*5550*/  LDL.LU R245, [R1+0x7c] ;  /* 0x00007c0001f57983 */ /* 0x000ea80000300800 */
[----:B------:R1:W-:Y:S04]  /*5560*/  STL [R1+0x5c], R4 ;  /* 0x00005c0401007387 */ /* 0x0003e80000100800 */
[----:B------:R0:W-:Y:S04]  /*5570*/  STL [R1+0x64], R2 ;  /* 0x0000640201007387 */ /* 0x0001e80000100800 */
[----:B-1----:R-:W2:Y:S04]  /*5580*/  LDL.LU R4, [R1+0x88] ;  /* 0x0000880001047983 */ /* 0x002ea80000300800 */
[----:B0-----:R-:W2:Y:S04]  /*5590*/  LDL.LU R2, [R1+0x80] ;  /* 0x0000800001027983 */ /* 0x001ea80000300800 */
[----:B------:R0:W-:Y:S04]  /*55a0*/  STL [R1+0x58], R0 ;  /* 0x0000580001007387 */ /* 0x0001e80000100800 */
[----:B0-----:R-:W2:Y:S01]  /*55b0*/  LDL.LU R0, [R1+0x8c] ;  /* 0x00008c0001007983 */ /* 0x001ea20000300800 */
[----:B---3--:R-:W-:-:S05]  /*55c0*/  LOP3.LUT R246, R246, R249, RZ, 0x3c, !PT ;  /* 0x000000f9f6f67212 */ /* 0x008fca00078e3cff */
[----:B------:R-:W-:Y:S01]  /*55d0*/  STL [R1+0x6c], R246 ;  /* 0x00006cf601007387 */ /* 0x000fe20000100800 */
[----:B------:R-:W-:Y:S01]  /*55e0*/  UIADD3 UR4, UPT, UPT, UR4, 0x1, URZ ;  /* 0x0000000104047890 */ /* 0x000fe2000fffe0ff */
[----:B------:R-:W-:-:S03]  /*55f0*/  LOP3.LUT R7, R7, R6, RZ, 0x3c, !PT ;  /* 0x0000000607077212 */ /* 0x000fc600078e3cff */
[----:B------:R-:W-:Y:S02]  /*5600*/  UISETP.NE.AND UP0, UPT, UR4, URZ, UPT ;  /* 0x000000ff0400728c */ /* 0x000fe4000bf05270 */
[----:B------:R0:W-:Y:S01]  /*5610*/  STL [R1+0x74], R7 ;  /* 0x0000740701007387 */ /* 0x0001e20000100800 */
[----:B------:R-:W-:Y:S01]  /*5620*/  IMAD.U32 R6, RZ, RZ, UR5 ;  /* 0x00000005ff067e24 */ /* 0x000fe2000f8e00ff */
[----:B------:R-:W-:Y:S01]  /*5630*/  UIADD3 UR5, UPT, UPT, UR5, 0x587c5, URZ ;  /* 0x000587c505057890 */ /* 0x000fe2000fffe0ff */
[----:B----4-:R-:W-:Y:S02]  /*5640*/  LOP3.LUT R247, R247, R248, RZ, 0x3c, !PT ;  /* 0x000000f8f7f77212 */ /* 0x010fe400078e3cff */
[----:B------:R-:W-:Y:S02]  /*5650*/  LOP3.LUT R244, R244, R252, RZ, 0x3c, !PT ;  /* 0x000000fcf4f47212 */ /* 0x000fe400078e3cff */
[----:B--2---:R-:W-:Y:S01]  /*5660*/  LOP3.LUT R245, R245, R251, RZ, 0x3c, !PT ;  /* 0x000000fbf5f57212 */ /* 0x004fe200078e3cff */
[----:B------:R4:W-:Y:S04]  /*5670*/  STL [R1+0x68], R247 ;  /* 0x000068f701007387 */ /* 0x0009e80000100800 */
[----:B------:R4:W-:Y:S04]  /*5680*/  STL [R1+0x7c], R245 ;  /* 0x00007cf501007387 */ /* 0x0009e80000100800 */
[----:B------:R4:W-:Y:S01]  /*5690*/  STL [R1+0x78], R244 ;  /* 0x000078f401007387 */ /* 0x0009e20000100800 */
[----:B0-----:R-:W-:-:S02]  /*56a0*/  IMAD.MOV.U32 R7, RZ, RZ, R4 ;  /* 0x000000ffff077224 */ /* 0x001fc400078e0004 */
[----:B------:R-:W-:Y:S02]  /*56b0*/  IMAD.MOV.U32 R4, RZ, RZ, R5 ;  /* 0x000000ffff047224 */ /* 0x000fe400078e0005 */
[----:B------:R-:W-:Y:S02]  /*56c0*/  IMAD.MOV.U32 R5, RZ, RZ, R2 ;  /* 0x000000ffff057224 */ /* 0x000fe400078e0002 */
[----:B------:R-:W-:Y:S02]  /*56d0*/  IMAD.MOV.U32 R2, RZ, RZ, R3 ;  /* 0x000000ffff027224 */ /* 0x000fe400078e0003 */
[----:B------:R-:W-:Y:S02]  /*56e0*/  IMAD.MOV.U32 R3, RZ, RZ, R243 ;  /* 0x000000ffff037224 */ /* 0x000fe400078e00f3 */
[----:B------:R-:W-:Y:S01]  /*56f0*/  IMAD.MOV.U32 R243, RZ, RZ, R7 ;  /* 0x000000fffff37224 */ /* 0x000fe200078e0007 */
[----:B------:R-:W-:Y:S01]  /*5700*/  LOP3.LUT R0, R0, R250, RZ, 0x3c, !PT ;  /* 0x000000fa00007212 */ /* 0x000fe200078e3cff */
[----:B----4-:R-:W-:Y:S06]  /*5710*/  BRA.U UP0, `(.L_x_165) ;  /* 0xffffffd9005c7547 */ /* 0x010fec000b83ffff */
[----:B------:R3:W-:Y:S04]  /*5720*/  STL.64 [R1+0x8], R4 ;  /* 0x0000080401007387 */ /* 0x0007e80000100a00 */
[----:B------:R3:W-:Y:S04]  /*5730*/  STL.64 [R1+0x10], R2 ;  /* 0x0000100201007387 */ /* 0x0007e80000100a00 */
[----:B------:R3:W-:Y:S02]  /*5740*/  STL.64 [R1], R6 ;  /* 0x0000000601007387 */ /* 0x0007e40000100a00 */
.L_x_164:
[----:B------:R4:W-:Y:S04]  /*5750*/  STL [R1+0x90], R8 ;  /* 0x0000900801007387 */ /* 0x0009e80000100800 */
[----:B------:R4:W-:Y:S04]  /*5760*/  STL [R1+0x8c], R9 ;  /* 0x00008c0901007387 */ /* 0x0009e80000100800 */
[----:B------:R4:W-:Y:S04]  /*5770*/  STL [R1+0x88], R10 ;  /* 0x0000880a01007387 */ /* 0x0009e80000100800 */
[----:B------:R4:W-:Y:S04]  /*5780*/  STL [R1+0x84], R236 ;  /* 0x000084ec01007387 */ /* 0x0009e80000100800 */
[----:B-----5:R4:W-:Y:S01]  /*5790*/  STL [R1+0x80], R237 ;  /* 0x000080ed01007387 */ /* 0x0209e20000100800 */
[----:B0123--:R-:W0:Y:S01]  /*57a0*/  S2R R3, SR_TID.X ;  /* 0x0000000000037919 */ /* 0x00fe220000002100 */
[----:B------:R-:W0:Y:S02]  /*57b0*/  S2UR UR4, SR_CTAID.X ;  /* 0x00000000000479c3 */ /* 0x000e240000002500 */
[----:B----4-:R-:W2:Y:S04]  /*57c0*/  LDL.LU R8, [R1+0x70] ;  /* 0x0000700001087983 */ /* 0x010ea80000300800 */
[----:B------:R-:W3:Y:S02]  /*57d0*/  LDL.LU R9, [R1+0x74] ;  /* 0x0000740001097983 */ /* 0x000ee40000300800 */
[----:B------:R-:W0:Y:S02]  /*57e0*/  LDC R2, c[0x0][0x360] ;  /* 0x0000d800ff027b82 */ /* 0x000e240000000800 */
[----:B------:R-:W4:Y:S04]  /*57f0*/  LDL.LU R10, [R1+0x78] ;  /* 0x00007800010a7983 */ /* 0x000f280000300800 */
[----:B------:R-:W4:Y:S02]  /*5800*/  LDL.LU R236, [R1+0x7c] ;  /* 0x00007c0001ec7983 */ /* 0x000f240000300800 */
[----:B------:R-:W1:Y:S02]  /*5810*/  LDC.64 R4, c[0x0][0x388] ;  /* 0x0000e200ff047b82 */ /* 0x000e640000000a00 */
[----:B------:R-:W4:Y:S04]  /*5820*/  LDL.LU R237, [R1+0x6c] ;  /* 0x00006c0001ed7983 */ /* 0x000f280000300800 */
        /* <DEDUP_REMOVED lines=14> */
[----:B------:R-:W4:Y:S04]  /*5910*/  LDL.LU R6, [R1+0x30] ;  /* 0x0000300001067983 */ /* 0x000f280000300800 */
[----:B------:R-:W4:Y:S04]  /*5920*/  LDL.LU R4, [R1+0x64] ;  /* 0x0000640001047983 */ /* 0x000f280000300800 */
[----:B------:R-:W4:Y:S04]  /*5930*/  LDL.LU R5, [R1+0x60] ;  /* 0x0000600001057983 */ /* 0x000f280000300800 */
[----:B0-----:R-:W4:Y:S04]  /*5940*/  LDL.LU R0, [R1+0x68] ;  /* 0x0000680001007983 */ /* 0x001f280000300800 */
[----:B--2---:R0:W-:Y:S04]  /*5950*/  STG.E desc[UR6][R2.64], R8 ;  /* 0x0000000802007986 */ /* 0x0041e8000c101906 */
[----:B---3--:R1:W-:Y:S04]  /*5960*/  STG.E desc[UR6][R2.64+0x4], R9 ;  /* 0x0000040902007986 */ /* 0x0083e8000c101906 */
[----:B----4-:R2:W-:Y:S04]  /*5970*/  STG.E desc[UR6][R2.64+0x8], R10 ;  /* 0x0000080a02007986 */ /* 0x0105e8000c101906 */
[----:B------:R3:W-:Y:S04]  /*5980*/  STG.E desc[UR6][R2.64+0xc], R236 ;  /* 0x00000cec02007986 */ /* 0x0007e8000c101906 */
[----:B------:R4:W-:Y:S04]  /*5990*/  STG.E desc[UR6][R2.64+0x14], R237 ;  /* 0x000014ed02007986 */ /* 0x0009e8000c101906 */
        /* <DEDUP_REMOVED lines=256> */
.L_x_166:
        /* <DEDUP_REMOVED lines=14> */
.L_x_392:


//--------------------- .text._Z26GenerateRandomBlocksKernelILi1024EEvP11MemoryBlockIXT_EEi --------------------------
	.section	.text._Z26GenerateRandomBlocksKernelILi1024EEvP11MemoryBlockIXT_EEi,"ax",@progbits
	.align	128
        .global         _Z26GenerateRandomBlocksKernelILi1024EEvP11MemoryBlockIXT_EEi
        .type           _Z26GenerateRandomBlocksKernelILi1024EEvP11MemoryBlockIXT_EEi,@function
        .size           _Z26GenerateRandomBlocksKernelILi1024EEvP11MemoryBlockIXT_EEi,(.L_x_393 - _Z26GenerateRandomBlocksKernelILi1024EEvP11MemoryBlockIXT_EEi)
        .other          _Z26GenerateRandomBlocksKernelILi1024EEvP11MemoryBlockIXT_EEi,@"STO_CUDA_ENTRY STV_DEFAULT"
_Z26GenerateRandomBlocksKernelILi1024EEvP11MemoryBlockIXT_EEi:
.text._Z26GenerateRandomBlocksKernelILi1024EEvP11MemoryBlockIXT_EEi:
        /* <DEDUP_REMOVED lines=21> */
[----:B------:R-:W-:Y:S01]  /*0150*/  SHF.R.S32.HI R6, RZ, 0x1f, R7 ;  /* 0x0000001fff067819 */ /* 0x000fe20000011407 */
[----:B------:R-:W-:Y:S01]  /*0160*/  STL.64 [R1+0x10], R10 ;  /* 0x0000100a01007387 */ /* 0x000fe20000100a00 */
[----:B------:R-:W-:-:S02]  /*0170*/  IMAD.MOV.U32 R0, RZ, RZ, 0x58213ed2 ;  /* 0x58213ed2ff007424 */ /* 0x000fc400078e00ff */
[----:B------:R-:W-:Y:S01]  /*0180*/  IMAD.MOV.U32 R5, RZ, RZ, -0x75bd8fc ;  /* 0xf8a42704ff057424 */ /* 0x000fe200078e00ff */
[----:B------:R-:W-:Y:S01]  /*0190*/  STL.64 [R1+0x28], RZ ;  /* 0x000028ff01007387 */ /* 0x000fe20000100a00 */
[----:B------:R-:W-:-:S03]  /*01a0*/  IMAD.MOV.U32 R4, RZ, RZ, 0x455f2458 ;  /* 0x455f2458ff047424 */ /* 0x000fc600078e00ff */
[----:B------:R1:W-:Y:S02]  /*01b0*/  STL.64 [R1], R2 ;  /* 0x0000000201007387 */ /* 0x0003e40000100a00 */
[----:B-1----:R-:W-:Y:S02]  /*01c0*/  IMAD.MOV.U32 R3, RZ, RZ, 0x511db0d6 ;  /* 0x511db0d6ff037424 */ /* 0x002fe400078e00ff */
[----:B------:R-:W-:Y:S01]  /*01d0*/  IMAD.MOV.U32 R2, RZ, RZ, -0x23270784 ;  /* 0xdcd8f87cff027424 */ /* 0x000fe200078e00ff */
[----:B0-----:R-:W-:Y:S06]  /*01e0*/  @!P0 BRA `(.L_x_168) ;  /* 0x00000024005c8947 */ /* 0x001fec0003800000 */
[----:B------:R-:W-:Y:S02]  /*01f0*/  IMAD.MOV.U32 R15, RZ, RZ, R6 ;  /* 0x000000ffff0f7224 */ /* 0x000fe400078e0006 */
[----:B------:R-:W-:Y:S02]  /*0200*/  IMAD.MOV.U32 R13, RZ, RZ, RZ ;  /* 0x000000ffff0d7224 */ /* 0x000fe400078e00ff */
[----:B------:R-:W-:Y:S02]  /*0210*/  IMAD.MOV.U32 R0, RZ, RZ, 0x58213ed2 ;  /* 0x58213ed2ff007424 */ /* 0x000fe400078e00ff */
[----:B------:R-:W-:Y:S02]  /*0220*/  IMAD.MOV.U32 R12, RZ, RZ, R7 ;  /* 0x000000ffff0c7224 */ /* 0x000fe400078e0007 */
[----:B------:R-:W-:Y:S02]  /*0230*/  IMAD.MOV.U32 R4, RZ, RZ, 0x455f2458 ;  /* 0x455f2458ff047424 */ /* 0x000fe400078e00ff */
[----:B------:R-:W-:-:S02]  /*0240*/  IMAD.MOV.U32 R5, RZ, RZ, -0x75bd8fc ;  /* 0xf8a42704ff057424 */ /* 0x000fc400078e00ff */
[----:B------:R-:W-:Y:S02]  /*0250*/  IMAD.MOV.U32 R2, RZ, RZ, -0x23270784 ;  /* 0xdcd8f87cff027424 */ /* 0x000fe400078e00ff */
[----:B------:R-:W-:-:S07]  /*0260*/  IMAD.MOV.U32 R3, RZ, RZ, 0x511db0d6 ;  /* 0x511db0d6ff037424 */ /* 0x000fce00078e00ff */
.L_x_177:
        /* <DEDUP_REMOVED lines=11> */
.L_x_172:
[----:B------:R-:W-:-:S06]  /*0320*/  IMAD R14, R6, 0x4, R1 ;  /* 0x00000004060e7824 */ /* 0x000fcc00078e0201 */
[----:B------:R-:W5:Y:S01]  /*0330*/  LDL R14, [R14+0x4] ;  /* 0x000004000e0e7983 */ /* 0x000f620000100800 */
[----:B------:R-:W-:-:S05]  /*0340*/  UMOV UR4, URZ ;  /* 0x000000ff00047c82 */ /* 0x000fca0008000000 */
.L_x_171:
        /* <DEDUP_REMOVED lines=178> */
[----:B------:R0:W-:Y:S03]  /*0e70*/  STL [R1+0x4], R0 ;  /* 0x0000040001007387 */ /* 0x0001e60000100800 */
[----:B------:R-:W-:Y:S01]  /*0e80*/  ISETP.NE.U32.AND P0, PT, R6, 0x1, PT ;  /* 0x000000010600780c */ /* 0x000fe20003f05070 */
[----:B------:R0:W-:Y:S03]  /*0e90*/  STL.64 [R1+0x8], R4 ;  /* 0x0000080401007387 */ /* 0x0001e60000100a00 */
[----:B------:R-:W-:Y:S01]  /*0ea0*/  ISETP.NE.AND.EX P0, PT, RZ, RZ, PT, P0 ;  /* 0x000000ffff00720c */ /* 0x000fe20003f05300 */
[----:B------:R0:W-:-:S12]  /*0eb0*/  STL.64 [R1+0x10], R2 ;  /* 0x0000100201007387 */ /* 0x0001d80000100a00 */
[----:B0-----:R-:W-:Y:S05]  /*0ec0*/  @!P0 BRA `(.L_x_170) ;  /* 0x0000001800088947 */ /* 0x001fea0003800000 */
[----:B------:R-:W-:Y:S01]  /*0ed0*/  UMOV UR4, URZ ;  /* 0x000000ff00047c82 */ /* 0x000fe20008000000 */
[----:B------:R-:W-:Y:S01]  /*0ee0*/  UMOV UR5, URZ ;  /* 0x000000ff00057c82 */ /* 0x000fe20008000000 */
[----:B------:R-:W-:Y:S02]  /*0ef0*/  IMAD.MOV.U32 R0, RZ, RZ, RZ ;  /* 0x000000ffff007224 */ /* 0x000fe400078e00ff */
[----:B------:R-:W-:Y:S02]  /*0f00*/  IMAD.MOV.U32 R6, RZ, RZ, RZ ;  /* 0x000000ffff067224 */ /* 0x000fe400078e00ff */
[----:B------:R-:W-:Y:S02]  /*0f10*/  IMAD.U32 R3, RZ, RZ, UR4 ;  /* 0x00000004ff037e24 */ /* 0x000fe4000f8e00ff */
[----:B------:R-:W-:Y:S02]  /*0f20*/  IMAD.U32 R2, RZ, RZ, UR5 ;  /* 0x00000005ff027e24 */ /* 0x000fe4000f8e00ff */
[----:B------:R-:W-:-:S02]  /*0f30*/  IMAD.U32 R5, RZ, RZ, UR4 ;  /* 0x00000004ff057e24 */ /* 0x000fc4000f8e00ff */
[----:B------:R-:W-:-:S07]  /*0f40*/  IMAD.U32 R4, RZ, RZ, UR5 ;  /* 0x00000005ff047e24 */ /* 0x000fce000f8e00ff */
.L_x_174:
[----:B------:R-:W-:-:S06]  /*0f50*/  IMAD R14, R6, 0x4, R1 ;  /* 0x00000004060e7824 */ /* 0x000fcc00078e0201 */
[----:B------:R-:W5:Y:S01]  /*0f60*/  LDL R14, [R14+0x4] ;  /* 0x000004000e0e7983 */ /* 0x000f620000100800 */
[----:B------:R-:W-:-:S05]  /*0f70*/  UMOV UR4, URZ ;  /* 0x000000ff00047c82 */ /* 0x000fca0008000000 */
.L_x_173:
        /* <DEDUP_REMOVED lines=183> */
[----:B0-----:R-:W-:Y:S05]  /*1af0*/  @P0 BRA `(.L_x_170) ;  /* 0x0000000800fc0947 */ /* 0x001fea0003800000 */
        /* <DEDUP_REMOVED lines=8> */
.L_x_176:
[----:B------:R-:W-:-:S06]  /*1b80*/  IMAD R14, R6, 0x4, R1 ;  /* 0x00000004060e7824 */ /* 0x000fcc00078e0201 */
[----:B------:R-:W5:Y:S01]  /*1b90*/  LDL R14, [R14+0x4] ;  /* 0x000004000e0e7983 */ /* 0x000f620000100800 */
[----:B------:R-:W-:-:S05]  /*1ba0*/  UMOV UR4, URZ ;  /* 0x000000ff00047c82 */ /* 0x000fca0008000000 */
.L_x_175:
        /* <DEDUP_REMOVED lines=180> */
.L_x_170:
[----:B------:R-:W-:Y:S05]  /*26f0*/  BSYNC.RECONVERGENT B1 ;  /* 0x0000000000017941 */ /* 0x000fea0003800200 */
.L_x_169:
[C---:B------:R-:W-:Y:S01]  /*2700*/  ISETP.GT.U32.AND P0, PT, R12.reuse, 0x3, PT ;  /* 0x000000030c00780c */ /* 0x040fe20003f04070 */
[----:B------:R-:W-:Y:S01]  /*2710*/  VIADD R13, R13, 0x1 ;  /* 0x000000010d0d7836 */ /* 0x000fe20000000000 */
[--C-:B------:R-:W-:Y:S02]  /*2720*/  SHF.R.U64 R12, R12, 0x2, R15.reuse ;  /* 0x000000020c0c7819 */ /* 0x100fe4000000120f */
[----:B------:R-:W-:Y:S02]  /*2730*/  ISETP.GT.U32.AND.EX P0, PT, R15, RZ, PT, P0 ;  /* 0x000000ff0f00720c */ /* 0x000fe40003f04100 */
[----:B------:R-:W-:-:S11]  /*2740*/  SHF.R.U32.HI R15, RZ, 0x2, R15 ;  /* 0x00000002ff0f7819 */ /* 0x000fd6000001160f */
[----:B------:R-:W-:Y:S05]  /*2750*/  @P0 BRA `(.L_x_177) ;  /* 0xffffffd800c40947 */ /* 0x000fea000383ffff */
.L_x_168:
[----:B------:R-:W-:Y:S05]  /*2760*/  BSYNC.RECONVERGENT B0 ;  /* 0x0000000000007941 */ /* 0x000fea0003800200 */
.L_x_167:
[----:B------:R-:W1:Y:S01]  /*2770*/  LDCU.64 UR4, c[0x0][0x380] ;  /* 0x00007000ff0477ac */ /* 0x000e620008000a00 */
[----:B------:R-:W-:Y:S01]  /*2780*/  SHF.R.S32.HI R8, RZ, 0x1f, R7 ;  /* 0x0000001fff087819 */ /* 0x000fe20000011407 */
[----:B------:R-:W-:Y:S02]  /*2790*/  IMAD.MOV.U32 R19, RZ, RZ, R0 ;  /* 0x000000ffff137224 */ /* 0x000fe400078e0000 */
[----:B------:R-:W-:Y:S02]  /*27a0*/  IMAD.MOV.U32 R9, RZ, RZ, RZ ;  /* 0x000000ffff097224 */ /* 0x000fe400078e00ff */
[----:B0-----:R-:W-:Y:S01]  /*27b0*/  IMAD.MOV.U32 R0, RZ, RZ, 0x2abc4dd5 ;  /* 0x2abc4dd5ff007424 */ /* 0x001fe200078e00ff */
[----:B-1----:R-:W-:-:S04]  /*27c0*/  LEA R6, P0, R7, UR4, 0xa ;  /* 0x0000000407067c11 */ /* 0x002fc8000f8050ff */
[----:B------:R-:W-:-:S09]  /*27d0*/  LEA.HI.X R7, R7, UR5, R8, 0xa, P0 ;  /* 0x0000000507077c11 */ /* 0x000fd200080f5408 */
.L_x_178:
[----:B------:R-:W-:Y:S01]  /*27e0*/  SHF.R.U32.HI R8, RZ, 0x2, R19 ;  /* 0x00000002ff087819 */ /* 0x000fe20000011613 */
[----:B0-----:R-:W-:Y:S01]  /*27f0*/  IMAD.SHL.U32 R11, R3, 0x10, RZ ;  /* 0x00000010030b7824 */ /* 0x001fe200078e00ff */
[----:B------:R-:W-:Y:S02]  /*2800*/  SHF.R.U32.HI R13, RZ, 0x2, R4 ;  /* 0x00000002ff0d7819 */ /* 0x000fe40000011604 */
[----:B------:R-:W-:Y:S02]  /*2810*/  LOP3.LUT R8, R8, R19, RZ, 0x3c, !PT ;  /* 0x0000001308087212 */ /* 0x000fe400078e3cff */
[----:B------:R-:W-:-:S03]  /*2820*/  LOP3.LUT R4, R13, R4, RZ, 0x3c, !PT ;  /* 0x000000040d047212 */ /* 0x000fc600078e3cff */
[----:B------:R-:W-:-:S05]  /*2830*/  IMAD.SHL.U32 R10, R8, 0x2, RZ ;  /* 0x00000002080a7824 */ /* 0x000fca00078e00ff */
[----:B------:R-:W-:Y:S01]  /*2840*/  LOP3.LUT R10, R8, R10, R11, 0x96, !PT ;  /* 0x0000000a080a7212 */ /* 0x000fe200078e960b */
[----:B------:R-:W-:-:S03]  /*2850*/  IMAD.SHL.U32 R8, R4, 0x2, RZ ;  /* 0x0000000204087824 */ /* 0x000fc600078e00ff */
[----:B------:R-:W-:Y:S02]  /*2860*/  LOP3.LUT R13, R10, R3, RZ, 0x3c, !PT ;  /* 0x000000030a0d7212 */ /* 0x000fe400078e3cff */
[----:B------:R-:W-:-:S03]  /*2870*/  SHF.R.U32.HI R10, RZ, 0x2, R5 ;  /* 0x00000002ff0a7819 */ /* 0x000fc60000011605 */
[----:B------:R-:W-:Y:S01]  /*2880*/  IMAD.SHL.U32 R11, R13, 0x10, RZ ;  /* 0x000000100d0b7824 */ /* 0x000fe200078e00ff */
[----:B------:R-:W-:-:S04]  /*2890*/  LOP3.LUT R10, R10, R5, RZ, 0x3c, !PT ;  /* 0x000000050a0a7212 */ /* 0x000fc800078e3cff */
[----:B------:R-:W-:Y:S01]  /*28a0*/  LOP3.LUT R8, R4, R8, R11, 0x96, !PT ;  /* 0x0000000804087212 */ /* 0x000fe200078e960b */
[----:B------:R-:W-:Y:S01]  /*28b0*/  IMAD.SHL.U32 R4, R10, 0x2, RZ ;  /* 0x000000020a047824 */ /* 0x000fe200078e00ff */
[----:B------:R-:W-:Y:S02]  /*28c0*/  SHF.R.U32.HI R11, RZ, 0x2, R2 ;  /* 0x00000002ff0b7819 */ /* 0x000fe40000011602 */
[----:B------:R-:W-:Y:S02]  /*28d0*/  LOP3.LUT R15, R8, R13, RZ, 0x3c, !PT ;  /* 0x0000000d080f7212 */ /* 0x000fe400078e3cff */
[----:B------:R-:W-:Y:S02]  /*28e0*/  LOP3.LUT R11, R11, R2, RZ, 0x3c, !PT ;  /* 0x000000020b0b7212 */ /* 0x000fe400078e3cff */
[----:B------:R-:W-:Y:S01]  /*28f0*/  SHF.R.U32.HI R8, RZ, 0x2, R3 ;  /* 0x00000002ff087819 */ /* 0x000fe20000011603 */
[----:B------:R-:W-:-:S03]  /*2900*/  IMAD.SHL.U32 R5, R15, 0x10, RZ ;  /* 0x000000100f057824 */ /* 0x000fc600078e00ff */
[----:B------:R-:W-:Y:S02]  /*2910*/  LOP3.LUT R8, R8, R3, RZ, 0x3c, !PT ;  /* 0x0000000308087212 */ /* 0x000fe400078e3cff */
[----:B------:R-:W-:-:S04]  /*2920*/  LOP3.LUT R4, R10, R4, R5, 0x96, !PT ;  /* 0x000000040a047212 */ /* 0x000fc800078e9605 */
[----:B------:R-:W-:Y:S01]  /*2930*/  LOP3.LUT R17, R4, R15, RZ, 0x3c, !PT ;  /* 0x0000000f04117212 */ /* 0x000fe200078e3cff */
[----:B------:R-:W-:-:S03]  /*2940*/  IMAD.SHL.U32 R4, R11, 0x2, RZ ;  /* 0x000000020b047824 */ /* 0x000fc600078e00ff */
[----:B------:R-:W-:Y:S01]  /*2950*/  SHF.R.U32.HI R10, RZ, 0x2, R17 ;  /* 0x00000002ff0a7819 */ /* 0x000fe20000011611 */
[----:B------:R-:W-:-:S05]  /*2960*/  IMAD.SHL.U32 R2, R17, 0x10, RZ ;  /* 0x0000001011027824 */ /* 0x000fca00078e00ff */
[----:B------:R-:W-:Y:S02]  /*2970*/  LOP3.LUT R2, R11, R4, R2, 0x96, !PT ;  /* 0x000000040b027212 */ /* 0x000fe400078e9602 */
[----:B------:R-:W-:Y:S02]  /*2980*/  SHF.R.U32.HI R4, RZ, 0x2, R13 ;  /* 0x00000002ff047819 */ /* 0x000fe4000001160d */
[----:B------:R-:W-:Y:S01]  /*2990*/  LOP3.LUT R19, R2, R17, RZ, 0x3c, !PT ;  /* 0x0000001102137212 */ /* 0x000fe200078e3cff */
[----:B------:R-:W-:-:S03]  /*29a0*/  IMAD.SHL.U32 R2, R8, 0x2, RZ ;  /* 0x0000000208027824 */ /* 0x000fc600078e00ff */
[----:B------:R-:W-:Y:S01]  /*29b0*/  IADD3 R21, PT, PT, R0, 0x161f14, R19 ;  /* 0x00161f1400157810 */ /* 0x000fe20007ffe013 */
[----:B------:R-:W-:-:S05]  /*29c0*/  IMAD.SHL.U32 R3, R19, 0x10, RZ ;  /* 0x0000001013037824 */ /* 0x000fca00078e00ff */
[----:B------:R-:W-:Y:S02]  /*29d0*/  LOP3.LUT R2, R8, R2, R3, 0x96, !PT ;  /* 0x0000000208027212 */ /* 0x000fe400078e9603 */
[----:B------:R-:W-:Y:S02]  /*29e0*/  LOP3.LUT R3, R4, R13, RZ, 0x3c, !PT ;  /* 0x0000000d04037212 */ /* 0x000fe400078e3cff */
[----:B------:R-:W-:Y:S02]  /*29f0*/  LOP3.LUT R4, R2, R19, RZ, 0x3c, !PT ;  /* 0x0000001302047212 */ /* 0x000fe400078e3cff */
[----:B------:R-:W-:Y:S01]  /*2a00*/  SHF.R.U32.HI R8, RZ, 0x2, R15 ;  /* 0x00000002ff087819 */ /* 0x000fe2000001160f */
[----:B------:R-:W-:Y:S01]  /*2a10*/  IMAD.SHL.U32 R5, R3, 0x2, RZ ;  /* 0x0000000203057824 */ /* 0x000fe200078e00ff */
[----:B------:R-:W-:Y:S01]  /*2a20*/  IADD3 R13, PT, PT, R0, 0x587c5, R13 ;  /* 0x000587c5000d7810 */ /* 0x000fe20007ffe00d */
[----:B------:R-:W-:Y:S01]  /*2a30*/  IMAD.SHL.U32 R2, R4, 0x10, RZ ;  /* 0x0000001004027824 */ /* 0x000fe200078e00ff */
[----:B------:R-:W-:-:S02]  /*2a40*/  LOP3.LUT R8, R8, R15, RZ, 0x3c, !PT ;  /* 0x0000000f08087212 */ /* 0x000fc400078e3cff */
[----:B------:R-:W-:Y:S02]  /*2a50*/  IADD3 R15, PT, PT, R0, 0xb0f8a, R15 ;  /* 0x000b0f8a000f7810 */ /* 0x000fe40007ffe00f */
[----:B------:R-:W-:Y:S01]  /*2a60*/  LOP3.LUT R5, R3, R5, R2, 0x96, !PT ;  /* 0x0000000503057212 */ /* 0x000fe200078e9602 */
[----:B------:R-:W-:Y:S01]  /*2a70*/  IMAD.SHL.U32 R2, R8, 0x2, RZ ;  /* 0x0000000208027824 */ /* 0x000fe200078e00ff */
[----:B------:R-:W-:Y:S02]  /*2a80*/  IADD3 R23, PT, PT, R0, 0x1ba6d9, R4 ;  /* 0x001ba6d900177810 */ /* 0x000fe40007ffe004 */
[----:B------:R-:W-:-:S04]  /*2a90*/  LOP3.LUT R5, R5, R4, RZ, 0x3c, !PT ;  /* 0x0000000405057212 */ /* 0x000fc800078e3cff */
[----:B------:R-:W-:Y:S01]  /*2aa0*/  IADD3 R25, PT, PT, R0, 0x212e9e, R5 ;  /* 0x00212e9e00197810 */ /* 0x000fe20007ffe005 */
[----:B------:R-:W-:-:S05]  /*2ab0*/  IMAD.SHL.U32 R3, R5, 0x10, RZ ;  /* 0x0000001005037824 */ /* 0x000fca00078e00ff */
[----:B------:R-:W-:Y:S02]  /*2ac0*/  LOP3.LUT R2, R8, R2, R3, 0x96, !PT ;  /* 0x0000000208027212 */ /* 0x000fe400078e9603 */
[----:B------:R-:W-:Y:S01]  /*2ad0*/  LOP3.LUT R3, R10, R17, RZ, 0x3c, !PT ;  /* 0x000000110a037212 */ /* 0x000fe200078e3cff */
[----:B------:R-:W-:Y:S01]  /*2ae0*/  IMAD.WIDE.U32 R10, R9, 0x4, R6 ;  /* 0x00000004090a7825 */ /* 0x000fe200078e0006 */
[----:B------:R-:W-:Y:S02]  /*2af0*/  LOP3.LUT R2, R2, R5, RZ, 0x3c, !PT ;  /* 0x0000000502027212 */ /* 0x000fe400078e3cff */
[C---:B------:R-:W-:Y:S01]  /*2b00*/  IADD3 R17, PT, PT, R0.reuse, 0x10974f, R17 ;  /* 0x0010974f00117810 */ /* 0x040fe20007ffe011 */
[----:B------:R-:W-:Y:S01]  /*2b10*/  IMAD.SHL.U32 R12, R3, 0x2, RZ ;  /* 0x00000002030c7824 */ /* 0x000fe200078e00ff */
[----:B------:R-:W-:Y:S01]  /*2b20*/  IADD3 R27, PT, PT, R0, 0x26b663, R2 ;  /* 0x0026b663001b7810 */ /* 0x000fe20007ffe002 */
[----:B------:R-:W-:Y:S01]  /*2b30*/  IMAD.SHL.U32 R8, R2, 0x10, RZ ;  /* 0x0000001002087824 */ /* 0x000fe200078e00ff */
[----:B------:R0:W-:Y:S01]  /*2b40*/  STG.E desc[UR6][R10.64], R13 ;  /* 0x0000000d0a007986 */ /* 0x0001e2000c101906 */
[----:B------:R-:W-:-:S02]  /*2b50*/  VIADD R0, R0, 0x2c3e28 ;  /* 0x002c3e2800007836 */ /* 0x000fc40000000000 */
[----:B------:R-:W-:Y:S01]  /*2b60*/  VIADD R9, R9, 0x8 ;  /* 0x0000000809097836 */ /* 0x000fe20000000000 */
[----:B------:R-:W-:Y:S01]  /*2b70*/  LOP3.LUT R3, R3, R12, R8, 0x96, !PT ;  /* 0x0000000c03037212 */ /* 0x000fe200078e9608 */
[----:B------:R0:W-:Y:S03]  /*2b80*/  STG.E desc[UR6][R10.64+0x4], R15 ;  /* 0x0000040f0a007986 */ /* 0x0001e6000c101906 */
[----:B------:R-:W-:Y:S01]  /*2b90*/  LOP3.LUT R3, R3, R2, RZ, 0x3c, !PT ;  /* 0x0000000203037212 */ /* 0x000fe200078e3cff */
[----:B------:R0:W-:Y:S01]  /*2ba0*/  STG.E desc[UR6][R10.64+0x8], R17 ;  /* 0x000008110a007986 */ /* 0x0001e2000c101906 */
[----:B------:R-:W-:-:S03]  /*2bb0*/  ISETP.NE.AND P0, PT, R9, 0x100, PT ;  /* 0x000001000900780c */ /* 0x000fc60003f05270 */
[----:B------:R-:W-:Y:S01]  /*2bc0*/  IMAD.IADD R29, R3, 0x1, R0 ;  /* 0x00000001031d7824 */ /* 0x000fe200078e0200 */
[----:B------:R0:W-:Y:S04]  /*2bd0*/  STG.E desc[UR6][R10.64+0xc], R21 ;  /* 0x00000c150a007986 */ /* 0x0001e8000c101906 */
[----:B------:R0:W-:Y:S04]  /*2be0*/  STG.E desc[UR6][R10.64+0x10], R23 ;  /* 0x000010170a007986 */ /* 0x0001e8000c101906 */
[----:B------:R0:W-:Y:S04]  /*2bf0*/  STG.E desc[UR6][R10.64+0x14], R25 ;  /* 0x000014190a007986 */ /* 0x0001e8000c101906 */
[----:B------:R0:W-:Y:S04]  /*2c00*/  STG.E desc[UR6][R10.64+0x18], R27 ;  /* 0x0000181b0a007986 */ /* 0x0001e8000c101906 */
[----:B------:R0:W-:Y:S01]  /*2c10*/  STG.E desc[UR6][R10.64+0x1c], R29 ;  /* 0x00001c1d0a007986 */ /* 0x0001e2000c101906 */
[----:B------:R-:W-:Y:S05]  /*2c20*/  @P0 BRA `(.L_x_178) ;  /* 0xfffffff800ec0947 */ /* 0x000fea000383ffff */
[----:B------:R-:W-:Y:S05]  /*2c30*/  EXIT ;  /* 0x000000000000794d */ /* 0x000fea0003800000 */
.L_x_179:
        /* <DEDUP_REMOVED lines=12> */
.L_x_393:


//--------------------- .text._Z32TestRandomAccessThroughputKernelILi512EEvPK11MemoryBlockIXT_EEPS1_ii --------------------------
	.section	.text._Z32TestRandomAccessThroughputKernelILi512EEvPK11MemoryBlockIXT_EEPS1_ii,"ax",@progbits
	.align	128
        .global         _Z32TestRandomAccessThroughputKernelILi512EEvPK11MemoryBlockIXT_EEPS1_ii
        .type           _Z32TestRandomAccessThroughputKernelILi512EEvPK11MemoryBlockIXT_EEPS1_ii,@function
        .size           _Z32TestRandomAccessThroughputKernelILi512EEvPK11MemoryBlockIXT_EEPS1_ii,(.L_x_394 - _Z32TestRandomAccessThroughputKernelILi512EEvPK11MemoryBlockIXT_EEPS1_ii)
        .other          _Z32TestRandomAccessThroughputKernelILi512EEvPK11MemoryBlockIXT_EEPS1_ii,@"STO_CUDA_ENTRY STV_DEFAULT"
_Z32TestRandomAccessThroughputKernelILi512EEvPK11MemoryBlockIXT_EEPS1_ii:
.text._Z32TestRandomAccessThroughputKernelILi512EEvPK11MemoryBlockIXT_EEPS1_ii:
        /* <DEDUP_REMOVED lines=30> */
[----:B------:R-:W-:Y:S01]  /*01e0*/  SHF.R.S32.HI R10, RZ, 0x1f, R11 ;  /* 0x0000001fff0a7819 */ /* 0x000fe2000001140b */
[----:B------:R-:W-:Y:S02]  /*01f0*/  IMAD.MOV.U32 R12, RZ, RZ, RZ ;  /* 0x000000ffff0c7224 */ /* 0x000fe400078e00ff */
[----:B------:R-:W-:Y:S02]  /*0200*/  IMAD.MOV.U32 R0, RZ, RZ, 0x58213ed2 ;  /* 0x58213ed2ff007424 */ /* 0x000fe400078e00ff */
[----:B------:R-:W-:Y:S02]  /*0210*/  IMAD.MOV.U32 R4, RZ, RZ, 0x455f2458 ;  /* 0x455f2458ff047424 */ /* 0x000fe400078e00ff */
[----:B------:R-:W-:Y:S02]  /*0220*/  IMAD.MOV.U32 R5, RZ, RZ, -0x75bd8fc ;  /* 0xf8a42704ff057424 */ /* 0x000fe400078e00ff */
[----:B------:R-:W-:Y:S02]  /*0230*/  IMAD.MOV.U32 R2, RZ, RZ, -0x23270784 ;  /* 0xdcd8f87cff027424 */ /* 0x000fe400078e00ff */
[----:B------:R-:W-:-:S07]  /*0240*/  IMAD.MOV.U32 R3, RZ, RZ, 0x511db0d6 ;  /* 0x511db0d6ff037424 */ /* 0x000fce00078e00ff */
.L_x_190:
        /* <DEDUP_REMOVED lines=11> */
.L_x_185:
[----:B------:R-:W-:-:S05]  /*0300*/  IMAD R8, R14, 0x4, R1 ;  /* 0x000000040e087824 */ /* 0x000fca00078e0201 */
[----:B------:R0:W5:Y:S01]  /*0310*/  LDL R46, [R8+0x4] ;  /* 0x00000400082e7983 */ /* 0x0001620000100800 */
[----:B------:R-:W-:Y:S01]  /*0320*/  IMAD.SHL.U32 R48, R14, 0x20, RZ ;  /* 0x000000200e307824 */ /* 0x000fe200078e00ff */
[----:B------:R-:W-:-:S06]  /*0330*/  UMOV UR4, URZ ;  /* 0x000000ff00047c82 */ /* 0x000fcc0008000000 */
.L_x_184:
        /* <DEDUP_REMOVED lines=190> */
.L_x_187:
[----:B------:R-:W-:-:S05]  /*0f20*/  IMAD R8, R14, 0x4, R1 ;  /* 0x000000040e087824 */ /* 0x000fca00078e0201 */
[----:B------:R0:W5:Y:S01]  /*0f30*/  LDL R46, [R8+0x4] ;  /* 0x00000400082e7983 */ /* 0x0001620000100800 */
[----:B------:R-:W-:Y:S01]  /*0f40*/  IMAD.SHL.U32 R48, R14, 0x20, RZ ;  /* 0x000000200e307824 */ /* 0x000fe200078e00ff */
[----:B------:R-:W-:-:S06]  /*0f50*/  UMOV UR4, URZ ;  /* 0x000000ff00047c82 */ /* 0x000fcc0008000000 */
.L_x_186:
        /* <DEDUP_REMOVED lines=190> */
.L_x_189:
[----:B------:R-:W-:-:S05]  /*1b40*/  IMAD R8, R14, 0x4, R1 ;  /* 0x000000040e087824 */ /* 0x000fca00078e0201 */
[----:B------:R0:W5:Y:S01]  /*1b50*/  LDL R44, [R8+0x4] ;  /* 0x00000400082c7983 */ /* 0x0001620000100800 */
[----:B------:R-:W-:Y:S01]  /*1b60*/  IMAD.SHL.U32 R46, R14, 0x20, RZ ;  /* 0x000000200e2e7824 */ /* 0x000fe200078e00ff */
[----:B------:R-:W-:-:S06]  /*1b70*/  UMOV UR4, URZ ;  /* 0x000000ff00047c82 */ /* 0x000fcc0008000000 */
.L_x_188:
        /* <DEDUP_REMOVED lines=179> */
.L_x_183:
[----:B------:R-:W-:Y:S05]  /*26b0*/  BSYNC.RECONVERGENT B1 ;  /* 0x0000000000017941 */ /* 0x000fea0003800200 */
.L_x_182:
[C---:B------:R-:W-:Y:S01]  /*26c0*/  ISETP.GT.U32.AND P0, PT, R11.reuse, 0x3, PT ;  /* 0x000000030b00780c */ /* 0x040fe20003f04070 */
[----:B------:R-:W-:Y:S01]  /*26d0*/  VIADD R12, R12, 0x1 ;  /* 0x000000010c0c7836 */ /* 0x000fe20000000000 */
[--C-:B------:R-:W-:Y:S02]  /*26e0*/  SHF.R.U64 R11, R11, 0x2, R10.reuse ;  /* 0x000000020b0b7819 */ /* 0x100fe4000000120a */
[----:B------:R-:W-:Y:S02]  /*26f0*/  ISETP.GT.U32.AND.EX P0, PT, R10, RZ, PT, P0 ;  /* 0x000000ff0a00720c */ /* 0x000fe40003f04100 */
[----:B------:R-:W-:-:S11]  /*2700*/  SHF.R.U32.HI R10, RZ, 0x2, R10 ;  /* 0x00000002ff0a7819 */ /* 0x000fd6000001160a */
[----:B------:R-:W-:Y:S05]  /*2710*/  @P0 BRA `(.L_x_190) ;  /* 0xffffffd800cc0947 */ /* 0x000fea000383ffff */
.L_x_181:
[----:B------:R-:W-:Y:S05]  /*2720*/  BSYNC.RECONVERGENT B0 ;  /* 0x0000000000007941 */ /* 0x000fea0003800200 */
.L_x_180:
[----:B------:R-:W3:Y:S01]  /*2730*/  LDCU UR4, c[0x0][0x394] ;  /* 0x00007280ff0477ac */ /* 0x000ee20008000800 */
[----:B------:R-:W4:Y:S01]  /*2740*/  S2R R106, SR_TID.X ;  /* 0x00000000006a7919 */ /* 0x000f220000002100 */
        /* <DEDUP_REMOVED lines=16> */
[----:B---3--:R-:W-:Y:S01]  /*2850*/  UISETP.GE.AND UP0, UPT, UR4, 0x1, UPT ;  /* 0x000000010400788c */ /* 0x008fe2000bf06270 */
        /* <DEDUP_REMOVED lines=62> */
[----:B------:R-:W-:Y:S01]  /*2c40*/  IMAD.MOV.U32 R135, RZ, RZ, RZ ;  /* 0x000000ffff877224 */ /* 0x000fe200078e00ff */
[----:B----4-:R-:W-:Y:S06]  /*2c50*/  BRA.U !UP0, `(.L_x_191) ;  /* 0x0000001108f87547 */ /* 0x010fec000b800000 */
[----:B------:R-:W-:Y:S01]  /*2c60*/  IMAD.MOV.U32 R114, RZ, RZ, R2 ;  /* 0x000000ffff727224 */ /* 0x000fe200078e0002 */
[----:B------:R-:W3:Y:S01]  /*2c70*/  LDCU UR8, c[0x0][0x390] ;  /* 0x00007200ff0877ac */ /* 0x000ee20008000800 */
[----:B------:R-:W-:Y:S02]  /*2c80*/  IMAD.MOV.U32 R108, RZ, RZ, R5 ;  /* 0x000000ffff6c7224 */ /* 0x000fe400078e0005 */
[----:B------:R-:W-:Y:S01]  /*2c90*/  IMAD.MOV.U32 R110, RZ, RZ, R4 ;  /* 0x000000ffff6e7224 */ /* 0x000fe200078e0004 */
[----:B------:R-:W-:Y:S01]  /*2ca0*/  UIADD3 UR4, UPT, UPT, -UR4, URZ, URZ ;  /* 0x000000ff04047290 */ /* 0x000fe2000fffe1ff */
[----:B------:R-:W-:Y:S01]  /*2cb0*/  IMAD.MOV.U32 R112, RZ, RZ, R3 ;  /* 0x000000ffff707224 */ /* 0x000fe200078e0003 */
[----:B------:R-:W-:Y:S01]  /*2cc0*/  UMOV UR5, 0x2ac1d59a ;  /* 0x2ac1d59a00057882 */ /* 0x000fe20000000000 */
[----:B012---:R-:W-:Y:S02]  /*2cd0*/  IMAD.MOV.U32 R2, RZ, RZ, R0 ;  /* 0x000000ffff027224 */ /* 0x007fe400078e0000 */
[----:B------:R-:W-:-:S07]  /*2ce0*/  IMAD.MOV.U32 R76, RZ, RZ, RZ ;  /* 0x000000ffff4c7224 */ /* 0x000fce00078e00ff */
.L_x_192:
[----:B---3--:R-:W0:Y:S01]  /*2cf0*/  I2F.U32.RP R4, UR8 ;  /* 0x0000000800047d06 */ /* 0x008e220008209000 */
[----:B------:R-:W-:Y:S01]  /*2d00*/  SHF.R.U32.HI R0, RZ, 0x2, R2 ;  /* 0x00000002ff007819 */ /* 0x000fe20000011602 */
[----:B------:R-:W-:Y:S01]  /*2d10*/  IMAD.SHL.U32 R5, R112, 0x10, RZ ;  /* 0x0000001070057824 */ /* 0x000fe200078e00ff */
[----:B------:R-:W1:Y:S01]  /*2d20*/  S2UR UR9, SR_CTAID.X ;  /* 0x00000000000979c3 */ /* 0x000e620000002500 */
[----:B------:R-:W-:Y:S02]  /*2d30*/  ISETP.NE.U32.AND P1, PT, RZ, UR8, PT ;  /* 0x00000008ff007c0c */ /* 0x000fe4000bf25070 */
[----:B------:R-:W-:-:S05]  /*2d40*/  LOP3.LUT R0, R0, R2, RZ, 0x3c, !PT ;  /* 0x0000000200007212 */ /* 0x000fca00078e3cff */
[C---:B------:R-:W-:Y:S01]  /*2d50*/  IMAD.SHL.U32 R2, R0.reuse, 0x2, RZ ;  /* 0x0000000200027824 */ /* 0x040fe200078e00ff */
[----:B0-----:R-:W0:Y:S04]  /*2d60*/  MUFU.RCP R4, R4 ;  /* 0x0000000400047308 */ /* 0x001e280000001000 */
[----:B------:R-:W-:Y:S01]  /*2d70*/  LOP3.LUT R5, R0, R2, R5, 0x96, !PT ;  /* 0x0000000200057212 */ /* 0x000fe200078e9605 */
[----:B------:R-:W-:-:S03]  /*2d80*/  IMAD.MOV.U32 R2, RZ, RZ, RZ ;  /* 0x000000ffff027224 */ /* 0x000fc600078e00ff */
[----:B------:R-:W-:Y:S01]  /*2d90*/  LOP3.LUT R0, R5, R112, RZ, 0x3c, !PT ;  /* 0x0000007005007212 */ /* 0x000fe200078e3cff */
[----:B0-----:R-:W-:-:S06]  /*2da0*/  VIADD R3, R4, 0xffffffe ;  /* 0x0ffffffe04037836 */ /* 0x001fcc0000000000 */
[----:B------:R-:W0:Y:S02]  /*2db0*/  F2I.FTZ.U32.TRUNC.NTZ R3, R3 ;  /* 0x0000000300037305 */ /* 0x000e24000021f000 */
[----:B0-----:R-:W-:-:S04]  /*2dc0*/  IMAD.MOV R7, RZ, RZ, -R3 ;  /* 0x000000ffff077224 */ /* 0x001fc800078e0a03 */
[----:B------:R-:W-:-:S04]  /*2dd0*/  IMAD R7, R7, UR8, RZ ;  /* 0x0000000807077c24 */ /* 0x000fc8000f8e02ff */
[----:B------:R-:W-:Y:S01]  /*2de0*/  IMAD.HI.U32 R3, R3, R7, R2 ;  /* 0x0000000703037227 */ /* 0x000fe200078e0002 */
[----:B------:R-:W-:-:S03]  /*2df0*/  LOP3.LUT R7, RZ, UR8, RZ, 0x33, !PT ;  /* 0x00000008ff077c12 */ /* 0x000fc6000f8e33ff */
[----:B------:R-:W-:-:S04]  /*2e00*/  VIADD R2, R0, UR5 ;  /* 0x0000000500027c36 */ /* 0x000fc80008000000 */
[----:B------:R-:W-:-:S04]  /*2e10*/  IMAD.HI.U32 R4, R3, R2, RZ ;  /* 0x0000000203047227 */ /* 0x000fc800078e00ff */
[----:B------:R-:W-:Y:S02]  /*2e20*/  IMAD.MOV R5, RZ, RZ, -R4 ;  /* 0x000000ffff057224 */ /* 0x000fe400078e0a04 */
[----:B------:R-:W1:Y:S02]  /*2e30*/  S2R R4, SR_TID.X ;  /* 0x0000000000047919 */ /* 0x000e640000002100 */
[----:B------:R-:W-:Y:S02]  /*2e40*/  IMAD R2, R5, UR8, R2 ;  /* 0x0000000805027c24 */ /* 0x000fe4000f8e0202 */
[----:B------:R-:W1:Y:S03]  /*2e50*/  LDC R5, c[0x0][0x360] ;  /* 0x0000d800ff057b82 */ /* 0x000e660000000800 */
[----:B------:R-:W-:-:S13]  /*2e60*/  ISETP.GE.U32.AND P0, PT, R2, UR8, PT ;  /* 0x0000000802007c0c */ /* 0x000fda000bf06070 */
[----:B------:R-:W-:-:S05]  /*2e70*/  @P0 VIADD R2, R2, -UR8 ;  /* 0x8000000802020c36 */ /* 0x000fca0008000000 */
[----:B------:R-:W-:Y:S01]  /*2e80*/  ISETP.GE.U32.AND P0, PT, R2, UR8, PT ;  /* 0x0000000802007c0c */ /* 0x000fe2000bf06070 */
[----:B-1----:R-:W-:-:S12]  /*2e90*/  IMAD R5, R5, UR9, R4 ;  /* 0x0000000905057c24 */ /* 0x002fd8000f8e0204 */
[----:B------:R-:W-:-:S05]  /*2ea0*/  @P0 VIADD R2, R2, -UR8 ;  /* 0x8000000802020c36 */ /* 0x000fca0008000000 */
[----:B------:R-:W-:-:S05]  /*2eb0*/  SEL R2, R7, R2, !P1 ;  /* 0x0000000207027207 */ /* 0x000fca0004800000 */
[----:B------:R-:W-:Y:S02]  /*2ec0*/  IMAD.IADD R2, R2, 0x1, R5 ;  /* 0x0000000102027824 */ /* 0x000fe400078e0205 */
[----:B------:R-:W0:Y:S02]  /*2ed0*/  LDC.64 R4, c[0x0][0x380] ;  /* 0x0000e000ff047b82 */ /* 0x000e240000000a00 */
[----:B------:R-:W-:-:S04]  /*2ee0*/  IMAD.HI.U32 R3, R3, R2, RZ ;  /* 0x0000000203037227 */ /* 0x000fc800078e00ff */
[----:B------:R-:W-:-:S04]  /*2ef0*/  IMAD.MOV R3, RZ, RZ, -R3 ;  /* 0x000000ffff037224 */ /* 0x000fc800078e0a03 */
[----:B------:R-:W-:Y:S02]  /*2f00*/  IMAD R6, R3, UR8, R2 ;  /* 0x0000000803067c24 */ /* 0x000fe4000f8e0202 */
[----:B------:R-:W1:Y:S03]  /*2f10*/  LDC.64 R2, c[0x0][0x380] ;  /* 0x0000e000ff027b82 */ /* 0x000e660000000a00 */
[----:B------:R-:W-:-:S13]  /*2f20*/  ISETP.GE.U32.AND P0, PT, R6, UR8, PT ;  /* 0x0000000806007c0c */ /* 0x000fda000bf06070 */
[----:B------:R-:W-:-:S05]  /*2f30*/  @P0 VIADD R6, R6, -UR8 ;  /* 0x8000000806060c36 */ /* 0x000fca0008000000 */
[----:B------:R-:W-:-:S13]  /*2f40*/  ISETP.GE.U32.AND P0, PT, R6, UR8, PT ;  /* 0x0000000806007c0c */ /* 0x000fda000bf06070 */
[----:B------:R-:W-:-:S05]  /*2f50*/  @P0 VIADD R6, R6, -UR8 ;  /* 0x8000000806060c36 */ /* 0x000fca0008000000 */
[----:B------:R-:W-:Y:S02]  /*2f60*/  SEL R116, R7, R6, !P1 ;  /* 0x0000000607747207 */ /* 0x000fe40004800000 */
[----:B------:R-:W2:Y:S03]  /*2f70*/  LDC.64 R6, c[0x0][0x380] ;  /* 0x0000e000ff067b82 */ /* 0x000ea60000000a00 */
[----:B0-----:R-:W-:-:S04]  /*2f80*/  IMAD.WIDE.U32 R4, R116, 0x200, R4 ;  /* 0x0000020074047825 */ /* 0x001fc800078e0004 */
[C---:B-1----:R-:W-:Y:S01]  /*2f90*/  IMAD.WIDE.U32 R2, R116.reuse, 0x200, R2 ;  /* 0x0000020074027825 */ /* 0x042fe200078e0002 */
[----:B------:R-:W3:Y:S04]  /*2fa0*/  LDG.E R118, desc[UR6][R4.64+0x2c] ;  /* 0x00002c0604767981 */ /* 0x000ee8000c1e1900 */
[----:B------:R-:W4:Y:S04]  /*2fb0*/  LDG.E R122, desc[UR6][R4.64+0x24] ;  /* 0x00002406047a7981 */ /* 0x000f28000c1e1900 */
[----:B------:R-:W5:Y:S04]  /*2fc0*/  LDG.E R124, desc[UR6][R4.64+0x1c] ;  /* 0x00001c06047c7981 */ /* 0x000f68000c1e1900 */
[----:B------:R-:W5:Y:S04]  /*2fd0*/  LDG.E R126, desc[UR6][R4.64+0x14] ;  /* 0x00001406047e7981 */ /* 0x000f68000c1e1900 */
[----:B------:R-:W5:Y:S04]  /*2fe0*/  LDG.E R128, desc[UR6][R4.64+0xc] ;  /* 0x00000c0604807981 */ /* 0x000f68000c1e1900 */
[----:B------:R-:W5:Y:S04]  /*2ff0*/  LDG.E R130, desc[UR6][R4.64+0x4] ;  /* 0x0000040604827981 */ /* 0x000f68000c1e1900 */
[----:B------:R-:W5:Y:S01]  /*3000*/  LDG.E R120, desc[UR6][R2.64+0x28] ;  /* 0x0000280602787981 */ /* 0x000f62000c1e1900 */
[----:B--2---:R-:W-:-:S03]  /*3010*/  IMAD.WIDE.U32 R6, R116, 0x200, R6 ;  /* 0x0000020074067825 */ /* 0x004fc600078e0006 */
[----:B------:R-:W2:Y:S04]  /*3020*/  LDG.E R146, desc[UR6][R2.64+0x20] ;  /* 0x0000200602927981 */ /* 0x000ea8000c1e1900 */
        /* <DEDUP_REMOVED lines=46> */
[----:B------:R-:W-:Y:S02]  /*3310*/  LOP3.LUT R86, R86, R4, RZ, 0x3c, !PT ;  /* 0x0000000456567212 */ /* 0x000fe400078e3cff */
[----:B------:R-:W-:Y:S01]  /*3320*/  LOP3.LUT R88, R88, R116, RZ, 0x3c, !PT ;  /* 0x0000007458587212 */ /* 0x000fe200078e3cff */
        /* <DEDUP_REMOVED lines=29> */
[----:B--2---:R-:W-:Y:S01]  /*3500*/  LOP3.LUT R62, R62, R146, RZ, 0x3c, !PT ;  /* 0x000000923e3e7212 */ /* 0x004fe200078e3cff */
        /* <DEDUP_REMOVED lines=146> */
[----:B--2---:R-:W-:Y:S02]  /*3e30*/  LOP3.LUT R10, R10, R5, RZ, 0x3c, !PT ;  /* 0x000000050a0a7212 */ /* 0x004fe400078e3cff */
[----:B------:R-:W-:Y:S02]  /*3e40*/  LOP3.LUT R35, R35, R156, RZ, 0x3c, !PT ;  /* 0x0000009c23237212 */ /* 0x000fe400078e3cff */
[----:B------:R-:W-:Y:S01]  /*3e50*/  LOP3.LUT R73, R73, R146, RZ, 0x3c, !PT ;  /* 0x0000009249497212 */ /* 0x000fe200078e3cff */
[----:B------:R-:W-:Y:S01]  /*3e60*/  UIADD3 UR5, UPT, UPT, UR5, 0x587c5, URZ ;  /* 0x000587c505057890 */ /* 0x000fe2000fffe0ff */
[----:B------:R-:W-:Y:S02]  /*3e70*/  LOP3.LUT R75, R75, R148, RZ, 0x3c, !PT ;  /* 0x000000944b4b7212 */ /* 0x000fe400078e3cff */
[----:B------:R-:W-:Y:S02]  /*3e80*/  LOP3.LUT R77, R77, R150, RZ, 0x3c, !PT ;  /* 0x000000964d4d7212 */ /* 0x000fe400078e3cff */
[----:B------:R-:W-:-:S02]  /*3e90*/  LOP3.LUT R71, R71, R144, RZ, 0x3c, !PT ;  /* 0x0000009047477212 */ /* 0x000fc400078e3cff */
[----:B------:R-:W-:Y:S01]  /*3ea0*/  LOP3.LUT R39, R39, R2, RZ, 0x3c, !PT ;  /* 0x0000000227277212 */ /* 0x000fe200078e3cff */
[----:B------:R-:W-:Y:S02]  /*3eb0*/  IMAD.MOV.U32 R2, RZ, RZ, R110 ;  /* 0x000000ffff027224 */ /* 0x000fe400078e006e */
[----:B------:R-:W-:Y:S02]  /*3ec0*/  IMAD.MOV.U32 R110, RZ, RZ, R108 ;  /* 0x000000ffff6e7224 */ /* 0x000fe400078e006c */
[----:B------:R-:W-:Y:S01]  /*3ed0*/  IMAD.MOV.U32 R108, RZ, RZ, R114 ;  /* 0x000000ffff6c7224 */ /* 0x000fe200078e0072 */
[----:B------:R-:W-:Y:S01]  /*3ee0*/  LOP3.LUT R41, R41, R4, RZ, 0x3c, !PT ;  /* 0x0000000429297212 */ /* 0x000fe200078e3cff */
[----:B------:R-:W-:Y:S01]  /*3ef0*/  IMAD.MOV.U32 R114, RZ, RZ, R112 ;  /* 0x000000ffff727224 */ /* 0x000fe200078e0070 */
[----:B------:R-:W-:Y:S01]  /*3f00*/  LOP3.LUT R43, R43, R116, RZ, 0x3c, !PT ;  /* 0x000000742b2b7212 */ /* 0x000fe200078e3cff */
[----:B------:R-:W-:Y:S01]  /*3f10*/  IMAD.MOV.U32 R112, RZ, RZ, R0 ;  /* 0x000000ffff707224 */ /* 0x000fe200078e0000 */
        /* <DEDUP_REMOVED lines=10> */
[----:B---3--:R-:W-:Y:S02]  /*3fc0*/  LOP3.LUT R45, R45, R118, RZ, 0x3c, !PT ;  /* 0x000000762d2d7212 */ /* 0x008fe400078e3cff */
[----:B----4-:R-:W-:Y:S02]  /*3fd0*/  LOP3.LUT R49, R49, R122, RZ, 0x3c, !PT ;  /* 0x0000007a31317212 */ /* 0x010fe400078e3cff */
[----:B-----5:R-:W-:-:S02]  /*3fe0*/  LOP3.LUT R51, R51, R124, RZ, 0x3c, !PT ;  /* 0x0000007c33337212 */ /* 0x020fc400078e3cff */
[----:B------:R-:W-:Y:S02]  /*3ff0*/  LOP3.LUT R53, R53, R126, RZ, 0x3c, !PT ;  /* 0x0000007e35357212 */ /* 0x000fe400078e3cff */
[----:B------:R-:W-:Y:S02]  /*4000*/  LOP3.LUT R55, R55, R128, RZ, 0x3c, !PT ;  /* 0x0000008037377212 */ /* 0x000fe400078e3cff */
[----:B------:R-:W-:Y:S02]  /*4010*/  LOP3.LUT R57, R57, R130, RZ, 0x3c, !PT ;  /* 0x0000008239397212 */ /* 0x000fe400078e3cff */
[----:B------:R-:W-:Y:S01]  /*4020*/  LOP3.LUT R47, R47, R120, RZ, 0x3c, !PT ;  /* 0x000000782f2f7212 */ /* 0x000fe200078e3cff */
[----:B------:R-:W-:Y:S06]  /*4030*/  BRA.U UP0, `(.L_x_192) ;  /* 0xffffffed002c7547 */ /* 0x000fec000b83ffff */
.L_x_191:
[----:B------:R-:W3:Y:S08]  /*4040*/  S2UR UR4, SR_CTAID.X ;  /* 0x00000000000479c3 */ /* 0x000ef00000002500 */
[----:B012---:R-:W3:Y:S08]  /*4050*/  LDC R5, c[0x0][0x360] ;  /* 0x0000d800ff057b82 */ /* 0x007ef00000000800 */
[----:B------:R-:W0:Y:S01]  /*4060*/  LDC.64 R2, c[0x0][0x388] ;  /* 0x0000e200ff027b82 */ /* 0x000e220000000a00 */
[----:B---3--:R-:W-:-:S04]  /*4070*/  IMAD R5, R5, UR4, R106 ;  /* 0x0000000405057c24 */ /* 0x008fc8000f8e026a */
[----:B0-----:R-:W-:-:S05]  /*4080*/  IMAD.WIDE R2, R5, 0x200, R2 ;  /* 0x0000020005027825 */ /* 0x001fca00078e0202 */
        /* <DEDUP_REMOVED lines=129> */
.L_x_193:
        /* <DEDUP_REMOVED lines=14> */
.L_x_394:


//--------------------- .text._Z26GenerateRandomBlocksKernelILi512EEvP11MemoryBlockIXT_EEi --------------------------
	.section	.text._Z26GenerateRandomBlocksKernelILi512EEvP11MemoryBlockIXT_EEi,"ax",@progbits
	.align	128
        .global         _Z26GenerateRandomBlocksKernelILi512EEvP11MemoryBlockIXT_EEi
        .type           _Z26GenerateRandomBlocksKernelILi512EEvP11MemoryBlockIXT_EEi,@function
        .size           _Z26GenerateRandomBlocksKernelILi512EEvP11MemoryBlockIXT_EEi,(.L_x_395 - _Z26GenerateRandomBlocksKernelILi512EEvP11MemoryBlockIXT_EEi)
        .other          _Z26GenerateRandomBlocksKernelILi512EEvP11MemoryBlockIXT_EEi,@"STO_CUDA_ENTRY STV_DEFAULT"
_Z26GenerateRandomBlocksKernelILi512EEvP11MemoryBlockIXT_EEi:
.text._Z26GenerateRandomBlocksKernelILi512EEvP11MemoryBlockIXT_EEi:
        /* <DEDUP_REMOVED lines=39> */
.L_x_204:
        /* <DEDUP_REMOVED lines=11> */
.L_x_199:
[----:B------:R-:W-:-:S06]  /*0320*/  IMAD R14, R6, 0x4, R1 ;  /* 0x00000004060e7824 */ /* 0x000fcc00078e0201 */
[----:B------:R-:W5:Y:S01]  /*0330*/  LDL R14, [R14+0x4] ;  /* 0x000004000e0e7983 */ /* 0x000f620000100800 */
[----:B------:R-:W-:-:S05]  /*0340*/  UMOV UR4, URZ ;  /* 0x000000ff00047c82 */ /* 0x000fca0008000000 */
.L_x_198:
        /* <DEDUP_REMOVED lines=192> */
.L_x_201:
[----:B------:R-:W-:-:S06]  /*0f50*/  IMAD R14, R6, 0x4, R1 ;  /* 0x00000004060e7824 */ /* 0x000fcc00078e0201 */
[----:B------:R-:W5:Y:S01]  /*0f60*/  LDL R14, [R14+0x4] ;  /* 0x000004000e0e7983 */ /* 0x000f620000100800 */
[----:B------:R-:W-:-:S05]  /*0f70*/  UMOV UR4, URZ ;  /* 0x000000ff00047c82 */ /* 0x000fca0008000000 */
.L_x_200:
        /* <DEDUP_REMOVED lines=192> */
.L_x_203:
[----:B------:R-:W-:-:S06]  /*1b80*/  IMAD R14, R6, 0x4, R1 ;  /* 0x00000004060e7824 */ /* 0x000fcc00078e0201 */
[----:B------:R-:W5:Y:S01]  /*1b90*/  LDL R14, [R14+0x4] ;  /* 0x000004000e0e7983 */ /* 0x000f620000100800 */
[----:B------:R-:W-:-:S05]  /*1ba0*/  UMOV UR4, URZ ;  /* 0x000000ff00047c82 */ /* 0x000fca0008000000 */
.L_x_202:
        /* <DEDUP_REMOVED lines=180> */
.L_x_197:
[----:B------:R-:W-:Y:S05]  /*26f0*/  BSYNC.RECONVERGENT B1 ;  /* 0x0000000000017941 */ /* 0x000fea0003800200 */
.L_x_196:
[C---:B------:R-:W-:Y:S01]  /*2700*/  ISETP.GT.U32.AND P0, PT, R12.reuse, 0x3, PT ;  /* 0x000000030c00780c */ /* 0x040fe20003f04070 */
[----:B------:R-:W-:Y:S01]  /*2710*/  VIADD R13, R13, 0x1 ;  /* 0x000000010d0d7836 */ /* 0x000fe20000000000 */
[--C-:B------:R-:W-:Y:S02]  /*2720*/  SHF.R.U64 R12, R12, 0x2, R15.reuse ;  /* 0x000000020c0c7819 */ /* 0x100fe4000000120f */
[----:B------:R-:W-:Y:S02]  /*2730*/  ISETP.GT.U32.AND.EX P0, PT, R15, RZ, PT, P0 ;  /* 0x000000ff0f00720c */ /* 0x000fe40003f04100 */
[----:B------:R-:W-:-:S11]  /*2740*/  SHF.R.U32.HI R15, RZ, 0x2, R15 ;  /* 0x00000002ff0f7819 */ /* 0x000fd6000001160f */
[----:B------:R-:W-:Y:S05]  /*2750*/  @P0 BRA `(.L_x_204) ;  /* 0xffffffd800c40947 */ /* 0x000fea000383ffff */
.L_x_195:
[----:B------:R-:W-:Y:S05]  /*2760*/  BSYNC.RECONVERGENT B0 ;  /* 0x0000000000007941 */ /* 0x000fea0003800200 */
.L_x_194:
[----:B------:R-:W1:Y:S01]  /*2770*/  LDCU.64 UR4, c[0x0][0x380] ;  /* 0x00007000ff0477ac */ /* 0x000e620008000a00 */
[----:B------:R-:W-:Y:S01]  /*2780*/  SHF.R.S32.HI R8, RZ, 0x1f, R7 ;  /* 0x0000001fff087819 */ /* 0x000fe20000011407 */
[----:B------:R-:W-:Y:S02]  /*2790*/  IMAD.MOV.U32 R19, RZ, RZ, R0 ;  /* 0x000000ffff137224 */ /* 0x000fe400078e0000 */
[----:B------:R-:W-:Y:S02]  /*27a0*/  IMAD.MOV.U32 R9, RZ, RZ, RZ ;  /* 0x000000ffff097224 */ /* 0x000fe400078e00ff */
[----:B0-----:R-:W-:Y:S01]  /*27b0*/  IMAD.MOV.U32 R0, RZ, RZ, 0x2abc4dd5 ;  /* 0x2abc4dd5ff007424 */ /* 0x001fe200078e00ff */
[----:B-1----:R-:W-:-:S04]  /*27c0*/  LEA R6, P0, R7, UR4, 0x9 ;  /* 0x0000000407067c11 */ /* 0x002fc8000f8048ff */
[----:B------:R-:W-:-:S09]  /*27d0*/  LEA.HI.X R7, R7, UR5, R8, 0x9, P0 ;  /* 0x0000000507077c11 */ /* 0x000fd200080f4c08 */
.L_x_205:
        /* <DEDUP_REMOVED lines=70> */
.L_x_206:
        /* <DEDUP_REMOVED lines=12> */
.L_x_395:


//--------------------- .text._Z32TestRandomAccessThroughputKernelILi256EEvPK11MemoryBlockIXT_EEPS1_ii --------------------------
	.section	.text._Z32TestRandomAccessThroughputKernelILi256EEvPK11MemoryBlockIXT_EEPS1_ii,"ax",@progbits
	.align	128
        .global         _Z32TestRandomAccessThroughputKernelILi256EEvPK11MemoryBlockIXT_EEPS1_ii
        .type           _Z32TestRandomAccessThroughputKernelILi256EEvPK11MemoryBlockIXT_EEPS1_ii,@function
        .size           _Z32TestRandomAccessThroughputKernelILi256EEvPK11MemoryBlockIXT_EEPS1_ii,(.L_x_396 - _Z32TestRandomAccessThroughputKernelILi256EEvPK11MemoryBlockIXT_EEPS1_ii)
        .other          _Z32TestRandomAccessThroughputKernelILi256EEvPK11MemoryBlockIXT_EEPS1_ii,@"STO_CUDA_ENTRY STV_DEFAULT"
_Z32TestRandomAccessThroughputKernelILi256EEvPK11MemoryBlockIXT_EEPS1_ii:
.text._Z32TestRandomAccessThroughputKernelILi256EEvPK11MemoryBlockIXT_EEPS1_ii:
        /* <DEDUP_REMOVED lines=37> */
.L_x_217:
        /* <DEDUP_REMOVED lines=11> */
.L_x_212:
[----:B------:R-:W-:-:S06]  /*0300*/  IMAD R13, R14, 0x4, R1 ;  /* 0x000000040e0d7824 */ /* 0x000fcc00078e0201 */
[----:B------:R-:W5:Y:S01]  /*0310*/  LDL R13, [R13+0x4] ;  /* 0x000004000d0d7983 */ /* 0x000f620000100800 */
[----:B------:R-:W-:Y:S01]  /*0320*/  IMAD.SHL.U32 R15, R14, 0x20, RZ ;  /* 0x000000200e0f7824 */ /* 0x000fe200078e00ff */
[----:B------:R-:W-:-:S06]  /*0330*/  UMOV UR4, URZ ;  /* 0x000000ff00047c82 */ /* 0x000fcc0008000000 */
.L_x_211:
        /* <DEDUP_REMOVED lines=190> */
.L_x_214:
[----:B------:R-:W-:-:S06]  /*0f20*/  IMAD R13, R14, 0x4, R1 ;  /* 0x000000040e0d7824 */ /* 0x000fcc00078e0201 */
[----:B------:R-:W5:Y:S01]  /*0f30*/  LDL R13, [R13+0x4] ;  /* 0x000004000d0d7983 */ /* 0x000f620000100800 */
[----:B------:R-:W-:Y:S01]  /*0f40*/  IMAD.SHL.U32 R15, R14, 0x20, RZ ;  /* 0x000000200e0f7824 */ /* 0x000fe200078e00ff */
[----:B------:R-:W-:-:S06]  /*0f50*/  UMOV UR4, URZ ;  /* 0x000000ff00047c82 */ /* 0x000fcc0008000000 */
.L_x_213:
        /* <DEDUP_REMOVED lines=190> */
.L_x_216:
[----:B------:R-:W-:-:S06]  /*1b40*/  IMAD R13, R14, 0x4, R1 ;  /* 0x000000040e0d7824 */ /* 0x000fcc00078e0201 */
[----:B------:R-:W5:Y:S01]  /*1b50*/  LDL R13, [R13+0x4] ;  /* 0x000004000d0d7983 */ /* 0x000f620000100800 */
[----:B------:R-:W-:Y:S01]  /*1b60*/  IMAD.SHL.U32 R15, R14, 0x20, RZ ;  /* 0x000000200e0f7824 */ /* 0x000fe200078e00ff */
[----:B------:R-:W-:-:S06]  /*1b70*/  UMOV UR4, URZ ;  /* 0x000000ff00047c82 */ /* 0x000fcc0008000000 */
.L_x_215:
        /* <DEDUP_REMOVED lines=179> */
.L_x_210:
[----:B------:R-:W-:Y:S05]  /*26b0*/  BSYNC.RECONVERGENT B1 ;  /* 0x0000000000017941 */ /* 0x000fea0003800200 */
.L_x_209:
[C---:B------:R-:W-:Y:S01]  /*26c0*/  ISETP.GT.U32.AND P0, PT, R11.reuse, 0x3, PT ;  /* 0x000000030b00780c */ /* 0x040fe20003f04070 */
[----:B------:R-:W-:Y:S01]  /*26d0*/  VIADD R12, R12, 0x1 ;  /* 0x000000010c0c7836 */ /* 0x000fe20000000000 */
[--C-:B------:R-:W-:Y:S02]  /*26e0*/  SHF.R.U64 R11, R11, 0x2, R10.reuse ;  /* 0x000000020b0b7819 */ /* 0x100fe4000000120a */
[----:B------:R-:W-:Y:S02]  /*26f0*/  ISETP.GT.U32.AND.EX P0, PT, R10, RZ, PT, P0 ;  /* 0x000000ff0a00720c */ /* 0x000fe40003f04100 */
[----:B------:R-:W-:-:S11]  /*2700*/  SHF.R.U32.HI R10, RZ, 0x2, R10 ;  /* 0x00000002ff0a7819 */ /* 0x000fd6000001160a */
[----:B------:R-:W-:Y:S05]  /*2710*/  @P0 BRA `(.L_x_217) ;  /* 0xffffffd800cc0947 */ /* 0x000fea000383ffff */
.L_x_208:
[----:B------:R-:W-:Y:S05]  /*2720*/  BSYNC.RECONVERGENT B0 ;  /* 0x0000000000007941 */ /* 0x000fea0003800200 */
.L_x_207:
[----:B------:R-:W3:Y:S01]  /*2730*/  LDCU UR5, c[0x0][0x394] ;  /* 0x00007280ff0577ac */ /* 0x000ee20008000800 */
        /* <DEDUP_REMOVED lines=21> */
[----:B------:R-:W-:Y:S01]  /*2890*/  CS2R R8, SRZ ;  /* 0x0000000000087805 */ /* 0x000fe2000001ff00 */
        /* <DEDUP_REMOVED lines=22> */
[----:B------:R-:W-:Y:S06]  /*2a00*/  BRA.U !UP0, `(.L_x_218) ;  /* 0x0000001d08a87547 */ /* 0x000fec000b800000 */
[----:B------:R-:W-:Y:S01]  /*2a10*/  UISETP.NE.AND UP0, UPT, UR5, 0x1, UPT ;  /* 0x000000010500788c */ /* 0x000fe2000bf05270 */
[----:B------:R-:W-:Y:S02]  /*2a20*/  IMAD.MOV.U32 R56, RZ, RZ, 0x2ac1d59a ;  /* 0x2ac1d59aff387424 */ /* 0x000fe400078e00ff */
[----:B------:R-:W-:-:S06]  /*2a30*/  IMAD.MOV.U32 R48, RZ, RZ, RZ ;  /* 0x000000ffff307224 */ /* 0x000fcc00078e00ff */
[----:B------:R-:W-:Y:S05]  /*2a40*/  BRA.U !UP0, `(.L_x_219) ;  /* 0x0000001108e87547 */ /* 0x000fea000b800000 */
[----:B------:R-:W3:Y:S01]  /*2a50*/  LDCU UR7, c[0x0][0x390] ;  /* 0x00007200ff0777ac */ /* 0x000ee20008000800 */
[----:B------:R-:W4:Y:S01]  /*2a60*/  S2R R58, SR_TID.X ;  /* 0x00000000003a7919 */ /* 0x000f220000002100 */
[----:B------:R-:W-:Y:S01]  /*2a70*/  IMAD.MOV.U32 R52, RZ, RZ, RZ ;  /* 0x000000ffff347224 */ /* 0x000fe200078e00ff */
[----:B------:R-:W-:Y:S01]  /*2a80*/  CS2R R48, SRZ ;  /* 0x0000000000307805 */ /* 0x000fe2000001ff00 */
[----:B------:R-:W-:Y:S01]  /*2a90*/  ULOP3.LUT UR4, UR5, 0x7ffffffe, URZ, 0xc0, !UPT ;  /* 0x7ffffffe05047892 */ /* 0x000fe2000f8ec0ff */
[----:B------:R-:W-:Y:S01]  /*2aa0*/  IMAD.MOV.U32 R50, RZ, RZ, R5 ;  /* 0x000000ffff327224 */ /* 0x000fe200078e0005 */
[----:B------:R-:W-:Y:S01]  /*2ab0*/  CS2R R46, SRZ ;  /* 0x00000000002e7805 */ /* 0x000fe2000001ff00 */
[----:B------:R-:W-:Y:S01]  /*2ac0*/  IMAD.MOV.U32 R7, RZ, RZ, R4 ;  /* 0x000000ffff077224 */ /* 0x000fe200078e0004 */
[----:B------:R-:W-:Y:S01]  /*2ad0*/  CS2R R44, SRZ ;  /* 0x00000000002c7805 */ /* 0x000fe2000001ff00 */
[----:B------:R-:W-:Y:S01]  /*2ae0*/  IMAD.MOV.U32 R56, RZ, RZ, 0x2ac75d5f ;  /* 0x2ac75d5fff387424 */ /* 0x000fe200078e00ff */
        /* <DEDUP_REMOVED lines=8> */
[----:B---3--:R-:W3:Y:S01]  /*2b70*/  I2F.U32.RP R6, UR7 ;  /* 0x0000000700067d06 */ /* 0x008ee20008209000 */
        /* <DEDUP_REMOVED lines=9> */
[----:B------:R-:W-:Y:S01]  /*2c10*/  IMAD.MOV.U32 R93, RZ, RZ, RZ ;  /* 0x000000ffff5d7224 */ /* 0x000fe200078e00ff */
[----:B------:R-:W-:Y:S01]  /*2c20*/  ISETP.NE.U32.AND P0, PT, RZ, UR7, PT ;  /* 0x00000007ff007c0c */ /* 0x000fe2000bf05070 */
[----:B------:R-:W-:Y:S01]  /*2c30*/  IMAD.MOV.U32 R91, RZ, RZ, RZ ;  /* 0x000000ffff5b7224 */ /* 0x000fe200078e00ff */
[----:B------:R-:W-:Y:S01]  /*2c40*/  LOP3.LUT R54, RZ, UR7, RZ, 0x33, !PT ;  /* 0x00000007ff367c12 */ /* 0x000fe2000f8e33ff */
[----:B------:R-:W-:Y:S01]  /*2c50*/  IMAD.MOV.U32 R89, RZ, RZ, RZ ;  /* 0x000000ffff597224 */ /* 0x000fe200078e00ff */
[----:B---3--:R-:W3:Y:S01]  /*2c60*/  MUFU.RCP R6, R6 ;  /* 0x0000000600067308 */ /* 0x008ee20000001000 */
[----:B------:R-:W-:Y:S01]  /*2c70*/  IMAD.MOV.U32 R87, RZ, RZ, RZ ;  /* 0x000000ffff577224 */ /* 0x000fe200078e00ff */
[----:B------:R-:W-:Y:S01]  /*2c80*/  UIADD3 UR4, UPT, UPT, -UR4, URZ, URZ ;  /* 0x000000ff04047290 */ /* 0x000fe2000fffe1ff */
[----:B------:R-:W-:-:S02]  /*2c90*/  IMAD.MOV.U32 R85, RZ, RZ, RZ ;  /* 0x000000ffff557224 */ /* 0x000fc400078e00ff */
[----:B------:R-:W-:Y:S02]  /*2ca0*/  IMAD.MOV.U32 R83, RZ, RZ, RZ ;  /* 0x000000ffff537224 */ /* 0x000fe400078e00ff */
[----:B------:R-:W-:Y:S02]  /*2cb0*/  IMAD.MOV.U32 R81, RZ, RZ, RZ ;  /* 0x000000ffff517224 */ /* 0x000fe400078e00ff */
[----:B------:R-:W-:Y:S02]  /*2cc0*/  IMAD.MOV.U32 R79, RZ, RZ, RZ ;  /* 0x000000ffff4f7224 */ /* 0x000fe400078e00ff */
[----:B------:R-:W-:Y:S02]  /*2cd0*/  IMAD.MOV.U32 R77, RZ, RZ, RZ ;  /* 0x000000ffff4d7224 */ /* 0x000fe400078e00ff */
[----:B------:R-:W-:Y:S02]  /*2ce0*/  IMAD.MOV.U32 R75, RZ, RZ, RZ ;  /* 0x000000ffff4b7224 */ /* 0x000fe400078e00ff */
[----:B------:R-:W-:-:S02]  /*2cf0*/  IMAD.MOV.U32 R73, RZ, RZ, RZ ;  /* 0x000000ffff497224 */ /* 0x000fc400078e00ff */
[----:B---3--:R-:W-:Y:S02]  /*2d00*/  VIADD R53, R6, 0xffffffe ;  /* 0x0ffffffe06357836 */ /* 0x008fe40000000000 */
[----:B------:R-:W-:Y:S02]  /*2d10*/  IMAD.MOV.U32 R71, RZ, RZ, RZ ;  /* 0x000000ffff477224 */ /* 0x000fe400078e00ff */
[----:B------:R-:W-:Y:S02]  /*2d20*/  IMAD.MOV.U32 R69, RZ, RZ, RZ ;  /* 0x000000ffff457224 */ /* 0x000fe400078e00ff */
[----:B------:R-:W3:Y:S01]  /*2d30*/  F2I.FTZ.U32.TRUNC.NTZ R53, R53 ;  /* 0x0000003500357305 */ /* 0x000ee2000021f000 */
[----:B------:R-:W-:Y:S02]  /*2d40*/  IMAD.MOV.U32 R67, RZ, RZ, RZ ;  /* 0x000000ffff437224 */ /* 0x000fe400078e00ff */
[----:B------:R-:W-:Y:S02]  /*2d50*/  IMAD.MOV.U32 R65, RZ, RZ, RZ ;  /* 0x000000ffff417224 */ /* 0x000fe400078e00ff */
[----:B------:R-:W-:-:S02]  /*2d60*/  IMAD.MOV.U32 R63, RZ, RZ, RZ ;  /* 0x000000ffff3f7224 */ /* 0x000fc400078e00ff */
[----:B------:R-:W-:Y:S02]  /*2d70*/  IMAD.MOV.U32 R61, RZ, RZ, RZ ;  /* 0x000000ffff3d7224 */ /* 0x000fe400078e00ff */
[----:B------:R-:W-:Y:S02]  /*2d80*/  IMAD.MOV.U32 R59, RZ, RZ, RZ ;  /* 0x000000ffff3b7224 */ /* 0x000fe400078e00ff */
[----:B------:R-:W-:Y:S02]  /*2d90*/  IMAD.MOV.U32 R57, RZ, RZ, RZ ;  /* 0x000000ffff397224 */ /* 0x000fe400078e00ff */
[----:B------:R-:W-:Y:S02]  /*2da0*/  IMAD.MOV.U32 R55, RZ, RZ, RZ ;  /* 0x000000ffff377224 */ /* 0x000fe400078e00ff */
[----:B---3--:R-:W-:Y:S02]  /*2db0*/  IMAD.MOV R9, RZ, RZ, -R53 ;  /* 0x000000ffff097224 */ /* 0x008fe400078e0a35 */
[----:B------:R-:W-:-:S02]  /*2dc0*/  IMAD.MOV.U32 R51, RZ, RZ, RZ ;  /* 0x000000ffff337224 */ /* 0x000fc400078e00ff */
[----:B------:R-:W-:-:S04]  /*2dd0*/  IMAD R9, R9, UR7, RZ ;  /* 0x0000000709097c24 */ /* 0x000fc8000f8e02ff */
[----:B------:R-:W-:Y:S01]  /*2de0*/  IMAD.HI.U32 R52, R53, R9, R52 ;  /* 0x0000000935347227 */ /* 0x000fe200078e0034 */
[----:B------:R-:W-:-:S03]  /*2df0*/  CS2R R8, SRZ ;  /* 0x0000000000087805 */ /* 0x000fc6000001ff00 */
[----:B----4-:R-:W-:-:S07]  /*2e00*/  IMAD.MOV.U32 R53, RZ, RZ, RZ ;  /* 0x000000ffff357224 */ /* 0x010fce00078e00ff */
.L_x_220:
[----:B012---:R-:W-:Y:S02]  /*2e10*/  SHF.R.U32.HI R5, RZ, 0x2, R0 ;  /* 0x00000002ff057819 */ /* 0x007fe40000011600 */
[----:B------:R-:W-:Y:S02]  /*2e20*/  SHF.R.U32.HI R6, RZ, 0x2, R7 ;  /* 0x00000002ff067819 */ /* 0x000fe40000011607 */
[----:B------:R-:W-:Y:S01]  /*2e30*/  LOP3.LUT R5, R5, R0, RZ, 0x3c, !PT ;  /* 0x0000000005057212 */ /* 0x000fe200078e3cff */
[----:B------:R-:W-:Y:S01]  /*2e40*/  IMAD.SHL.U32 R0, R3, 0x10, RZ ;  /* 0x0000001003007824 */ /* 0x000fe200078e00ff */
[----:B------:R-:W-:-:S03]  /*2e50*/  LOP3.LUT R6, R6, R7, RZ, 0x3c, !PT ;  /* 0x0000000706067212 */ /* 0x000fc600078e3cff */
[----:B------:R-:W-:-:S05]  /*2e60*/  IMAD.SHL.U32 R4, R5, 0x2, RZ ;  /* 0x0000000205047824 */ /* 0x000fca00078e00ff */
[----:B------:R-:W-:-:S04]  /*2e70*/  LOP3.LUT R0, R5, R4, R0, 0x96, !PT ;  /* 0x0000000405007212 */ /* 0x000fc800078e9600 */
[----:B------:R-:W-:Y:S01]  /*2e80*/  LOP3.LUT R60, R0, R3, RZ, 0x3c, !PT ;  /* 0x00000003003c7212 */ /* 0x000fe200078e3cff */
[----:B------:R-:W-:-:S04]  /*2e90*/  IMAD.SHL.U32 R0, R6, 0x2, RZ ;  /* 0x0000000206007824 */ /* 0x000fc800078e00ff */
[----:B------:R-:W-:-:S05]  /*2ea0*/  IMAD.SHL.U32 R5, R60, 0x10, RZ ;  /* 0x000000103c057824 */ /* 0x000fca00078e00ff */
[----:B------:R-:W-:Y:S01]  /*2eb0*/  LOP3.LUT R5, R6, R0, R5, 0x96, !PT ;  /* 0x0000000006057212 */ /* 0x000fe200078e9605 */
[----:B------:R-:W-:Y:S02]  /*2ec0*/  IMAD.MOV.U32 R0, RZ, RZ, R50 ;  /* 0x000000ffff007224 */ /* 0x000fe400078e0032 */
[----:B------:R-:W-:Y:S01]  /*2ed0*/  IMAD.MOV.U32 R50, RZ, RZ, R3 ;  /* 0x000000ffff327224 */ /* 0x000fe200078e0003 */
[----:B------:R-:W-:Y:S02]  /*2ee0*/  LOP3.LUT R3, R5, R60, RZ, 0x3c, !PT ;  /* 0x0000003c05037212 */ /* 0x000fe400078e3cff */
[----:B------:R-:W-:-:S03]  /*2ef0*/  IADD3 R5, PT, PT, R56, -0x587c5, R60 ;  /* 0xfffa783b38057810 */ /* 0x000fc60007ffe03c */
[----:B------:R-:W-:Y:S02]  /*2f00*/  IMAD.IADD R7, R3, 0x1, R56 ;  /* 0x0000000103077824 */ /* 0x000fe400078e0238 */
[----:B------:R-:W-:-:S04]  /*2f10*/  IMAD.HI.U32 R4, R52, R5, RZ ;  /* 0x0000000534047227 */ /* 0x000fc800078e00ff */
[----:B------:R-:W-:-:S04]  /*2f20*/  IMAD.HI.U32 R6, R52, R7, RZ ;  /* 0x0000000734067227 */ /* 0x000fc800078e00ff */
[----:B------:R-:W-:Y:S02]  /*2f30*/  IMAD.MOV R4, RZ, RZ, -R4 ;  /* 0x000000ffff047224 */ /* 0x000fe400078e0a04 */
[----:B------:R-:W-:Y:S02]  /*2f40*/  IMAD.MOV R6, RZ, RZ, -R6 ;  /* 0x000000ffff067224 */ /* 0x000fe400078e0a06 */
[----:B------:R-:W-:Y:S02]  /*2f50*/  IMAD R5, R4, UR7, R5 ;  /* 0x0000000704057c24 */ /* 0x000fe4000f8e0205 */
[----:B------:R-:W-:Y:S01]  /*2f60*/  IMAD R7, R6, UR7, R7 ;  /* 0x0000000706077c24 */ /* 0x000fe2000f8e0207 */
[----:B------:R-:W0:Y:S02]  /*2f70*/  LDC R4, c[0x0][0x360] ;  /* 0x0000d800ff047b82 */ /* 0x000e240000000800 */
[----:B------:R-:W-:Y:S02]  /*2f80*/  ISETP.GE.U32.AND P1, PT, R5, UR7, PT ;  /* 0x0000000705007c0c */ /* 0x000fe4000bf26070 */
[----:B------:R-:W-:-:S11]  /*2f90*/  ISETP.GE.U32.AND P2, PT, R7, UR7, PT ;  /* 0x0000000707007c0c */ /* 0x000fd6000bf46070 */
[----:B------:R-:W-:Y:S02]  /*2fa0*/  @P1 VIADD R5, R5, -UR7 ;  /* 0x8000000705051c36 */ /* 0x000fe40008000000 */
[----:B------:R-:W-:-:S03]  /*2fb0*/  @P2 VIADD R7, R7, -UR7 ;  /* 0x8000000707072c36 */ /* 0x000fc60008000000 */
[----:B------:R-:W-:Y:S02]  /*2fc0*/  ISETP.GE.U32.AND P1, PT, R5, UR7, PT ;  /* 0x0000000705007c0c */ /* 0x000fe4000bf26070 */
[----:B------:R-:W-:Y:S01]  /*2fd0*/  ISETP.GE.U32.AND P2, PT, R7, UR7, PT ;  /* 0x0000000707007c0c */ /* 0x000fe2000bf46070 */
[----:B0-----:R-:W-:-:S10]  /*2fe0*/  IMAD R4, R4, UR6, R58 ;  /* 0x0000000604047c24 */ /* 0x001fd4000f8e023a */
[----:B------:R-:W-:Y:S02]  /*2ff0*/  @P1 VIADD R5, R5, -UR7 ;  /* 0x8000000705051c36 */ /* 0x000fe40008000000 */
[----:B------:R-:W-:-:S03]  /*3000*/  @P2 VIADD R7, R7, -UR7 ;  /* 0x8000000707072c36 */ /* 0x000fc60008000000 */
[C---:B------:R-:W-:Y:S02]  /*3010*/  SEL R5, R54.reuse, R5, !P0 ;  /* 0x0000000536057207 */ /* 0x040fe40004000000 */
[----:B------:R-:W-:-:S03]  /*3020*/  SEL R7, R54, R7, !P0 ;  /* 0x0000000736077207 */ /* 0x000fc60004000000 */
[----:B------:R-:W-:Y:S02]  /*3030*/  IMAD.IADD R5, R5, 0x1, R4 ;  /* 0x0000000105057824 */ /* 0x000fe400078e0204 */
[----:B------:R-:W-:Y:S02]  /*3040*/  IMAD.IADD R7, R4, 0x1, R7 ;  /* 0x0000000104077824 */ /* 0x000fe400078e0207 */
[----:B------:R-:W-:-:S04]  /*3050*/  IMAD.HI.U32 R4, R52, R5, RZ ;  /* 0x0000000534047227 */ /* 0x000fc800078e00ff */
[----:B------:R-:W-:-:S04]  /*3060*/  IMAD.HI.U32 R6, R52, R7, RZ ;  /* 0x0000000734067227 */ /* 0x000fc800078e00ff */
[----:B------:R-:W-:Y:S02]  /*3070*/  IMAD.MOV R4, RZ, RZ, -R4 ;  /* 0x000000ffff047224 */ /* 0x000fe400078e0a04 */
[----:B------:R-:W-:Y:S02]  /*3080*/  IMAD.MOV R6, RZ, RZ, -R6 ;  /* 0x000000ffff067224 */ /* 0x000fe400078e0a06 */
[----:B------:R-:W-:Y:S02]  /*3090*/  IMAD R5, R4, UR7, R5 ;  /* 0x0000000704057c24 */ /* 0x000fe4000f8e0205 */
[----:B------:R-:W-:Y:S02]  /*30a0*/  IMAD R4, R6, UR7, R7 ;  /* 0x0000000706047c24 */ /* 0x000fe4000f8e0207 */
[----:B------:R-:W0:Y:S01]  /*30b0*/  LDC.64 R6, c[0x0][0x380] ;  /* 0x0000e000ff067b82 */ /* 0x000e220000000a00 */
[----:B------:R-:W-:Y:S02]  /*30c0*/  ISETP.GE.U32.AND P1, PT, R5, UR7, PT ;  /* 0x0000000705007c0c */ /* 0x000fe4000bf26070 */
[----:B------:R-:W-:-:S11]  /*30d0*/  ISETP.GE.U32.AND P2, PT, R4, UR7, PT ;  /* 0x0000000704007c0c */ /* 0x000fd6000bf46070 */
[----:B------:R-:W-:Y:S02]  /*30e0*/  @P1 VIADD R5, R5, -UR7 ;  /* 0x8000000705051c36 */ /* 0x000fe40008000000 */
[----:B------:R-:W-:-:S03]  /*30f0*/  @P2 VIADD R4, R4, -UR7 ;  /* 0x8000000704042c36 */ /* 0x000fc60008000000 */
[----:B------:R-:W-:Y:S02]  /*3100*/  ISETP.GE.U32.AND P1, PT, R5, UR7, PT ;  /* 0x0000000705007c0c */ /* 0x000fe4000bf26070 */
[----:B------:R-:W-:-:S11]  /*3110*/  ISETP.GE.U32.AND P2, PT, R4, UR7, PT ;  /* 0x0000000704007c0c */ /* 0x000fd6000bf46070 */
[----:B------:R-:W-:Y:S02]  /*3120*/  @P1 VIADD R5, R5, -UR7 ;  /* 0x8000000705051c36 */ /* 0x000fe40008000000 */
[----:B------:R-:W-:-:S03]  /*3130*/  @P2 VIADD R4, R4, -UR7 ;  /* 0x8000000704042c36 */ /* 0x000fc60008000000 */
[C---:B------:R-:W-:Y:S02]  /*3140*/  SEL R5, R54.reuse, R5, !P0 ;  /* 0x0000000536057207 */ /* 0x040fe40004000000 */
[----:B------:R-:W-:-:S03]  /*3150*/  SEL R62, R54, R4, !P0 ;  /* 0x00000004363e7207 */ /* 0x000fc60004000000 */
[----:B0-----:R-:W-:-:S04]  /*3160*/  IMAD.WIDE.U32 R4, R5, 0x100, R6 ;  /* 0x0000010005047825 */ /* 0x001fc800078e0006 */
[----:B------:R-:W-:Y:S01]  /*3170*/  IMAD.WIDE.U32 R6, R62, 0x100, R6 ;  /* 0x000001003e067825 */ /* 0x000fe200078e0006 */
[----:B------:R-:W2:Y:S04]  /*3180*/  LDG.E R64, desc[UR8][R4.64+0xf8] ;  /* 0x0000f80804407981 */ /* 0x000ea8000c1e1900 */
[----:B------:R-:W3:Y:S04]  /*3190*/  LDG.E R62, desc[UR8][R4.64+0xfc] ;  /* 0x0000fc08043e7981 */ /* 0x000ee8000c1e1900 */
[----:B------:R-:W4:Y:S04]  /*31a0*/  LDG.E R66, desc[UR8][R4.64+0xf4] ;  /* 0x0000f40804427981 */ /* 0x000f28000c1e1900 */
[----:B------:R-:W3:Y:S04]  /*31b0*/  LDG.E R68, desc[UR8][R6.64+0xfc] ;  /* 0x0000fc0806447981 */ /* 0x000ee8000c1e1900 */
[----:B------:R-:W2:Y:S04]  /*31c0*/  LDG.E R70, desc[UR8][R6.64+0xf8] ;  /* 0x0000f80806467981 */ /* 0x000ea8000c1e1900 */
        /* <DEDUP_REMOVED lines=9> */
[----:B---3--:R-:W-:-:S03]  /*3260*/  LOP3.LUT R48, R68, R48, R62, 0x96, !PT ;  /* 0x0000003044307212 */ /* 0x008fc600078e963e */
[----:B------:R-:W5:Y:S01]  /*3270*/  LDG.E R62, desc[UR8][R4.64+0xf0] ;  /* 0x0000f008043e7981 */ /* 0x000f62000c1e1900 */
[----:B--2---:R-:W-:-:S03]  /*3280*/  LOP3.LUT R46, R70, R46, R64, 0x96, !PT ;  /* 0x0000002e462e7212 */ /* 0x004fc600078e9640 */
[----:B------:R-:W2:Y:S01]  /*3290*/  LDG.E R64, desc[UR8][R4.64+0xec] ;  /* 0x0000ec0804407981 */ /* 0x000ea2000c1e1900 */
[----:B----4-:R-:W-:-:S03]  /*32a0*/  LOP3.LUT R44, R72, R44, R66, 0x96, !PT ;  /* 0x0000002c482c7212 */ /* 0x010fc600078e9642 */
[----:B------:R-:W3:Y:S04]  /*32b0*/  LDG.E R66, desc[UR8][R4.64+0xe8] ;  /* 0x0000e80804427981 */ /* 0x000ee8000c1e1900 */
[----:B------:R-:W4:Y:S04]  /*32c0*/  LDG.E R68, desc[UR8][R4.64+0xe4] ;  /* 0x0000e40804447981 */ /* 0x000f28000c1e1900 */
[----:B------:R-:W4:Y:S04]  /*32d0*/  LDG.E R70, desc[UR8][R4.64+0xe0] ;  /* 0x0000e00804467981 */ /* 0x000f28000c1e1900 */
[----:B------:R-:W4:Y:S01]  /*32e0*/  LDG.E R72, desc[UR8][R4.64+0xdc] ;  /* 0x0000dc0804487981 */ /* 0x000f22000c1e1900 */
[----:B-----5:R-:W-:-:S03]  /*32f0*/  LOP3.LUT R42, R74, R42, R62, 0x96, !PT ;  /* 0x0000002a4a2a7212 */ /* 0x020fc600078e963e */
[----:B------:R-:W5:Y:S01]  /*3300*/  LDG.E R62, desc[UR8][R4.64+0xd8] ;  /* 0x0000d808043e7981 */ /* 0x000f62000c1e1900 */
[----:B--2---:R-:W-:-:S03]  /*3310*/  LOP3.LUT R40, R76, R40, R64, 0x96, !PT ;  /* 0x000000284c287212 */ /* 0x004fc600078e9640 */
[----:B------:R-:W2:Y:S01]  /*3320*/  LDG.E R64, desc[UR8][R4.64+0xd4] ;  /* 0x0000d40804407981 */ /* 0x000ea2000c1e1900 */
[----:B---3--:R-:W-:-:S03]  /*3330*/  LOP3.LUT R38, R78, R38, R66, 0x96, !PT ;  /* 0x000000264e267212 */ /* 0x008fc600078e9642 */
[----:B------:R-:W3:Y:S01]  /*3340*/  LDG.E R66, desc[UR8][R4.64+0xd0] ;  /* 0x0000d00804427981 */ /* 0x000ee2000c1e1900 */
[----:B----4-:R-:W-:-:S03]  /*3350*/  LOP3.LUT R36, R80, R36, R68, 0x96, !PT ;  /* 0x0000002450247212 */ /* 0x010fc600078e9644 */
[----:B------:R-:W4:Y:S01]  /*3360*/  LDG.E R68, desc[UR8][R4.64+0xcc] ;  /* 0x0000cc0804447981 */ /* 0x000f22000c1e1900 */
[----:B------:R-:W-:-:S03]  /*3370*/  LOP3.LUT R34, R82, R34, R70, 0x96, !PT ;  /* 0x0000002252227212 */ /* 0x000fc600078e9646 */
[----:B------:R-:W4:Y:S01]  /*3380*/  LDG.E R70, desc[UR8][R4.64+0xc8] ;  /* 0x0000c80804467981 */ /* 0x000f22000c1e1900 */
[----:B------:R-:W-:-:S03]  /*3390*/  LOP3.LUT R32, R84, R32, R72, 0x96, !PT ;  /* 0x0000002054207212 */ /* 0x000fc600078e9648 */
[----:B------:R-:W4:Y:S04]  /*33a0*/  LDG.E R72, desc[UR8][R4.64+0xc4] ;  /* 0x0000c40804487981 */ /* 0x000f28000c1e1900 */
[----:B------:R-:W5:Y:S04]  /*33b0*/  LDG.E R74, desc[UR8][R6.64+0xd8] ;  /* 0x0000d808064a7981 */ /* 0x000f68000c1e1900 */
[----:B------:R-:W2:Y:S04]  /*33c0*/  LDG.E R76, desc[UR8][R6.64+0xd4] ;  /* 0x0000d408064c7981 */ /* 0x000ea8000c1e1900 */
        /* <DEDUP_REMOVED lines=141> */
[----:B------:R-:W5:Y:S04]  /*3ca0*/  LDG.E R72, desc[UR8][R4.64+0x4] ;  /* 0x0000040804487981 */ /* 0x000f68000c1e1900 */
[----:B------:R-:W2:Y:S04]  /*3cb0*/  LDG.E R74, desc[UR8][R4.64] ;  /* 0x00000008044a7981 */ /* 0x000ea8000c1e1900 */
[----:B------:R-:W3:Y:S04]  /*3cc0*/  LDG.E R76, desc[UR8][R6.64+0x18] ;  /* 0x00001808064c7981 */ /* 0x000ee8000c1e1900 */
[----:B------:R-:W4:Y:S04]  /*3cd0*/  LDG.E R78, desc[UR8][R6.64+0x14] ;  /* 0x00001408064e7981 */ /* 0x000f28000c1e1900 */
[----:B------:R-:W4:Y:S04]  /*3ce0*/  LDG.E R80, desc[UR8][R6.64+0x10] ;  /* 0x0000100806507981 */ /* 0x000f28000c1e1900 */
[----:B------:R-:W4:Y:S04]  /*3cf0*/  LDG.E R82, desc[UR8][R6.64+0xc] ;  /* 0x00000c0806527981 */ /* 0x000f28000c1e1900 */
[----:B------:R0:W4:Y:S01]  /*3d00*/  LDG.E R84, desc[UR8][R6.64+0x8] ;  /* 0x0000080806547981 */ /* 0x000122000c1e1900 */
[----:B------:R-:W-:-:S04]  /*3d10*/  UIADD3 UR4, UPT, UPT, UR4, 0x2, URZ ;  /* 0x0000000204047890 */ /* 0x000fc8000fffe0ff */
[----:B------:R-:W-:Y:S01]  /*3d20*/  UISETP.NE.AND UP0, UPT, UR4, URZ, UPT ;  /* 0x000000ff0400728c */ /* 0x000fe2000bf05270 */
[----:B------:R-:W-:Y:S02]  /*3d30*/  VIADD R56, R56, 0xb0f8a ;  /* 0x000b0f8a38387836 */ /* 0x000fe40000000000 */
[----:B0-----:R-:W-:Y:S02]  /*3d40*/  IMAD.MOV.U32 R7, RZ, RZ, R2 ;  /* 0x000000ffff077224 */ /* 0x001fe400078e0002 */
[----:B------:R-:W-:Y:S01]  /*3d50*/  IMAD.MOV.U32 R2, RZ, RZ, R60 ;  /* 0x000000ffff027224 */ /* 0x000fe200078e003c */
[----:B-----5:R-:W-:Y:S02]  /*3d60*/  LOP3.LUT R11, R86, R11, R72, 0x96, !PT ;  /* 0x0000000b560b7212 */ /* 0x020fe400078e9648 */
[----:B--2---:R-:W-:Y:S02]  /*3d70*/  LOP3.LUT R9, R88, R9, R74, 0x96, !PT ;  /* 0x0000000958097212 */ /* 0x004fe400078e964a */
[----:B---3--:R-:W-:-:S02]  /*3d80*/  LOP3.LUT R21, R76, R21, R62, 0x96, !PT ;  /* 0x000000154c157212 */ /* 0x008fc400078e963e */
[----:B----4-:R-:W-:Y:S02]  /*3d90*/  LOP3.LUT R19, R78, R19, R64, 0x96, !PT ;  /* 0x000000134e137212 */ /* 0x010fe400078e9640 */
[----:B------:R-:W-:Y:S02]  /*3da0*/  LOP3.LUT R17, R80, R17, R66, 0x96, !PT ;  /* 0x0000001150117212 */ /* 0x000fe400078e9642 */
[----:B------:R-:W-:Y:S02]  /*3db0*/  LOP3.LUT R15, R82, R15, R68, 0x96, !PT ;  /* 0x0000000f520f7212 */ /* 0x000fe400078e9644 */
[----:B------:R-:W-:Y:S01]  /*3dc0*/  LOP3.LUT R13, R84, R13, R70, 0x96, !PT ;  /* 0x0000000d540d7212 */ /* 0x000fe200078e9646 */
[----:B------:R-:W-:Y:S06]  /*3dd0*/  BRA.U UP0, `(.L_x_220) ;  /* 0xfffffff1000c7547 */ /* 0x000fec000b83ffff */
[----:B------:R-:W-:-:S07]  /*3de0*/  VIADD R56, R56, 0xfffa783b ;  /* 0xfffa783b38387836 */ /* 0x000fce0000000000 */
.L_x_219:
[----:B------:R-:W-:-:S04]  /*3df0*/  ULOP3.LUT UR4, UR5, 0x1, URZ, 0xc0, !UPT ;  /* 0x0000000105047892 */ /* 0x000fc8000f8ec0ff */
[----:B------:R-:W-:-:S09]  /*3e00*/  UISETP.NE.U32.AND UP0, UPT, UR4, 0x1, UPT ;  /* 0x000000010400788c */ /* 0x000fd2000bf05070 */
[----:B------:R-:W-:Y:S05]  /*3e10*/  BRA.U UP0, `(.L_x_218) ;  /* 0x0000000900a47547 */ /* 0x000fea000b800000 */
[----:B------:R-:W3:Y:S01]  /*3e20*/  LDCU UR4, c[0x0][0x390] ;  /* 0x00007200ff0477ac */ /* 0x000ee20008000800 */
[----:B------:R-:W-:Y:S01]  /*3e30*/  SHF.R.U32.HI R7, RZ, 0x2, R0 ;  /* 0x00000002ff077819 */ /* 0x000fe20000011600 */
[----:B------:R-:W4:Y:S03]  /*3e40*/  S2UR UR5, SR_CTAID.X ;  /* 0x00000000000579c3 */ /* 0x000f260000002500 */
[----:B------:R-:W-:Y:S01]  /*3e50*/  LOP3.LUT R7, R7, R0, RZ, 0x3c, !PT ;  /* 0x0000000007077212 */ /* 0x000fe200078e3cff */
[----:B012---:R-:W-:-:S04]  /*3e60*/  IMAD.SHL.U32 R0, R3, 0x10, RZ ;  /* 0x0000001003007824 */ /* 0x007fc800078e00ff */
[----:B------:R-:W-:-:S05]  /*3e70*/  IMAD.SHL.U32 R2, R7, 0x2, RZ ;  /* 0x0000000207027824 */ /* 0x000fca00078e00ff */
[----:B------:R-:W-:Y:S02]  /*3e80*/  LOP3.LUT R0, R7, R2, R0, 0x96, !PT ;  /* 0x0000000207007212 */ /* 0x000fe400078e9600 */
[----:B------:R-:W4:Y:S01]  /*3e90*/  S2R R2, SR_TID.X ;  /* 0x0000000000027919 */ /* 0x000f220000002100 */
[----:B---3--:R-:W0:Y:S01]  /*3ea0*/  I2F.U32.RP R6, UR4 ;  /* 0x0000000400067d06 */ /* 0x008e220008209000 */
[----:B------:R-:W-:Y:S02]  /*3eb0*/  LOP3.LUT R3, R0, R3, RZ, 0x3c, !PT ;  /* 0x0000000300037212 */ /* 0x000fe400078e3cff */
[----:B------:R-:W-:-:S03]  /*3ec0*/  ISETP.NE.U32.AND P1, PT, RZ, UR4, PT ;  /* 0x00000004ff007c0c */ /* 0x000fc6000bf25070 */
[----:B------:R-:W-:Y:S02]  /*3ed0*/  IMAD.IADD R3, R3, 0x1, R56 ;  /* 0x0000000103037824 */ /* 0x000fe400078e0238 */
[----:B0-----:R-:W0:Y:S02]  /*3ee0*/  MUFU.RCP R6, R6 ;  /* 0x0000000600067308 */ /* 0x001e240000001000 */
[----:B0-----:R-:W-:-:S06]  /*3ef0*/  VIADD R4, R6, 0xffffffe ;  /* 0x0ffffffe06047836 */ /* 0x001fcc0000000000 */
[----:B------:R0:W1:Y:S02]  /*3f00*/  F2I.FTZ.U32.TRUNC.NTZ R5, R4 ;  /* 0x0000000400057305 */ /* 0x000064000021f000 */
[----:B0-----:R-:W-:Y:S02]  /*3f10*/  IMAD.MOV.U32 R4, RZ, RZ, RZ ;  /* 0x000000ffff047224 */ /* 0x001fe400078e00ff */
[----:B-1----:R-:W-:-:S04]  /*3f20*/  IMAD.MOV R50, RZ, RZ, -R5 ;  /* 0x000000ffff327224 */ /* 0x002fc800078e0a05 */
[----:B------:R-:W-:-:S04]  /*3f30*/  IMAD R7, R50, UR4, RZ ;  /* 0x0000000432077c24 */ /* 0x000fc8000f8e02ff */
[----:B------:R-:W-:Y:S01]  /*3f40*/  IMAD.HI.U32 R7, R5, R7, R4 ;  /* 0x0000000705077227 */ /* 0x000fe200078e0004 */
[----:B------:R-:W-:-:S05]  /*3f50*/  LOP3.LUT R5, RZ, UR4, RZ, 0x33, !PT ;  /* 0x00000004ff057c12 */ /* 0x000fca000f8e33ff */
[----:B------:R-:W-:-:S04]  /*3f60*/  IMAD.HI.U32 R0, R7, R3, RZ ;  /* 0x0000000307007227 */ /* 0x000fc800078e00ff */
[----:B------:R-:W-:-:S04]  /*3f70*/  IMAD.MOV R0, RZ, RZ, -R0 ;  /* 0x000000ffff007224 */ /* 0x000fc800078e0a00 */
[----:B------:R-:W-:Y:S02]  /*3f80*/  IMAD R3, R0, UR4, R3 ;  /* 0x0000000400037c24 */ /* 0x000fe4000f8e0203 */
[----:B------:R-:W4:Y:S03]  /*3f90*/  LDC R0, c[0x0][0x360] ;  /* 0x0000d800ff007b82 */ /* 0x000f260000000800 */
[----:B------:R-:W-:-:S13]  /*3fa0*/  ISETP.GE.U32.AND P0, PT, R3, UR4, PT ;  /* 0x0000000403007c0c */ /* 0x000fda000bf06070 */
[----:B------:R-:W-:-:S05]  /*3fb0*/  @P0 VIADD R3, R3, -UR4 ;  /* 0x8000000403030c36 */ /* 0x000fca0008000000 */
[----:B------:R-:W-:Y:S01]  /*3fc0*/  ISETP.GE.U32.AND P0, PT, R3, UR4, PT ;  /* 0x0000000403007c0c */ /* 0x000fe2000bf06070 */
[----:B----4-:R-:W-:-:S12]  /*3fd0*/  IMAD R0, R0, UR5, R2 ;  /* 0x0000000500007c24 */ /* 0x010fd8000f8e0202 */
        /* <DEDUP_REMOVED lines=140> */
[----:B------:R-:W-:-:S07]  /*48a0*/  LOP3.LUT R25, R25, R72, RZ, 0x3c, !PT ;  /* 0x0000004819197212 */ /* 0x000fce00078e3cff */
.L_x_218:
[----:B012---:R-:W0:Y:S01]  /*48b0*/  S2R R0, SR_TID.X ;  /* 0x0000000000007919 */ /* 0x007e220000002100 */
        /* <DEDUP_REMOVED lines=70> */
.L_x_221:
        /* <DEDUP_REMOVED lines=14> */
.L_x_396:


//--------------------- .text._Z26GenerateRandomBlocksKernelILi256EEvP11MemoryBlockIXT_EEi --------------------------
	.section	.text._Z26GenerateRandomBlocksKernelILi256EEvP11MemoryBlockIXT_EEi,"ax",@progbits
	.align	128
        .global         _Z26GenerateRandomBlocksKernelILi256EEvP11MemoryBlockIXT_EEi
        .type           _Z26GenerateRandomBlocksKernelILi256EEvP11MemoryBlockIXT_EEi,@function
        .size           _Z26GenerateRandomBlocksKernelILi256EEvP11MemoryBlockIXT_EEi,(.L_x_397 - _Z26GenerateRandomBlocksKernelILi256EEvP11MemoryBlockIXT_EEi)
        .other          _Z26GenerateRandomBlocksKernelILi256EEvP11MemoryBlockIXT_EEi,@"STO_CUDA_ENTRY STV_DEFAULT"
_Z26GenerateRandomBlocksKernelILi256EEvP11MemoryBlockIXT_EEi:
.text._Z26GenerateRandomBlocksKernelILi256EEvP11MemoryBlockIXT_EEi:
        /* <DEDUP_REMOVED lines=39> */
.L_x_232:
        /* <DEDUP_REMOVED lines=11> */
.L_x_227:
[----:B------:R-:W-:-:S06]  /*0320*/  IMAD R14, R6, 0x4, R1 ;  /* 0x00000004060e7824 */ /* 0x000fcc00078e0201 */
[----:B------:R-:W5:Y:S01]  /*0330*/  LDL R14, [R14+0x4] ;  /* 0x000004000e0e7983 */ /* 0x000f620000100800 */
[----:B------:R-:W-:-:S05]  /*0340*/  UMOV UR4, URZ ;  /* 0x000000ff00047c82 */ /* 0x000fca0008000000 */
.L_x_226:
        /* <DEDUP_REMOVED lines=192> */
.L_x_229:
[----:B------:R-:W-:-:S06]  /*0f50*/  IMAD R14, R6, 0x4, R1 ;  /* 0x00000004060e7824 */ /* 0x000fcc00078e0201 */
[----:B------:R-:W5:Y:S01]  /*0f60*/  LDL R14, [R14+0x4] ;  /* 0x000004000e0e7983 */ /* 0x000f620000100800 */
[----:B------:R-:W-:-:S05]  /*0f70*/  UMOV UR4, URZ ;  /* 0x000000ff00047c82 */ /* 0x000fca0008000000 */
.L_x_228:
        /* <DEDUP_REMOVED lines=192> */
.L_x_231:
[----:B------:R-:W-:-:S06]  /*1b80*/  IMAD R14, R6, 0x4, R1 ;  /* 0x00000004060e7824 */ /* 0x000fcc00078e0201 */
[----:B------:R-:W5:Y:S01]  /*1b90*/  LDL R14, [R14+0x4] ;  /* 0x000004000e0e7983 */ /* 0x000f620000100800 */
[----:B------:R-:W-:-:S05]  /*1ba0*/  UMOV UR4, URZ ;  /* 0x000000ff00047c82 */ /* 0x000fca0008000000 */
.L_x_230:
        /* <DEDUP_REMOVED lines=180> */
.L_x_225:
[----:B------:R-:W-:Y:S05]  /*26f0*/  BSYNC.RECONVERGENT B1 ;  /* 0x0000000000017941 */ /* 0x000fea0003800200 */
.L_x_224:
[C---:B------:R-:W-:Y:S01]  /*2700*/  ISETP.GT.U32.AND P0, PT, R12.reuse, 0x3, PT ;  /* 0x000000030c00780c */ /* 0x040fe20003f04070 */
[----:B------:R-:W-:Y:S01]  /*2710*/  VIADD R13, R13, 0x1 ;  /* 0x000000010d0d7836 */ /* 0x000fe20000000000 */
[--C-:B------:R-:W-:Y:S02]  /*2720*/  SHF.R.U64 R12, R12, 0x2, R15.reuse ;  /* 0x000000020c0c7819 */ /* 0x100fe4000000120f */
[----:B------:R-:W-:Y:S02]  /*2730*/  ISETP.GT.U32.AND.EX P0, PT, R15, RZ, PT, P0 ;  /* 0x000000ff0f00720c */ /* 0x000fe40003f04100 */
[----:B------:R-:W-:-:S11]  /*2740*/  SHF.R.U32.HI R15, RZ, 0x2, R15 ;  /* 0x00000002ff0f7819 */ /* 0x000fd6000001160f */
[----:B------:R-:W-:Y:S05]  /*2750*/  @P0 BRA `(.L_x_232) ;  /* 0xffffffd800c40947 */ /* 0x000fea000383ffff */
.L_x_223:
[----:B------:R-:W-:Y:S05]  /*2760*/  BSYNC.RECONVERGENT B0 ;  /* 0x0000000000007941 */ /* 0x000fea0003800200 */
.L_x_222:
[----:B------:R-:W1:Y:S01]  /*2770*/  LDCU.64 UR4, c[0x0][0x380] ;  /* 0x00007000ff0477ac */ /* 0x000e620008000a00 */
[----:B------:R-:W-:Y:S01]  /*2780*/  SHF.R.S32.HI R8, RZ, 0x1f, R7 ;  /* 0x0000001fff087819 */ /* 0x000fe20000011407 */
[----:B------:R-:W-:Y:S02]  /*2790*/  IMAD.MOV.U32 R19, RZ, RZ, R0 ;  /* 0x000000ffff137224 */ /* 0x000fe400078e0000 */
[----:B------:R-:W-:Y:S02]  /*27a0*/  IMAD.MOV.U32 R9, RZ, RZ, RZ ;  /* 0x000000ffff097224 */ /* 0x000fe400078e00ff */
[----:B0-----:R-:W-:Y:S01]  /*27b0*/  IMAD.MOV.U32 R0, RZ, RZ, 0x2abc4dd5 ;  /* 0x2abc4dd5ff007424 */ /* 0x001fe200078e00ff */
[----:B-1----:R-:W-:-:S04]  /*27c0*/  LEA R6, P0, R7, UR4, 0x8 ;  /* 0x0000000407067c11 */ /* 0x002fc8000f8040ff */
[----:B------:R-:W-:-:S09]  /*27d0*/  LEA.HI.X R7, R7, UR5, R8, 0x8, P0 ;  /* 0x0000000507077c11 */ /* 0x000fd200080f4408 */
.L_x_233:
        /* <DEDUP_REMOVED lines=70> */
.L_x_234:
        /* <DEDUP_REMOVED lines=12> */
.L_x_397:


//--------------------- .text._Z32TestRandomAccessThroughputKernelILi128EEvPK11MemoryBlockIXT_EEPS1_ii --------------------------
	.section	.text._Z32TestRandomAccessThroughputKernelILi128EEvPK11MemoryBlockIXT_EEPS1_ii,"ax",@progbits
	.align	128
        .global         _Z32TestRandomAccessThroughputKernelILi128EEvPK11MemoryBlockIXT_EEPS1_ii
        .type           _Z32TestRandomAccessThroughputKernelILi128EEvPK11MemoryBlockIXT_EEPS1_ii,@function
        .size           _Z32TestRandomAccessThroughputKernelILi128EEvPK11MemoryBlockIXT_EEPS1_ii,(.L_x_398 - _Z32TestRandomAccessThroughputKernelILi128EEvPK11MemoryBlockIXT_EEPS1_ii)
        .other          _Z32TestRandomAccessThroughputKernelILi128EEvPK11MemoryBlockIXT_EEPS1_ii,@"STO_CUDA_ENTRY STV_DEFAULT"
_Z32TestRandomAccessThroughputKernelILi128EEvPK11MemoryBlockIXT_EEPS1_ii:
.text._Z32TestRandomAccessThroughputKernelILi128EEvPK11MemoryBlockIXT_EEPS1_ii:
        /* <DEDUP_REMOVED lines=37> */
.L_x_245:
        /* <DEDUP_REMOVED lines=11> */
.L_x_240:
[----:B------:R-:W-:-:S06]  /*0300*/  IMAD R13, R14, 0x4, R1 ;  /* 0x000000040e0d7824 */ /* 0x000fcc00078e0201 */
[----:B------:R-:W5:Y:S01]  /*0310*/  LDL R13, [R13+0x4] ;  /* 0x000004000d0d7983 */ /* 0x000f620000100800 */
[----:B------:R-:W-:Y:S01]  /*0320*/  IMAD.SHL.U32 R15, R14, 0x20, RZ ;  /* 0x000000200e0f7824 */ /* 0x000fe200078e00ff */
[----:B------:R-:W-:-:S06]  /*0330*/  UMOV UR4, URZ ;  /* 0x000000ff00047c82 */ /* 0x000fcc0008000000 */
.L_x_239:
        /* <DEDUP_REMOVED lines=190> */
.L_x_242:
[----:B------:R-:W-:-:S06]  /*0f20*/  IMAD R13, R14, 0x4, R1 ;  /* 0x000000040e0d7824 */ /* 0x000fcc00078e0201 */
[----:B------:R-:W5:Y:S01]  /*0f30*/  LDL R13, [R13+0x4] ;  /* 0x000004000d0d7983 */ /* 0x000f620000100800 */
[----:B------:R-:W-:Y:S01]  /*0f40*/  IMAD.SHL.U32 R15, R14, 0x20, RZ ;  /* 0x000000200e0f7824 */ /* 0x000fe200078e00ff */
[----:B------:R-:W-:-:S06]  /*0f50*/  UMOV UR4, URZ ;  /* 0x000000ff00047c82 */ /* 0x000fcc0008000000 */
.L_x_241:
        /* <DEDUP_REMOVED lines=190> */
.L_x_244:
[----:B------:R-:W-:-:S06]  /*1b40*/  IMAD R13, R14, 0x4, R1 ;  /* 0x000000040e0d7824 */ /* 0x000fcc00078e0201 */
[----:B------:R-:W5:Y:S01]  /*1b50*/  LDL R13, [R13+0x4] ;  /* 0x000004000d0d7983 */ /* 0x000f620000100800 */
[----:B------:R-:W-:Y:S01]  /*1b60*/  IMAD.SHL.U32 R15, R14, 0x20, RZ ;  /* 0x000000200e0f7824 */ /* 0x000fe200078e00ff */
[----:B------:R-:W-:-:S06]  /*1b70*/  UMOV UR4, URZ ;  /* 0x000000ff00047c82 */ /* 0x000fcc0008000000 */
.L_x_243:
        /* <DEDUP_REMOVED lines=42> */
[----:B------:R-:W2:Y:S01]  /*1e20*/  @P1 LDG.E R21, desc[UR8][R8.64+0x20] ;  /* 0x0000200808151981 */ /* 0x000ea2000c1e1900 */
[----:B------:R-:W-:-:S03]  /*1e30*/  @!P0 LOP3.LUT R3, R3, R18, RZ, 0x3c, !PT ;  /* 0x0000001203038212 */ /* 0x000fc600078e3cff */
[----:B------:R-:W2:Y:S01]  /*1e40*/  @P1 LDG.E R18, desc[UR8][R8.64+0x24] ;  /* 0x0000240808121981 */ /* 0x000ea2000c1e1900 */
[----:B------:R-:W-:-:S03]  /*1e50*/  @P1 LOP3.LUT R0, R0, R23, RZ, 0x3c, !PT ;  /* 0x0000001700001212 */ /* 0x000fc600078e3cff */
[----:B------:R-:W2:Y:S01]  /*1e60*/  @P2 LDG.E R23, desc[UR8][R8.64+0x2c] ;  /* 0x00002c0808172981 */ /* 0x000ea2000c1e1900 */
[----:B------:R-:W-:-:S03]  /*1e70*/  @P2 LOP3.LUT R0, R0, R25, RZ, 0x3c, !PT ;  /* 0x0000001900002212 */ /* 0x000fc600078e3cff */
[----:B------:R-:W2:Y:S01]  /*1e80*/  @P2 LDG.E R25, desc[UR8][R8.64+0x34] ;  /* 0x0000340808192981 */ /* 0x000ea2000c1e1900 */
[----:B------:R-:W-:-:S13]  /*1e90*/  LOP3.LUT P0, RZ, R36, 0x80, RZ, 0xc0, !PT ;  /* 0x0000008024ff7812 */ /* 0x000fda000780c0ff */
[----:B------:R-:W2:Y:S04]  /*1ea0*/  @P0 LDG.E R49, desc[UR8][R8.64+0x8c] ;  /* 0x00008c0808310981 */ /* 0x000ea8000c1e1900 */
[----:B------:R-:W2:Y:S04]  /*1eb0*/  @P0 LDG.E R51, desc[UR8][R8.64+0x90] ;  /* 0x0000900808330981 */ /* 0x000ea8000c1e1900 */
[----:B------:R-:W2:Y:S04]  /*1ec0*/  @P0 LDG.E R42, desc[UR8][R8.64+0x94] ;  /* 0x00009408082a0981 */ /* 0x000ea8000c1e1900 */
[----:B------:R-:W2:Y:S04]  /*1ed0*/  @P0 LDG.E R53, desc[UR8][R8.64+0x98] ;  /* 0x0000980808350981 */ /* 0x000ea8000c1e1900 */
[----:B------:R-:W2:Y:S01]  /*1ee0*/  @P0 LDG.E R44, desc[UR8][R8.64+0x9c] ;  /* 0x00009c08082c0981 */ /* 0x000ea2000c1e1900 */
[----:B---3--:R-:W-:-:S02]  /*1ef0*/  @P1 LOP3.LUT R4, R4, R19, RZ, 0x3c, !PT ;  /* 0x0000001304041212 */ /* 0x008fc400078e3cff */
[----:B----4-:R-:W-:Y:S02]  /*1f00*/  @P1 LOP3.LUT R5, R5, R16, RZ, 0x3c, !PT ;  /* 0x0000001005051212 */ /* 0x010fe400078e3cff */
[----:B--2---:R-:W-:Y:S02]  /*1f10*/  @P1 LOP3.LUT R2, R2, R21, RZ, 0x3c, !PT ;  /* 0x0000001502021212 */ /* 0x004fe400078e3cff */
        /* <DEDUP_REMOVED lines=70> */
[----:B------:R-:W-:-:S03]  /*2380*/  LOP3.LUT P0, RZ, R36, 0x8000, RZ, 0xc0, !PT ;  /* 0x0000800024ff7812 */ /* 0x000fc6000780c0ff */
[----:B------:R-:W4:Y:S10]  /*2390*/  @P6 LDG.E R36, desc[UR8][R8.64+0x120] ;  /* 0x0001200808246981 */ /* 0x000f34000c1e1900 */
[----:B------:R-:W4:Y:S04]  /*23a0*/  @P0 LDG.E R53, desc[UR8][R8.64+0x12c] ;  /* 0x00012c0808350981 */ /* 0x000f28000c1e1900 */
[----:B------:R-:W4:Y:S04]  /*23b0*/  @P0 LDG.E R40, desc[UR8][R8.64+0x130] ;  /* 0x0001300808280981 */ /* 0x000f28000c1e1900 */
[----:B------:R-:W4:Y:S04]  /*23c0*/  @P0 LDG.E R42, desc[UR8][R8.64+0x134] ;  /* 0x00013408082a0981 */ /* 0x000f28000c1e1900 */
[----:B------:R-:W4:Y:S04]  /*23d0*/  @P0 LDG.E R46, desc[UR8][R8.64+0x13c] ;  /* 0x00013c08082e0981 */ /* 0x000f28000c1e1900 */
[----:B------:R-:W4:Y:S01]  /*23e0*/  @P0 LDG.E R44, desc[UR8][R8.64+0x138] ;  /* 0x00013808082c0981 */ /* 0x000f22000c1e1900 */
[----:B------:R-:W-:-:S04]  /*23f0*/  @P1 LOP3.LUT R0, R0, R17, RZ, 0x3c, !PT ;  /* 0x0000001100001212 */ /* 0x000fc800078e3cff */
        /* <DEDUP_REMOVED lines=43> */
.L_x_238:
[----:B------:R-:W-:Y:S05]  /*26b0*/  BSYNC.RECONVERGENT B1 ;  /* 0x0000000000017941 */ /* 0x000fea0003800200 */
.L_x_237:
[C---:B------:R-:W-:Y:S01]  /*26c0*/  ISETP.GT.U32.AND P0, PT, R11.reuse, 0x3, PT ;  /* 0x000000030b00780c */ /* 0x040fe20003f04070 */
[----:B------:R-:W-:Y:S01]  /*26d0*/  VIADD R12, R12, 0x1 ;  /* 0x000000010c0c7836 */ /* 0x000fe20000000000 */
[--C-:B------:R-:W-:Y:S02]  /*26e0*/  SHF.R.U64 R11, R11, 0x2, R10.reuse ;  /* 0x000000020b0b7819 */ /* 0x100fe4000000120a */
[----:B------:R-:W-:Y:S02]  /*26f0*/  ISETP.GT.U32.AND.EX P0, PT, R10, RZ, PT, P0 ;  /* 0x000000ff0a00720c */ /* 0x000fe40003f04100 */
[----:B------:R-:W-:-:S11]  /*2700*/  SHF.R.U32.HI R10, RZ, 0x2, R10 ;  /* 0x00000002ff0a7819 */ /* 0x000fd6000001160a */
[----:B------:R-:W-:Y:S05]  /*2710*/  @P0 BRA `(.L_x_245) ;  /* 0xffffffd800cc0947 */ /* 0x000fea000383ffff */
.L_x_236:
[----:B------:R-:W-:Y:S05]  /*2720*/  BSYNC.RECONVERGENT B0 ;  /* 0x0000000000007941 */ /* 0x000fea0003800200 */
.L_x_235:
        /* <DEDUP_REMOVED lines=10> */
[----:B------:R-:W-:Y:S02]  /*27d0*/  IMAD.MOV.U32 R53, RZ, RZ, RZ ;  /* 0x000000ffff357224 */ /* 0x000fe400078e00ff */
[----:B------:R-:W-:Y:S02]  /*27e0*/  IMAD.MOV.U32 R51, RZ, RZ, RZ ;  /* 0x000000ffff337224 */ /* 0x000fe400078e00ff */
[----:B------:R-:W-:Y:S02]  /*27f0*/  IMAD.MOV.U32 R49, RZ, RZ, RZ ;  /* 0x000000ffff317224 */ /* 0x000fe400078e00ff */
[----:B------:R-:W-:Y:S01]  /*2800*/  IMAD.MOV.U32 R47, RZ, RZ, RZ ;  /* 0x000000ffff2f7224 */ /* 0x000fe200078e00ff */
[----:B---3--:R-:W-:Y:S01]  /*2810*/  UISETP.GE.AND UP0, UPT, UR5, 0x1, UPT ;  /* 0x000000010500788c */ /* 0x008fe2000bf06270 */
        /* <DEDUP_REMOVED lines=30> */
[----:B------:R-:W-:Y:S01]  /*2a00*/  CS2R R8, SRZ ;  /* 0x0000000000087805 */ /* 0x000fe2000001ff00 */
[----:B------:R-:W-:Y:S01]  /*2a10*/  IMAD.MOV.U32 R53, RZ, RZ, RZ ;  /* 0x000000ffff357224 */ /* 0x000fe200078e00ff */
[----:B------:R-:W-:Y:S01]  /*2a20*/  UIADD3 UR4, UPT, UPT, -UR4, URZ, URZ ;  /* 0x000000ff04047290 */ /* 0x000fe2000fffe1ff */
[----:B---3--:R-:W3:Y:S01]  /*2a30*/  I2F.U32.RP R6, UR7 ;  /* 0x0000000700067d06 */ /* 0x008ee20008209000 */
[----:B------:R-:W-:Y:S01]  /*2a40*/  IMAD.MOV.U32 R51, RZ, RZ, RZ ;  /* 0x000000ffff337224 */ /* 0x000fe200078e00ff */
[----:B------:R-:W-:Y:S01]  /*2a50*/  ISETP.NE.U32.AND P0, PT, RZ, UR7, PT ;  /* 0x00000007ff007c0c */ /* 0x000fe2000bf05070 */
[----:B------:R-:W-:Y:S01]  /*2a60*/  IMAD.MOV.U32 R49, RZ, RZ, RZ ;  /* 0x000000ffff317224 */ /* 0x000fe200078e00ff */
[----:B------:R-:W-:Y:S01]  /*2a70*/  LOP3.LUT R30, RZ, UR7, RZ, 0x33, !PT ;  /* 0x00000007ff1e7c12 */ /* 0x000fe2000f8e33ff */
[----:B------:R-:W-:-:S02]  /*2a80*/  IMAD.MOV.U32 R47, RZ, RZ, RZ ;  /* 0x000000ffff2f7224 */ /* 0x000fc400078e00ff */
[----:B------:R-:W-:Y:S02]  /*2a90*/  IMAD.MOV.U32 R45, RZ, RZ, RZ ;  /* 0x000000ffff2d7224 */ /* 0x000fe400078e00ff */
[----:B------:R-:W-:Y:S02]  /*2aa0*/  IMAD.MOV.U32 R43, RZ, RZ, RZ ;  /* 0x000000ffff2b7224 */ /* 0x000fe400078e00ff */
[----:B------:R-:W-:Y:S02]  /*2ab0*/  IMAD.MOV.U32 R41, RZ, RZ, RZ ;  /* 0x000000ffff297224 */ /* 0x000fe400078e00ff */
[----:B------:R-:W-:Y:S01]  /*2ac0*/  IMAD.MOV.U32 R39, RZ, RZ, RZ ;  /* 0x000000ffff277224 */ /* 0x000fe200078e00ff */
[----:B---3--:R-:W3:Y:S01]  /*2ad0*/  MUFU.RCP R6, R6 ;  /* 0x0000000600067308 */ /* 0x008ee20000001000 */
[----:B------:R-:W-:Y:S02]  /*2ae0*/  IMAD.MOV.U32 R37, RZ, RZ, RZ ;  /* 0x000000ffff257224 */ /* 0x000fe400078e00ff */
[----:B------:R-:W-:-:S02]  /*2af0*/  IMAD.MOV.U32 R35, RZ, RZ, RZ ;  /* 0x000000ffff237224 */ /* 0x000fc400078e00ff */
[----:B------:R-:W-:Y:S02]  /*2b00*/  IMAD.MOV.U32 R33, RZ, RZ, RZ ;  /* 0x000000ffff217224 */ /* 0x000fe400078e00ff */
[----:B------:R-:W-:Y:S02]  /*2b10*/  IMAD.MOV.U32 R31, RZ, RZ, RZ ;  /* 0x000000ffff1f7224 */ /* 0x000fe400078e00ff */
[----:B------:R-:W-:Y:S02]  /*2b20*/  IMAD.MOV.U32 R27, RZ, RZ, RZ ;  /* 0x000000ffff1b7224 */ /* 0x000fe400078e00ff */
[----:B---3--:R-:W-:-:S06]  /*2b30*/  VIADD R29, R6, 0xffffffe ;  /* 0x0ffffffe061d7836 */ /* 0x008fcc0000000000 */
[----:B------:R-:W3:Y:S02]  /*2b40*/  F2I.FTZ.U32.TRUNC.NTZ R29, R29 ;  /* 0x0000001d001d7305 */ /* 0x000ee4000021f000 */
[----:B---3--:R-:W-:-:S04]  /*2b50*/  IMAD.MOV R7, RZ, RZ, -R29 ;  /* 0x000000ffff077224 */ /* 0x008fc800078e0a1d */
[----:B------:R-:W-:-:S04]  /*2b60*/  IMAD R7, R7, UR7, RZ ;  /* 0x0000000707077c24 */ /* 0x000fc8000f8e02ff */
[----:B------:R-:W-:-:S04]  /*2b70*/  IMAD.HI.U32 R28, R29, R7, R28 ;  /* 0x000000071d1c7227 */ /* 0x000fc800078e001c */
[----:B----4-:R-:W-:-:S07]  /*2b80*/  IMAD.MOV.U32 R29, RZ, RZ, RZ ;  /* 0x000000ffff1d7224 */ /* 0x010fce00078e00ff */
.L_x_248:
        /* <DEDUP_REMOVED lines=57> */
[----:B------:R-:W3:Y:S04]  /*2f20*/  LDG.E R42, desc[UR8][R6.64+0x7c] ;  /* 0x00007c08062a7981 */ /* 0x000ee8000c1e1900 */
[----:B------:R-:W2:Y:S04]  /*2f30*/  LDG.E R44, desc[UR8][R6.64+0x78] ;  /* 0x00007808062c7981 */ /* 0x000ea8000c1e1900 */
[----:B------:R-:W4:Y:S04]  /*2f40*/  LDG.E R50, desc[UR8][R6.64+0x4] ;  /* 0x0000040806327981 */ /* 0x000f28000c1e1900 */
[----:B------:R-:W5:Y:S04]  /*2f50*/  LDG.E R46, desc[UR8][R6.64+0xc] ;  /* 0x00000c08062e7981 */ /* 0x000f68000c1e1900 */
[----:B------:R-:W5:Y:S04]  /*2f60*/  LDG.E R48, desc[UR8][R6.64+0x8] ;  /* 0x0000080806307981 */ /* 0x000f68000c1e1900 */
[----:B------:R-:W5:Y:S01]  /*2f70*/  LDG.E R52, desc[UR8][R6.64] ;  /* 0x0000000806347981 */ /* 0x000f62000c1e1900 */
[----:B---3--:R-:W-:-:S03]  /*2f80*/  LOP3.LUT R24, R42, R24, R38, 0x96, !PT ;  /* 0x000000182a187212 */ /* 0x008fc600078e9626 */
[----:B------:R-:W3:Y:S01]  /*2f90*/  LDG.E R38, desc[UR8][R4.64+0x74] ;  /* 0x0000740804267981 */ /* 0x000ee2000c1e1900 */
[----:B--2---:R-:W-:-:S03]  /*2fa0*/  LOP3.LUT R22, R44, R22, R40, 0x96, !PT ;  /* 0x000000162c167212 */ /* 0x004fc600078e9628 */
[----:B------:R-:W3:Y:S04]  /*2fb0*/  LDG.E R42, desc[UR8][R6.64+0x74] ;  /* 0x00007408062a7981 */ /* 0x000ee8000c1e1900 */
[----:B------:R-:W2:Y:S04]  /*2fc0*/  LDG.E R40, desc[UR8][R4.64+0x70] ;  /* 0x0000700804287981 */ /* 0x000ea8000c1e1900 */
[----:B------:R-:W2:Y:S01]  /*2fd0*/  LDG.E R44, desc[UR8][R6.64+0x70] ;  /* 0x00007008062c7981 */ /* 0x000ea2000c1e1900 */
[----:B---3--:R-:W-:-:S03]  /*2fe0*/  LOP3.LUT R20, R42, R20, R38, 0x96, !PT ;  /* 0x000000142a147212 */ /* 0x008fc600078e9626 */
[----:B------:R-:W3:Y:S04]  /*2ff0*/  LDG.E R38, desc[UR8][R4.64+0x6c] ;  /* 0x00006c0804267981 */ /* 0x000ee8000c1e1900 */
[----:B------:R-:W3:Y:S01]  /*3000*/  LDG.E R42, desc[UR8][R6.64+0x6c] ;  /* 0x00006c08062a7981 */ /* 0x000ee2000c1e1900 */
[----:B--2---:R-:W-:-:S03]  /*3010*/  LOP3.LUT R18, R44, R18, R40, 0x96, !PT ;  /* 0x000000122c127212 */ /* 0x004fc600078e9628 */
        /* <DEDUP_REMOVED lines=68> */
[----:B------:R-:W-:Y:S01]  /*3460*/  UIADD3 UR4, UPT, UPT, UR4, 0x2, URZ ;  /* 0x0000000204047890 */ /* 0x000fe2000fffe0ff */
[----:B---3--:R-:W-:Y:S02]  /*3470*/  LOP3.LUT R19, R42, R19, R38, 0x96, !PT ;  /* 0x000000132a137212 */ /* 0x008fe400078e9626 */
[----:B------:R-:W4:Y:S04]  /*3480*/  LDG.E R38, desc[UR8][R4.64+0x4] ;  /* 0x0000040804267981 */ /* 0x000f28000c1e1900 */
[----:B------:R-:W5:Y:S01]  /*3490*/  LDG.E R42, desc[UR8][R4.64+0x8] ;  /* 0x00000808042a7981 */ /* 0x000f62000c1e1900 */
[----:B--2---:R-:W-:-:S03]  /*34a0*/  LOP3.LUT R17, R44, R17, R40, 0x96, !PT ;  /* 0x000000112c117212 */ /* 0x004fc600078e9628 */
[----:B------:R-:W2:Y:S04]  /*34b0*/  LDG.E R40, desc[UR8][R4.64+0xc] ;  /* 0x00000c0804287981 */ /* 0x000ea8000c1e1900 */
[----:B------:R-:W3:Y:S01]  /*34c0*/  LDG.E R44, desc[UR8][R4.64] ;  /* 0x00000008042c7981 */ /* 0x000ee2000c1e1900 */
[----:B------:R-:W-:Y:S01]  /*34d0*/  UISETP.NE.AND UP0, UPT, UR4, URZ, UPT ;  /* 0x000000ff0400728c */ /* 0x000fe2000bf05270 */
[----:B------:R-:W-:Y:S01]  /*34e0*/  VIADD R32, R32, 0xb0f8a ;  /* 0x000b0f8a20207836 */ /* 0x000fe20000000000 */
[----:B----4-:R-:W-:Y:S01]  /*34f0*/  LOP3.LUT R11, R50, R11, R38, 0x96, !PT ;  /* 0x0000000b320b7212 */ /* 0x010fe200078e9626 */
[----:B------:R-:W-:Y:S02]  /*3500*/  IMAD.MOV.U32 R38, RZ, RZ, R2 ;  /* 0x000000ffff267224 */ /* 0x000fe400078e0002 */
[----:B------:R-:W-:Y:S01]  /*3510*/  IMAD.MOV.U32 R2, RZ, RZ, R36 ;  /* 0x000000ffff027224 */ /* 0x000fe200078e0024 */
[----:B-----5:R-:W-:-:S02]  /*3520*/  LOP3.LUT R13, R48, R13, R42, 0x96, !PT ;  /* 0x0000000d300d7212 */ /* 0x020fc400078e962a */
[----:B--2---:R-:W-:Y:S02]  /*3530*/  LOP3.LUT R15, R46, R15, R40, 0x96, !PT ;  /* 0x0000000f2e0f7212 */ /* 0x004fe400078e9628 */
[----:B---3--:R-:W-:Y:S01]  /*3540*/  LOP3.LUT R9, R52, R9, R44, 0x96, !PT ;  /* 0x0000000934097212 */ /* 0x008fe200078e962c */
[----:B------:R-:W-:Y:S06]  /*3550*/  BRA.U UP0, `(.L_x_248) ;  /* 0xfffffff5008c7547 */ /* 0x000fec000b83ffff */
[----:B------:R-:W-:-:S07]  /*3560*/  VIADD R32, R32, 0xfffa783b ;  /* 0xfffa783b20207836 */ /* 0x000fce0000000000 */
.L_x_247:
        /* <DEDUP_REMOVED lines=94> */
[----:B--2---:R-:W-:Y:S02]  /*3b50*/  LOP3.LUT R24, R24, R5, RZ, 0x3c, !PT ;  /* 0x0000000518187212 */ /* 0x004fe400078e3cff */
[----:B---3--:R-:W-:-:S02]  /*3b60*/  LOP3.LUT R39, R39, R0, RZ, 0x3c, !PT ;  /* 0x0000000027277212 */ /* 0x008fc400078e3cff */
[----:B----4-:R-:W-:Y:S02]  /*3b70*/  LOP3.LUT R37, R37, R4, RZ, 0x3c, !PT ;  /* 0x0000000425257212 */ /* 0x010fe400078e3cff */
[----:B-----5:R-:W-:Y:S02]  /*3b80*/  LOP3.LUT R35, R35, R6, RZ, 0x3c, !PT ;  /* 0x0000000623237212 */ /* 0x020fe400078e3cff */
        /* <DEDUP_REMOVED lines=9> */
[----:B------:R-:W-:-:S07]  /*3c20*/  LOP3.LUT R15, R15, R44, RZ, 0x3c, !PT ;  /* 0x0000002c0f0f7212 */ /* 0x000fce00078e3cff */
.L_x_246:
        /* <DEDUP_REMOVED lines=39> */
.L_x_249:
        /* <DEDUP_REMOVED lines=14> */
.L_x_398:


//--------------------- .text._Z26GenerateRandomBlocksKernelILi128EEvP11MemoryBlockIXT_EEi --------------------------
	.section	.text._Z26GenerateRandomBlocksKernelILi128EEvP11MemoryBlockIXT_EEi,"ax",@progbits
	.align	128
        .global         _Z26GenerateRandomBlocksKernelILi128EEvP11MemoryBlockIXT_EEi
        .type           _Z26GenerateRandomBlocksKernelILi128EEvP11MemoryBlockIXT_EEi,@function
        .size           _Z26GenerateRandomBlocksKernelILi128EEvP11MemoryBlockIXT_EEi,(.L_x_399 - _Z26GenerateRandomBlocksKernelILi128EEvP11MemoryBlockIXT_EEi)
        .other          _Z26GenerateRandomBlocksKernelILi128EEvP11MemoryBlockIXT_EEi,@"STO_CUDA_ENTRY STV_DEFAULT"
_Z26GenerateRandomBlocksKernelILi128EEvP11MemoryBlockIXT_EEi:
.text._Z26GenerateRandomBlocksKernelILi128EEvP11MemoryBlockIXT_EEi:
        /* <DEDUP_REMOVED lines=39> */
.L_x_260:
        /* <DEDUP_REMOVED lines=11> */
.L_x_255:
[----:B------:R-:W-:-:S06]  /*0320*/  IMAD R14, R6, 0x4, R1 ;  /* 0x00000004060e7824 */ /* 0x000fcc00078e0201 */
[----:B------:R-:W5:Y:S01]  /*0330*/  LDL R14, [R14+0x4] ;  /* 0x000004000e0e7983 */ /* 0x000f620000100800 */
[----:B------:R-:W-:-:S05]  /*0340*/  UMOV UR4, URZ ;  /* 0x000000ff00047c82 */ /* 0x000fca0008000000 */
.L_x_254:
        /* <DEDUP_REMOVED lines=192> */
.L_x_257:
[----:B------:R-:W-:-:S06]  /*0f50*/  IMAD R14, R6, 0x4, R1 ;  /* 0x00000004060e7824 */ /* 0x000fcc00078e0201 */
[----:B------:R-:W5:Y:S01]  /*0f60*/  LDL R14, [R14+0x4] ;  /* 0x000004000e0e7983 */ /* 0x000f620000100800 */
[----:B------:R-:W-:-:S05]  /*0f70*/  UMOV UR4, URZ ;  /* 0x000000ff00047c82 */ /* 0x000fca0008000000 */
.L_x_256:
        /* <DEDUP_REMOVED lines=192> */
.L_x_259:
[----:B------:R-:W-:-:S06]  /*1b80*/  IMAD R14, R6, 0x4, R1 ;  /* 0x00000004060e7824 */ /* 0x000fcc00078e0201 */
[----:B------:R-:W5:Y:S01]  /*1b90*/  LDL R14, [R14+0x4] ;  /* 0x000004000e0e7983 */ /* 0x000f620000100800 */
[----:B------:R-:W-:-:S05]  /*1ba0*/  UMOV UR4, URZ ;  /* 0x000000ff00047c82 */ /* 0x000fca0008000000 */
.L_x_258:
        /* <DEDUP_REMOVED lines=180> */
.L_x_253:
[----:B------:R-:W-:Y:S05]  /*26f0*/  BSYNC.RECONVERGENT B1 ;  /* 0x0000000000017941 */ /* 0x000fea0003800200 */
.L_x_252:
[C---:B------:R-:W-:Y:S01]  /*2700*/  ISETP.GT.U32.AND P0, PT, R12.reuse, 0x3, PT ;  /* 0x000000030c00780c */ /* 0x040fe20003f04070 */
[----:B------:R-:W-:Y:S01]  /*2710*/  VIADD R13, R13, 0x1 ;  /* 0x000000010d0d7836 */ /* 0x000fe20000000000 */
[--C-:B------:R-:W-:Y:S02]  /*2720*/  SHF.R.U64 R12, R12, 0x2, R15.reuse ;  /* 0x000000020c0c7819 */ /* 0x100fe4000000120f */
[----:B------:R-:W-:Y:S02]  /*2730*/  ISETP.GT.U32.AND.EX P0, PT, R15, RZ, PT, P0 ;  /* 0x000000ff0f00720c */ /* 0x000fe40003f04100 */
[----:B------:R-:W-:-:S11]  /*2740*/  SHF.R.U32.HI R15, RZ, 0x2, R15 ;  /* 0x00000002ff0f7819 */ /* 0x000fd6000001160f */
[----:B------:R-:W-:Y:S05]  /*2750*/  @P0 BRA `(.L_x_260) ;  /* 0xffffffd800c40947 */ /* 0x000fea000383ffff */
.L_x_251:
[----:B------:R-:W-:Y:S05]  /*2760*/  BSYNC.RECONVERGENT B0 ;  /* 0x0000000000007941 */ /* 0x000fea0003800200 */
.L_x_250:
[----:B------:R-:W-:Y:S01]  /*2770*/  SHF.R.U32.HI R9, RZ, 0x2, R0 ;  /* 0x00000002ff097819 */ /* 0x000fe20000011600 */
[----:B------:R-:W1:Y:S01]  /*2780*/  LDCU.64 UR4, c[0x0][0x380] ;  /* 0x00007000ff0477ac */ /* 0x000e620008000a00 */
[----:B------:R-:W-:Y:S02]  /*2790*/  SHF.R.U32.HI R11, RZ, 0x2, R4 ;  /* 0x00000002ff0b7819 */ /* 0x000fe40000011604 */
[----:B------:R-:W-:Y:S01]  /*27a0*/  LOP3.LUT R9, R9, R0, RZ, 0x3c, !PT ;  /* 0x0000000009097212 */ /* 0x000fe200078e3cff */
[----:B0-----:R-:W-:Y:S01]  /*27b0*/  IMAD.SHL.U32 R0, R3, 0x10, RZ ;  /* 0x0000001003007824 */ /* 0x001fe200078e00ff */
[----:B------:R-:W-:Y:S02]  /*27c0*/  LOP3.LUT R11, R11, R4, RZ, 0x3c, !PT ;  /* 0x000000040b0b7212 */ /* 0x000fe400078e3cff */
[----:B------:R-:W-:Y:S01]  /*27d0*/  SHF.R.S32.HI R26, RZ, 0x1f, R7 ;  /* 0x0000001fff1a7819 */ /* 0x000fe20000011407 */
[----:B------:R-:W-:Y:S02]  /*27e0*/  IMAD.SHL.U32 R6, R9, 0x2, RZ ;  /* 0x0000000209067824 */ /* 0x000fe400078e00ff */
[----:B------:R-:W-:-:S03]  /*27f0*/  IMAD.SHL.U32 R4, R11, 0x2, RZ ;  /* 0x000000020b047824 */ /* 0x000fc600078e00ff */
[----:B------:R-:W-:Y:S02]  /*2800*/  LOP3.LUT R0, R9, R6, R0, 0x96, !PT ;  /* 0x0000000609007212 */ /* 0x000fe400078e9600 */
[----:B------:R-:W-:Y:S02]  /*2810*/  SHF.R.U32.HI R6, RZ, 0x2, R5 ;  /* 0x00000002ff067819 */ /* 0x000fe40000011605 */
[----:B------:R-:W-:Y:S02]  /*2820*/  LOP3.LUT R13, R0, R3, RZ, 0x3c, !PT ;  /* 0x00000003000d7212 */ /* 0x000fe400078e3cff */
[----:B------:R-:W-:Y:S02]  /*2830*/  LOP3.LUT R6, R6, R5, RZ, 0x3c, !PT ;  /* 0x0000000506067212 */ /* 0x000fe400078e3cff */
[----:B------:R-:W-:Y:S01]  /*2840*/  SHF.R.U32.HI R9, RZ, 0x2, R2 ;  /* 0x00000002ff097819 */ /* 0x000fe20000011602 */
[----:B------:R-:W-:-:S03]  /*2850*/  IMAD.SHL.U32 R0, R13, 0x10, RZ ;  /* 0x000000100d007824 */ /* 0x000fc600078e00ff */
[----:B------:R-:W-:Y:S02]  /*2860*/  LOP3.LUT R9, R9, R2, RZ, 0x3c, !PT ;  /* 0x0000000209097212 */ /* 0x000fe400078e3cff */
[----:B------:R-:W-:Y:S02]  /*2870*/  LOP3.LUT R0, R11, R4, R0, 0x96, !PT ;  /* 0x000000040b007212 */ /* 0x000fe400078e9600 */
[----:B------:R-:W-:Y:S01]  /*2880*/  SHF.R.U32.HI R4, RZ, 0x2, R3 ;  /* 0x00000002ff047819 */ /* 0x000fe20000011603 */
[----:B------:R-:W-:Y:S01]  /*2890*/  IMAD.SHL.U32 R2, R9, 0x2, RZ ;  /* 0x0000000209027824 */ /* 0x000fe200078e00ff */
[----:B------:R-:W-:Y:S01]  /*28a0*/  LOP3.LUT R20, R0, R13, RZ, 0x3c, !PT ;  /* 0x0000000d00147212 */ /* 0x000fe200078e3cff */
[----:B------:R-:W-:Y:S01]  /*28b0*/  IMAD.SHL.U32 R0, R6, 0x2, RZ ;  /* 0x0000000206007824 */ /* 0x000fe200078e00ff */
[----:B------:R-:W-:-:S03]  /*28c0*/  LOP3.LUT R4, R4, R3, RZ, 0x3c, !PT ;  /* 0x0000000304047212 */ /* 0x000fc600078e3cff */
[----:B------:R-:W-:-:S05]  /*28d0*/  IMAD.SHL.U32 R5, R20, 0x10, RZ ;  /* 0x0000001014057824 */ /* 0x000fca00078e00ff */
[----:B------:R-:W-:-:S04]  /*28e0*/  LOP3.LUT R5, R6, R0, R5, 0x96, !PT ;  /* 0x0000000006057212 */ /* 0x000fc800078e9605 */
        /* <DEDUP_REMOVED lines=8> */
[----:B------:R-:W-:-:S03]  /*2970*/  LOP3.LUT R2, R2, R13, RZ, 0x3c, !PT ;  /* 0x0000000d02027212 */ /* 0x000fc600078e3cff */
[----:B------:R-:W-:-:S05]  /*2980*/  IMAD.SHL.U32 R3, R21, 0x10, RZ ;  /* 0x0000001015037824 */ /* 0x000fca00078e00ff */
[----:B------:R-:W-:Y:S02]  /*2990*/  LOP3.LUT R0, R4, R0, R3, 0x96, !PT ;  /* 0x0000000004007212 */ /* 0x000fe400078e9603 */
[----:B------:R-:W-:Y:S02]  /*29a0*/  SHF.R.U32.HI R4, RZ, 0x2, R21 ;  /* 0x00000002ff047819 */ /* 0x000fe40000011615 */
[-C--:B------:R-:W-:Y:S01]  /*29b0*/  LOP3.LUT R23, R0, R21.reuse, RZ, 0x3c, !PT ;  /* 0x0000001500177212 */ /* 0x080fe200078e3cff */
[----:B------:R-:W-:Y:S01]  /*29c0*/  IMAD.SHL.U32 R0, R2, 0x2, RZ ;  /* 0x0000000202007824 */ /* 0x000fe200078e00ff */
[----:B------:R-:W-:-:S03]  /*29d0*/  LOP3.LUT R4, R4, R21, RZ, 0x3c, !PT ;  /* 0x0000001504047212 */ /* 0x000fc600078e3cff */
[----:B------:R-:W-:-:S05]  /*29e0*/  IMAD.SHL.U32 R3, R23, 0x10, RZ ;  /* 0x0000001017037824 */ /* 0x000fca00078e00ff */
[----:B------:R-:W-:Y:S01]  /*29f0*/  LOP3.LUT R0, R2, R0, R3, 0x96, !PT ;  /* 0x0000000002007212 */ /* 0x000fe200078e9603 */
[----:B------:R-:W-:Y:S01]  /*2a00*/  IMAD.SHL.U32 R2, R5, 0x2, RZ ;  /* 0x0000000205027824 */ /* 0x000fe200078e00ff */
[----:B------:R-:W-:Y:S02]  /*2a10*/  SHF.R.U32.HI R3, RZ, 0x2, R24 ;  /* 0x00000002ff037819 */ /* 0x000fe40000011618 */
[----:B------:R-:W-:Y:S02]  /*2a20*/  LOP3.LUT R22, R0, R23, RZ, 0x3c, !PT ;  /* 0x0000001700167212 */ /* 0x000fe400078e3cff */
[----:B------:R-:W-:-:S03]  /*2a30*/  LOP3.LUT R3, R3, R24, RZ, 0x3c, !PT ;  /* 0x0000001803037212 */ /* 0x000fc600078e3cff */
[----:B------:R-:W-:-:S05]  /*2a40*/  IMAD.SHL.U32 R0, R22, 0x10, RZ ;  /* 0x0000001016007824 */ /* 0x000fca00078e00ff */
[----:B------:R-:W-:Y:S01]  /*2a50*/  LOP3.LUT R17, R5, R2, R0, 0x96, !PT ;  /* 0x0000000205117212 */ /* 0x000fe200078e9600 */
[----:B------:R-:W-:Y:S01]  /*2a60*/  IMAD.SHL.U32 R2, R3, 0x2, RZ ;  /* 0x0000000203027824 */ /* 0x000fe200078e00ff */
[----:B------:R-:W-:Y:S02]  /*2a70*/  SHF.R.U32.HI R5, RZ, 0x2, R22 ;  /* 0x00000002ff057819 */ /* 0x000fe40000011616 */
[-C--:B------:R-:W-:Y:S02]  /*2a80*/  LOP3.LUT R17, R17, R22.reuse, RZ, 0x3c, !PT ;  /* 0x0000001611117212 */ /* 0x080fe400078e3cff */
[----:B------:R-:W-:-:S03]  /*2a90*/  LOP3.LUT R5, R5, R22, RZ, 0x3c, !PT ;  /* 0x0000001605057212 */ /* 0x000fc600078e3cff */
[----:B------:R-:W-:-:S05]  /*2aa0*/  IMAD.SHL.U32 R0, R17, 0x10, RZ ;  /* 0x0000001011007824 */ /* 0x000fca00078e00ff */
[----:B------:R-:W-:Y:S02]  /*2ab0*/  LOP3.LUT R0, R3, R2, R0, 0x96, !PT ;  /* 0x0000000203007212 */ /* 0x000fe400078e9600 */
[----:B------:R-:W-:Y:S02]  /*2ac0*/  SHF.R.U32.HI R2, RZ, 0x2, R23 ;  /* 0x00000002ff027819 */ /* 0x000fe40000011617 */
[----:B------:R-:W-:Y:S01]  /*2ad0*/  LOP3.LUT R18, R0, R17, RZ, 0x3c, !PT ;  /* 0x0000001100127212 */ /* 0x000fe200078e3cff */
[----:B------:R-:W-:Y:S01]  /*2ae0*/  IMAD.SHL.U32 R0, R4, 0x2, RZ ;  /* 0x0000000204007824 */ /* 0x000fe200078e00ff */
[----:B------:R-:W-:Y:S01]  /*2af0*/  LOP3.LUT R2, R2, R23, RZ, 0x3c, !PT ;  /* 0x0000001702027212 */ /* 0x000fe200078e3cff */
[----:B------:R-:W-:Y:S02]  /*2b00*/  VIADD R23, R23, 0x2ad7f4ae ;  /* 0x2ad7f4ae17177836 */ /* 0x000fe40000000000 */
        /* <DEDUP_REMOVED lines=8> */
[----:B------:R-:W-:-:S03]  /*2b90*/  IMAD.SHL.U32 R2, R5, 0x2, RZ ;  /* 0x0000000205027824 */ /* 0x000fc600078e00ff */
[----:B------:R-:W-:-:S05]  /*2ba0*/  LOP3.LUT R14, R0, R19, RZ, 0x3c, !PT ;  /* 0x00000013000e7212 */ /* 0x000fca00078e3cff */
[----:B------:R-:W-:-:S05]  /*2bb0*/  IMAD.SHL.U32 R0, R14, 0x10, RZ ;  /* 0x000000100e007824 */ /* 0x000fca00078e00ff */
[----:B------:R-:W-:Y:S01]  /*2bc0*/  LOP3.LUT R15, R5, R2, R0, 0x96, !PT ;  /* 0x00000002050f7212 */ /* 0x000fe200078e9600 */
[----:B------:R-:W-:Y:S01]  /*2bd0*/  IMAD.SHL.U32 R0, R4, 0x2, RZ ;  /* 0x0000000204007824 */ /* 0x000fe200078e00ff */
[----:B------:R-:W-:Y:S02]  /*2be0*/  SHF.R.U32.HI R5, RZ, 0x2, R18 ;  /* 0x00000002ff057819 */ /* 0x000fe40000011612 */
[----:B------:R-:W-:Y:S02]  /*2bf0*/  LOP3.LUT R15, R15, R14, RZ, 0x3c, !PT ;  /* 0x0000000e0f0f7212 */ /* 0x000fe400078e3cff */
[----:B------:R-:W-:Y:S01]  /*2c00*/  LOP3.LUT R5, R5, R18, RZ, 0x3c, !PT ;  /* 0x0000001205057212 */ /* 0x000fe200078e3cff */
[----:B------:R-:W-:Y:S02]  /*2c10*/  VIADD R18, R18, 0x2ae88bfd ;  /* 0x2ae88bfd12127836 */ /* 0x000fe40000000000 */
[----:B------:R-:W-:Y:S02]  /*2c20*/  IMAD.SHL.U32 R3, R15, 0x10, RZ ;  /* 0x000000100f037824 */ /* 0x000fe400078e00ff */
[----:B------:R-:W-:-:S03]  /*2c30*/  IMAD.SHL.U32 R2, R5, 0x2, RZ ;  /* 0x0000000205027824 */ /* 0x000fc600078e00ff */
[----:B------:R-:W-:Y:S02]  /*2c40*/  LOP3.LUT R0, R4, R0, R3, 0x96, !PT ;  /* 0x0000000004007212 */ /* 0x000fe400078e9603 */
[----:B------:R-:W-:Y:S02]  /*2c50*/  SHF.R.U32.HI R4, RZ, 0x2, R19 ;  /* 0x00000002ff047819 */ /* 0x000fe40000011613 */
[----:B------:R-:W-:Y:S02]  /*2c60*/  LOP3.LUT R16, R0, R15, RZ, 0x3c, !PT ;  /* 0x0000000f00107212 */ /* 0x000fe400078e3cff */
[----:B------:R-:W-:Y:S01]  /*2c70*/  LOP3.LUT R4, R4, R19, RZ, 0x3c, !PT ;  /* 0x0000001304047212 */ /* 0x000fe200078e3cff */
[----:B------:R-:W-:Y:S02]  /*2c80*/  VIADD R19, R19, 0x2aee13c2 ;  /* 0x2aee13c213137836 */ /* 0x000fe40000000000 */
        /* <DEDUP_REMOVED lines=11> */
[----:B------:R-:W-:Y:S01]  /*2d40*/  LOP3.LUT R4, R4, R15, RZ, 0x3c, !PT ;  /* 0x0000000f04047212 */ /* 0x000fe200078e3cff */
[----:B------:R-:W-:Y:S02]  /*2d50*/  VIADD R15, R15, 0x2af9234c ;  /* 0x2af9234c0f0f7836 */ /* 0x000fe40000000000 */
[----:B------:R-:W-:-:S05]  /*2d60*/  IMAD.SHL.U32 R0, R10, 0x10, RZ ;  /* 0x000000100a007824 */ /* 0x000fca00078e00ff */
[----:B------:R-:W-:Y:S01]  /*2d70*/  LOP3.LUT R11, R5, R2, R0, 0x96, !PT ;  /* 0x00000002050b7212 */ /* 0x000fe200078e9600 */
[----:B------:R-:W-:Y:S01]  /*2d80*/  IMAD.SHL.U32 R0, R4, 0x2, RZ ;  /* 0x0000000204007824 */ /* 0x000fe200078e00ff */
[----:B------:R-:W-:Y:S02]  /*2d90*/  SHF.R.U32.HI R5, RZ, 0x2, R16 ;  /* 0x00000002ff057819 */ /* 0x000fe40000011610 */
[----:B------:R-:W-:Y:S02]  /*2da0*/  LOP3.LUT R11, R11, R10, RZ, 0x3c, !PT ;  /* 0x0000000a0b0b7212 */ /* 0x000fe400078e3cff */
[----:B------:R-:W-:Y:S02]  /*2db0*/  LOP3.LUT R5, R5, R16, RZ, 0x3c, !PT ;  /* 0x0000001005057212 */ /* 0x000fe400078e3cff */
[----:B------:R-:W-:Y:S01]  /*2dc0*/  SHF.R.U32.HI R6, RZ, 0x2, R11 ;  /* 0x00000002ff067819 */ /* 0x000fe2000001160b */
[----:B------:R-:W-:Y:S02]  /*2dd0*/  IMAD.SHL.U32 R3, R11, 0x10, RZ ;  /* 0x000000100b037824 */ /* 0x000fe400078e00ff */
[----:B------:R-:W-:Y:S01]  /*2de0*/  IMAD.SHL.U32 R2, R5, 0x2, RZ ;  /* 0x0000000205027824 */ /* 0x000fe200078e00ff */
[----:B------:R-:W-:-:S02]  /*2df0*/  LOP3.LUT R6, R6, R11, RZ, 0x3c, !PT ;  /* 0x0000000b06067212 */ /* 0x000fc400078e3cff */
[----:B------:R-:W-:Y:S02]  /*2e00*/  LOP3.LUT R4, R4, R0, R3, 0x96, !PT ;  /* 0x0000000004047212 */ /* 0x000fe400078e9603 */
[----:B------:R-:W-:Y:S02]  /*2e10*/  SHF.R.U32.HI R3, RZ, 0x2, R12 ;  /* 0x00000002ff037819 */ /* 0x000fe4000001160c */
[----:B------:R-:W-:Y:S01]  /*2e20*/  LOP3.LUT R4, R4, R11, RZ, 0x3c, !PT ;  /* 0x0000000b04047212 */ /* 0x000fe200078e3cff */
[----:B------:R-:W-:Y:S01]  /*2e30*/  VIADD R11, R11, 0x2b0f4260 ;  /* 0x2b0f42600b0b7836 */ /* 0x000fe20000000000 */
[----:B------:R-:W-:-:S03]  /*2e40*/  LOP3.LUT R3, R3, R12, RZ, 0x3c, !PT ;  /* 0x0000000c03037212 */ /* 0x000fc600078e3cff */
[----:B------:R-:W-:-:S05]  /*2e50*/  IMAD.SHL.U32 R0, R4, 0x10, RZ ;  /* 0x0000001004007824 */ /* 0x000fca00078e00ff */
[----:B------:R-:W-:Y:S01]  /*2e60*/  LOP3.LUT R5, R5, R2, R0, 0x96, !PT ;  /* 0x0000000205057212 */ /* 0x000fe200078e9600 */
[----:B------:R-:W-:-:S03]  /*2e70*/  IMAD.SHL.U32 R2, R3, 0x2, RZ ;  /* 0x0000000203027824 */ /* 0x000fc600078e00ff */
[----:B------:R-:W-:Y:S02]  /*2e80*/  LOP3.LUT R8, R5, R4, RZ, 0x3c, !PT ;  /* 0x0000000405087212 */ /* 0x000fe400078e3cff */
[----:B------:R-:W-:Y:S02]  /*2e90*/  SHF.R.U32.HI R5, RZ, 0x2, R10 ;  /* 0x00000002ff057819 */ /* 0x000fe4000001160a */
[----:B------:R-:W-:Y:S01]  /*2ea0*/  SHF.R.U32.HI R25, RZ, 0x2, R8 ;  /* 0x00000002ff197819 */ /* 0x000fe20000011608 */
[----:B------:R-:W-:Y:S01]  /*2eb0*/  IMAD.SHL.U32 R0, R8, 0x10, RZ ;  /* 0x0000001008007824 */ /* 0x000fe200078e00ff */
[----:B------:R-:W-:Y:S02]  /*2ec0*/  LOP3.LUT R5, R5, R10, RZ, 0x3c, !PT ;  /* 0x0000000a05057212 */ /* 0x000fe400078e3cff */
[----:B------:R-:W-:Y:S02]  /*2ed0*/  LOP3.LUT R25, R25, R8, RZ, 0x3c, !PT ;  /* 0x0000000819197212 */ /* 0x000fe400078e3cff */
[----:B------:R-:W-:Y:S01]  /*2ee0*/  LOP3.LUT R9, R3, R2, R0, 0x96, !PT ;  /* 0x0000000203097212 */ /* 0x000fe200078e9600 */
[----:B------:R-:W-:-:S03]  /*2ef0*/  IMAD.SHL.U32 R2, R5, 0x2, RZ ;  /* 0x0000000205027824 */ /* 0x000fc600078e00ff */
[----:B------:R-:W-:-:S05]  /*2f00*/  LOP3.LUT R9, R9, R8, RZ, 0x3c, !PT ;  /* 0x0000000809097212 */ /* 0x000fca00078e3cff */
[----:B------:R-:W-:-:S05]  /*2f10*/  IMAD.SHL.U32 R0, R9, 0x10, RZ ;  /* 0x0000001009007824 */ /* 0x000fca00078e00ff */
[----:B------:R-:W-:Y:S01]  /*2f20*/  LOP3.LUT R0, R5, R2, R0, 0x96, !PT ;  /* 0x0000000205007212 */ /* 0x000fe200078e9600 */
[----:B------:R-:W-:Y:S01]  /*2f30*/  IMAD.SHL.U32 R2, R6, 0x2, RZ ;  /* 0x0000000206027824 */ /* 0x000fe200078e00ff */
[----:B------:R-:W-:Y:S02]  /*2f40*/  SHF.R.U32.HI R5, RZ, 0x2, R4 ;  /* 0x00000002ff057819 */ /* 0x000fe40000011604 */
[----:B------:R-:W-:-:S05]  /*2f50*/  LOP3.LUT R0, R0, R9, RZ, 0x3c, !PT ;  /* 0x0000000900007212 */ /* 0x000fca00078e3cff */
[----:B------:R-:W-:-:S05]  /*2f60*/  IMAD.SHL.U32 R3, R0, 0x10, RZ ;  /* 0x0000001000037824 */ /* 0x000fca00078e00ff */
[----:B------:R-:W-:Y:S02]  /*2f70*/  LOP3.LUT R3, R6, R2, R3, 0x96, !PT ;  /* 0x0000000206037212 */ /* 0x000fe400078e9603 */
[----:B------:R-:W-:Y:S02]  /*2f80*/  LOP3.LUT R2, R5, R4, RZ, 0x3c, !PT ;  /* 0x0000000405027212 */ /* 0x000fe400078e3cff */
[----:B------:R-:W-:-:S03]  /*2f90*/  LOP3.LUT R5, R3, R0, RZ, 0x3c, !PT ;  /* 0x0000000003057212 */ /* 0x000fc600078e3cff */
[----:B------:R-:W-:Y:S02]  /*2fa0*/  IMAD.SHL.U32 R6, R2, 0x2, RZ ;  /* 0x0000000202067824 */ /* 0x000fe400078e00ff */
[----:B------:R-:W-:-:S05]  /*2fb0*/  IMAD.SHL.U32 R3, R5, 0x10, RZ ;  /* 0x0000001005037824 */ /* 0x000fca00078e00ff */
[----:B------:R-:W-:Y:S02]  /*2fc0*/  LOP3.LUT R6, R2, R6, R3, 0x96, !PT ;  /* 0x0000000602067212 */ /* 0x000fe400078e9603 */
[C---:B-1----:R-:W-:Y:S02]  /*2fd0*/  LEA R2, P0, R7.reuse, UR4, 0x7 ;  /* 0x0000000407027c11 */ /* 0x042fe4000f8038ff */
[----:B------:R-:W-:Y:S02]  /*2fe0*/  LOP3.LUT R6, R6, R5, RZ, 0x3c, !PT ;  /* 0x0000000506067212 */ /* 0x000fe400078e3cff */
[----:B------:R-:W-:Y:S01]  /*2ff0*/  LEA.HI.X R3, R7, UR5, R26, 0x7, P0 ;  /* 0x0000000507037c11 */ /* 0x000fe200080f3c1a */
[C---:B------:R-:W-:Y:S02]  /*3000*/  IMAD.SHL.U32 R7, R25.reuse, 0x2, RZ ;  /* 0x0000000219077824 */ /* 0x040fe400078e00ff */
[----:B------:R-:W-:Y:S02]  /*3010*/  IMAD.SHL.U32 R26, R6, 0x10, RZ ;  /* 0x00000010061a7824 */ /* 0x000fe400078e00ff */
[----:B------:R0:W-:Y:S03]  /*3020*/  STG.E desc[UR6][R2.64+0x10], R23 ;  /* 0x0000101702007986 */ /* 0x0001e6000c101906 */
[----:B------:R-:W-:Y:S01]  /*3030*/  LOP3.LUT R7, R25, R7, R26, 0x96, !PT ;  /* 0x0000000719077212 */ /* 0x000fe200078e961a */
[----:B------:R-:W-:Y:S01]  /*3040*/  VIADD R25, R13, 0x2ac1d59a ;  /* 0x2ac1d59a0d197836 */ /* 0x000fe20000000000 */
[----:B------:R-:W-:Y:S01]  /*3050*/  SHF.R.U32.HI R26, RZ, 0x2, R9 ;  /* 0x00000002ff1a7819 */ /* 0x000fe20000011609 */
[----:B------:R-:W-:Y:S01]  /*3060*/  STG.E desc[UR6][R2.64+0x20], R19 ;  /* 0x0000201302007986 */ /* 0x000fe2000c101906 */
[----:B------:R-:W-:-:S02]  /*3070*/  LOP3.LUT R7, R7, R6, RZ, 0x3c, !PT ;  /* 0x0000000607077212 */ /* 0x000fc400078e3cff */
[----:B------:R-:W-:Y:S01]  /*3080*/  LOP3.LUT R26, R26, R9, RZ, 0x3c, !PT ;  /* 0x000000091a1a7212 */ /* 0x000fe200078e3cff */
[----:B------:R1:W-:Y:S01]  /*3090*/  STG.E desc[UR6][R2.64], R25 ;  /* 0x0000001902007986 */ /* 0x0003e2000c101906 */
[----:B------:R-:W-:Y:S02]  /*30a0*/  VIADD R9, R9, 0x2b1fd9af ;  /* 0x2b1fd9af09097836 */ /* 0x000fe40000000000 */
[----:B------:R-:W-:Y:S01]  /*30b0*/  IMAD.SHL.U32 R13, R7, 0x10, RZ ;  /* 0x00000010070d7824 */ /* 0x000fe200078e00ff */
[----:B------:R2:W-:Y:S01]  /*30c0*/  STG.E desc[UR6][R2.64+0x28], R15 ;  /* 0x0000280f02007986 */ /* 0x0005e2000c101906 */
[----:B------:R-:W-:Y:S02]  /*30d0*/  IMAD.SHL.U32 R27, R26, 0x2, RZ ;  /* 0x000000021a1b7824 */ /* 0x000fe400078e00ff */
[----:B0-----:R-:W-:Y:S01]  /*30e0*/  VIADD R23, R14, 0x2af39b87 ;  /* 0x2af39b870e177836 */ /* 0x001fe20000000000 */
[----:B------:R-:W-:Y:S02]  /*30f0*/  STG.E desc[UR6][R2.64+0x38], R11 ;  /* 0x0000380b02007986 */ /* 0x000fe4000c101906 */
[----:B------:R-:W-:Y:S01]  /*3100*/  LOP3.LUT R26, R26, R27, R13, 0x96, !PT ;  /* 0x0000001b1a1a7212 */ /* 0x000fe200078e960d */
[----:B------:R-:W-:Y:S01]  /*3110*/  VIADD R27, R20, 0x2ac75d5f ;  /* 0x2ac75d5f141b7836 */ /* 0x000fe20000000000 */
[----:B------:R-:W-:Y:S01]  /*3120*/  SHF.R.U32.HI R13, RZ, 0x2, R0 ;  /* 0x00000002ff0d7819 */ /* 0x000fe20000011600 */
[----:B-1----:R-:W-:Y:S01]  /*3130*/  VIADD R25, R24, 0x2acce524 ;  /* 0x2acce52418197836 */ /* 0x002fe20000000000 */
[----:B------:R-:W-:Y:S02]  /*3140*/  STG.E desc[UR6][R2.64+0x24], R23 ;  /* 0x0000241702007986 */ /* 0x000fe4000c101906 */
[----:B------:R-:W-:Y:S01]  /*3150*/  LOP3.LUT R20, R13, R0, RZ, 0x3c, !PT ;  /* 0x000000000d147212 */ /* 0x000fe200078e3cff */
[----:B--2---:R-:W-:Y:S01]  /*3160*/  VIADD R15, R4, 0x2b14ca25 ;  /* 0x2b14ca25040f7836 */ /* 0x004fe20000000000 */
[----:B------:R-:W-:Y:S01]  /*3170*/  LOP3.LUT R13, R26, R7, RZ, 0x3c, !PT ;  /* 0x000000071a0d7212 */ /* 0x000fe200078e3cff */
[----:B------:R0:W-:Y:S02]  /*3180*/  STG.E desc[UR6][R2.64+0x4], R27 ;  /* 0x0000041b02007986 */ /* 0x0001e4000c101906 */
[----:B------:R-:W-:-:S02]  /*3190*/  IMAD.SHL.U32 R26, R20, 0x2, RZ ;  /* 0x00000002141a7824 */ /* 0x000fc400078e00ff */
[----:B------:R-:W-:Y:S01]  /*31a0*/  IMAD.SHL.U32 R29, R13, 0x10, RZ ;  /* 0x000000100d1d7824 */ /* 0x000fe200078e00ff */
[----:B------:R1:W-:Y:S04]  /*31b0*/  STG.E desc[UR6][R2.64+0x8], R25 ;  /* 0x0000081902007986 */ /* 0x0003e8000c101906 */
[----:B------:R-:W-:Y:S01]  /*31c0*/  LOP3.LUT R20, R20, R26, R29, 0x96, !PT ;  /* 0x0000001a14147212 */ /* 0x000fe200078e961d */
[----:B------:R-:W-:Y:S01]  /*31d0*/  STG.E desc[UR6][R2.64+0x3c], R15 ;  /* 0x00003c0f02007986 */ /* 0x000fe2000c101906 */
[----:B------:R-:W-:Y:S01]  /*31e0*/  SHF.R.U32.HI R26, RZ, 0x2, R5 ;  /* 0x00000002ff1a7819 */ /* 0x000fe20000011605 */
[----:B0-----:R-:W-:Y:S01]  /*31f0*/  VIADD R27, R21, 0x2ad26ce9 ;  /* 0x2ad26ce9151b7836 */ /* 0x001fe20000000000 */
[----:B------:R-:W-:Y:S01]  /*3200*/  LOP3.LUT R20, R20, R13, RZ, 0x3c, !PT ;  /* 0x0000000d14147212 */ /* 0x000fe200078e3cff */
[----:B------:R-:W-:Y:S01]  /*3210*/  STG.E desc[UR6][R2.64+0x44], R9 ;  /* 0x0000440902007986 */ /* 0x000fe2000c101906 */
[----:B------:R-:W-:Y:S01]  /*3220*/  LOP3.LUT R26, R26, R5, RZ, 0x3c, !PT ;  /* 0x000000051a1a7212 */ /* 0x000fe200078e3cff */
[----:B------:R-:W-:Y:S01]  /*3230*/  VIADD R5, R5, 0x2b2ae939 ;  /* 0x2b2ae93905057836 */ /* 0x000fe20000000000 */
[----:B------:R-:W-:Y:S01]  /*3240*/  SHF.R.U32.HI R21, RZ, 0x2, R6 ;  /* 0x00000002ff157819 */ /* 0x000fe20000011606 */
[----:B------:R-:W-:Y:S01]  /*3250*/  IMAD.SHL.U32 R29, R20, 0x10, RZ ;  /* 0x00000010141d7824 */ /* 0x000fe200078e00ff */
[----:B------:R-:W-:Y:S01]  /*3260*/  STG.E desc[UR6][R2.64+0xc], R27 ;  /* 0x00000c1b02007986 */ /* 0x000fe2000c101906 */
[C---:B------:R-:W-:Y:S01]  /*3270*/  IMAD.SHL.U32 R24, R26.reuse, 0x2, RZ ;  /* 0x000000021a187824 */ /* 0x040fe200078e00ff */
[----:B------:R-:W-:Y:S01]  /*3280*/  SHF.R.U32.HI R23, RZ, 0x2, R20 ;  /* 0x00000002ff177819 */ /* 0x000fe20000011614 */
[----:B-1----:R-:W-:Y:S01]  /*3290*/  VIADD R25, R17, 0x2ae30438 ;  /* 0x2ae3043811197836 */ /* 0x002fe20000000000 */
[----:B------:R0:W-:Y:S02]  /*32a0*/  STG.E desc[UR6][R2.64+0x4c], R5 ;  /* 0x00004c0502007986 */ /* 0x0001e4000c101906 */
[----:B------:R-:W-:Y:S01]  /*32b0*/  LOP3.LUT R24, R26, R24, R29, 0x96, !PT ;  /* 0x000000181a187212 */ /* 0x000fe200078e961d */
[----:B------:R-:W-:Y:S01]  /*32c0*/  VIADD R29, R22, 0x2add7c73 ;  /* 0x2add7c73161d7836 */ /* 0x000fe20000000000 */
[----:B------:R-:W-:Y:S01]  /*32d0*/  LOP3.LUT R22, R21, R6, RZ, 0x3c, !PT ;  /* 0x0000000615167212 */ /* 0x000fe200078e3cff */
[----:B------:R1:W-:Y:S01]  /*32e0*/  STG.E desc[UR6][R2.64+0x18], R25 ;  /* 0x0000181902007986 */ /* 0x0003e2000c101906 */
[----:B------:R-:W-:-:S02]  /*32f0*/  LOP3.LUT R21, R24, R20, RZ, 0x3c, !PT ;  /* 0x0000001418157212 */ /* 0x000fc400078e3cff */
[----:B------:R-:W-:Y:S01]  /*3300*/  SHF.R.U32.HI R26, RZ, 0x2, R7 ;  /* 0x00000002ff1a7819 */ /* 0x000fe20000011607 */
[----:B------:R-:W-:Y:S01]  /*3310*/  IMAD.SHL.U32 R24, R22, 0x2, RZ ;  /* 0x0000000216187824 */ /* 0x000fe200078e00ff */
[----:B------:R2:W-:Y:S01]  /*3320*/  STG.E desc[UR6][R2.64+0x14], R29 ;  /* 0x0000141d02007986 */ /* 0x0005e2000c101906 */
[----:B------:R-:W-:Y:S01]  /*3330*/  IMAD.SHL.U32 R17, R21, 0x10, RZ ;  /* 0x0000001015117824 */ /* 0x000fe200078e00ff */
[----:B------:R-:W-:Y:S01]  /*3340*/  LOP3.LUT R26, R26, R7, RZ, 0x3c, !PT ;  /* 0x000000071a1a7212 */ /* 0x000fe200078e3cff */
[----:B------:R-:W-:Y:S01]  /*3350*/  VIADD R7, R7, 0x2b35f8c3 ;  /* 0x2b35f8c307077836 */ /* 0x000fe20000000000 */
[----:B------:R-:W-:Y:S01]  /*3360*/  LOP3.LUT R23, R23, R20, RZ, 0x3c, !PT ;  /* 0x0000001417177212 */ /* 0x000fe200078e3cff */
[----:B0-----:R-:W-:Y:S01]  /*3370*/  VIADD R5, R20, 0x2b41084d ;  /* 0x2b41084d14057836 */ /* 0x001fe20000000000 */
[----:B------:R-:W-:Y:S01]  /*3380*/  LOP3.LUT R24, R22, R24, R17, 0x96, !PT ;  /* 0x0000001816187212 */ /* 0x000fe200078e9611 */
[----:B------:R-:W-:Y:S01]  /*3390*/  IMAD.SHL.U32 R14, R26, 0x2, RZ ;  /* 0x000000021a0e7824 */ /* 0x000fe200078e00ff */
[----:B------:R-:W-:Y:S01]  /*33a0*/  SHF.R.U32.HI R22, RZ, 0x2, R13 ;  /* 0x00000002ff167819 */ /* 0x000fe2000001160d */
[----:B------:R0:W-:Y:S01]  /*33b0*/  STG.E desc[UR6][R2.64+0x54], R7 ;  /* 0x0000540702007986 */ /* 0x0001e2000c101906 */
[----:B------:R-:W-:Y:S01]  /*33c0*/  LOP3.LUT R17, R24, R21, RZ, 0x3c, !PT ;  /* 0x0000001518117212 */ /* 0x000fe200078e3cff */
[----:B-1----:R-:W-:Y:S01]  /*33d0*/  VIADD R25, R16, 0x2afeab11 ;  /* 0x2afeab1110197836 */ /* 0x002fe20000000000 */
[----:B------:R-:W-:Y:S01]  /*33e0*/  LOP3.LUT R22, R22, R13, RZ, 0x3c, !PT ;  /* 0x0000000d16167212 */ /* 0x000fe200078e3cff */
[----:B--2---:R-:W-:Y:S01]  /*33f0*/  VIADD R29, R10, 0x2b09ba9b ;  /* 0x2b09ba9b0a1d7836 */ /* 0x004fe20000000000 */
[----:B------:R-:W-:Y:S01]  /*3400*/  STG.E desc[UR6][R2.64+0x1c], R18 ;  /* 0x00001c1202007986 */ /* 0x000fe2000c101906 */
[----:B------:R-:W-:-:S02]  /*3410*/  IMAD.SHL.U32 R27, R17, 0x10, RZ ;  /* 0x00000010111b7824 */ /* 0x000fc400078e00ff */
[----:B------:R-:W-:Y:S01]  /*3420*/  IMAD.SHL.U32 R10, R22, 0x2, RZ ;  /* 0x00000002160a7824 */ /* 0x000fe200078e00ff */
[----:B------:R-:W-:Y:S01]  /*3430*/  STG.E desc[UR6][R2.64+0x2c], R25 ;  /* 0x00002c1902007986 */ /* 0x000fe2000c101906 */
[----:B------:R-:W-:Y:S01]  /*3440*/  VIADD R13, R13, 0x2b3b8088 ;  /* 0x2b3b80880d0d7836 */ /* 0x000fe20000000000 */
[----:B------:R-:W-:Y:S01]  /*3450*/  LOP3.LUT R14, R26, R14, R27, 0x96, !PT ;  /* 0x0000000e1a0e7212 */ /* 0x000fe200078e961b */
[----:B------:R-:W-:Y:S01]  /*3460*/  VIADD R27, R12, 0x2b0432d6 ;  /* 0x2b0432d60c1b7836 */ /* 0x000fe20000000000 */
[----:B------:R-:W-:Y:S01]  /*3470*/  SHF.R.U32.HI R12, RZ, 0x2, R21 ;  /* 0x00000002ff0c7819 */ /* 0x000fe20000011615 */
[----:B------:R-:W-:Y:S01]  /*3480*/  STG.E desc[UR6][R2.64+0x34], R29 ;  /* 0x0000341d02007986 */ /* 0x000fe2000c101906 */
[----:B------:R-:W-:Y:S02]  /*3490*/  LOP3.LUT R14, R14, R17, RZ, 0x3c, !PT ;  /* 0x000000110e0e7212 */ /* 0x000fe400078e3cff */
[----:B------:R-:W-:Y:S01]  /*34a0*/  LOP3.LUT R12, R12, R21, RZ, 0x3c, !PT ;  /* 0x000000150c0c7212 */ /* 0x000fe200078e3cff */
[----:B------:R1:W-:Y:S01]  /*34b0*/  STG.E desc[UR6][R2.64+0x58], R13 ;  /* 0x0000580d02007986 */ /* 0x0003e2000c101906 */
[----:B------:R-:W-:-:S02]  /*34c0*/  VIADD R21, R21, 0x2b469012 ;  /* 0x2b46901215157836 */ /* 0x000fc40000000000 */
[C---:B------:R-:W-:Y:S01]  /*34d0*/  IMAD.SHL.U32 R19, R14.reuse, 0x10, RZ ;  /* 0x000000100e137824 */ /* 0x040fe200078e00ff */
[----:B------:R-:W-:Y:S01]  /*34e0*/  STG.E desc[UR6][R2.64+0x30], R27 ;  /* 0x0000301b02007986 */ /* 0x000fe2000c101906 */
[----:B0-----:R-:W-:-:S03]  /*34f0*/  VIADD R7, R14, 0x2b519f9c ;  /* 0x2b519f9c0e077836 */ /* 0x001fc60000000000 */
[----:B------:R-:W-:Y:S01]  /*3500*/  LOP3.LUT R19, R22, R10, R19, 0x96, !PT ;  /* 0x0000000a16137212 */ /* 0x000fe200078e9613 */
[----:B------:R-:W-:Y:S03]  /*3510*/  STG.E desc[UR6][R2.64+0x5c], R5 ;  /* 0x00005c0502007986 */ /* 0x000fe6000c101906 */
[----:B------:R-:W-:Y:S01]  /*3520*/  LOP3.LUT R10, R19, R14, RZ, 0x3c, !PT ;  /* 0x0000000e130a7212 */ /* 0x000fe200078e3cff */
[----:B------:R-:W-:Y:S01]  /*3530*/  VIADD R19, R8, 0x2b1a51ea ;  /* 0x2b1a51ea08137836 */ /* 0x000fe20000000000 */
[----:B------:R-:W-:Y:S01]  /*3540*/  STG.E desc[UR6][R2.64+0x60], R21 ;  /* 0x0000601502007986 */ /* 0x000fe2000c101906 */
[C---:B------:R-:W-:Y:S02]  /*3550*/  IMAD.SHL.U32 R8, R23.reuse, 0x2, RZ ;  /* 0x0000000217087824 */ /* 0x040fe400078e00ff */
[----:B------:R-:W-:Y:S01]  /*3560*/  IMAD.SHL.U32 R4, R10, 0x10, RZ ;  /* 0x000000100a047824 */ /* 0x000fe200078e00ff */
[----:B------:R-:W-:Y:S04]  /*3570*/  STG.E desc[UR6][R2.64+0x40], R19 ;  /* 0x0000401302007986 */ /* 0x000fe8000c101906 */
[----:B------:R-:W-:Y:S01]  /*3580*/  LOP3.LUT R23, R23, R8, R4, 0x96, !PT ;  /* 0x0000000817177212 */ /* 0x000fe200078e9604 */
[----:B------:R-:W-:Y:S01]  /*3590*/  STG.E desc[UR6][R2.64+0x68], R7 ;  /* 0x0000680702007986 */ /* 0x000fe2000c101906 */
[----:B------:R-:W-:-:S02]  /*35a0*/  SHF.R.U32.HI R8, RZ, 0x2, R17 ;  /* 0x00000002ff087819 */ /* 0x000fc40000011611 */
[----:B------:R-:W-:Y:S01]  /*35b0*/  LOP3.LUT R4, R23, R10, RZ, 0x3c, !PT ;  /* 0x0000000a17047212 */ /* 0x000fe200078e3cff */
[----:B------:R-:W-:Y:S01]  /*35c0*/  VIADD R23, R0, 0x2b256174 ;  /* 0x2b25617400177836 */ /* 0x000fe20000000000 */
[----:B------:R-:W-:Y:S01]  /*35d0*/  LOP3.LUT R8, R8, R17, RZ, 0x3c, !PT ;  /* 0x0000001108087212 */ /* 0x000fe200078e3cff */
[----:B------:R-:W-:Y:S02]  /*35e0*/  IMAD.SHL.U32 R0, R12, 0x2, RZ ;  /* 0x000000020c007824 */ /* 0x000fe400078e00ff */
[----:B------:R-:W-:Y:S01]  /*35f0*/  IMAD.SHL.U32 R11, R4, 0x10, RZ ;  /* 0x00000010040b7824 */ /* 0x000fe200078e00ff */
[----:B------:R-:W-:Y:S01]  /*3600*/  STG.E desc[UR6][R2.64+0x48], R23 ;  /* 0x0000481702007986 */ /* 0x000fe2000c101906 */
[----:B------:R-:W-:-:S03]  /*3610*/  VIADD R17, R17, 0x2b4c17d7 ;  /* 0x2b4c17d711117836 */ /* 0x000fc60000000000 */
[----:B------:R-:W-:Y:S01]  /*3620*/  LOP3.LUT R15, R12, R0, R11, 0x96, !PT ;  /* 0x000000000c0f7212 */ /* 0x000fe200078e960b */
[----:B------:R-:W-:Y:S01]  /*3630*/  VIADD R11, R6, 0x2b3070fe ;  /* 0x2b3070fe060b7836 */ /* 0x000fe20000000000 */
[----:B------:R-:W-:Y:S01]  /*3640*/  STG.E desc[UR6][R2.64+0x64], R17 ;  /* 0x0000641102007986 */ /* 0x000fe2000c101906 */
[----:B------:R-:W-:Y:S01]  /*3650*/  IMAD.SHL.U32 R6, R8, 0x2, RZ ;  /* 0x0000000208067824 */ /* 0x000fe200078e00ff */
[----:B------:R-:W-:Y:S02]  /*3660*/  LOP3.LUT R0, R15, R4, RZ, 0x3c, !PT ;  /* 0x000000040f007212 */ /* 0x000fe400078e3cff */
[----:B------:R-:W-:Y:S01]  /*3670*/  SHF.R.U32.HI R15, RZ, 0x2, R14 ;  /* 0x00000002ff0f7819 */ /* 0x000fe2000001160e */
[----:B------:R0:W-:Y:S02]  /*3680*/  STG.E desc[UR6][R2.64+0x50], R11 ;  /* 0x0000500b02007986 */ /* 0x0001e4000c101906 */
[C---:B------:R-:W-:Y:S01]  /*3690*/  IMAD.SHL.U32 R9, R0.reuse, 0x10, RZ ;  /* 0x0000001000097824 */ /* 0x040fe200078e00ff */
[----:B------:R-:W-:Y:S01]  /*36a0*/  LOP3.LUT R15, R15, R14, RZ, 0x3c, !PT ;  /* 0x0000000e0f0f7212 */ /* 0x000fe200078e3cff */
[----:B-1----:R-:W-:-:S03]  /*36b0*/  VIADD R13, R0, 0x2b6236eb ;  /* 0x2b6236eb000d7836 */ /* 0x002fc60000000000 */
[----:B------:R-:W-:Y:S02]  /*36c0*/  LOP3.LUT R9, R8, R6, R9, 0x96, !PT ;  /* 0x0000000608097212 */ /* 0x000fe400078e9609 */
[----:B------:R-:W-:Y:S02]  /*36d0*/  STG.E desc[UR6][R2.64+0x74], R13 ;  /* 0x0000740d02007986 */ /* 0x000fe4000c101906 */
[----:B------:R-:W-:Y:S01]  /*36e0*/  LOP3.LUT R6, R9, R0, RZ, 0x3c, !PT ;  /* 0x0000000009067212 */ /* 0x000fe200078e3cff */
[----:B------:R-:W-:Y:S02]  /*36f0*/  IMAD.SHL.U32 R9, R15, 0x2, RZ ;  /* 0x000000020f097824 */ /* 0x000fe400078e00ff */
[----:B0-----:R-:W-:Y:S02]  /*3700*/  VIADD R11, R4, 0x2b5caf26 ;  /* 0x2b5caf26040b7836 */ /* 0x001fe40000000000 */
[----:B------:R-:W-:-:S03]  /*3710*/  IMAD.SHL.U32 R8, R6, 0x10, RZ ;  /* 0x0000001006087824 */ /* 0x000fc600078e00ff */
[----:B------:R-:W-:Y:S02]  /*3720*/  STG.E desc[UR6][R2.64+0x70], R11 ;  /* 0x0000700b02007986 */ /* 0x000fe4000c101906 */
[----:B------:R-:W-:Y:S01]  /*3730*/  LOP3.LUT R15, R15, R9, R8, 0x96, !PT ;  /* 0x000000090f0f7212 */ /* 0x000fe200078e9608 */
[----:B------:R-:W-:-:S03]  /*3740*/  VIADD R9, R10, 0x2b572761 ;  /* 0x2b5727610a097836 */ /* 0x000fc60000000000 */
[----:B------:R-:W-:Y:S01]  /*3750*/  LOP3.LUT R8, R15, R6, RZ, 0x3c, !PT ;  /* 0x000000060f087212 */ /* 0x000fe200078e3cff */
[----:B------:R-:W-:Y:S01]  /*3760*/  VIADD R15, R6, 0x2b67beb0 ;  /* 0x2b67beb0060f7836 */ /* 0x000fe20000000000 */
[----:B------:R-:W-:Y:S03]  /*3770*/  STG.E desc[UR6][R2.64+0x6c], R9 ;  /* 0x00006c0902007986 */ /* 0x000fe6000c101906 */
[----:B------:R-:W-:Y:S01]  /*3780*/  VIADD R19, R8, 0x2b6d4675 ;  /* 0x2b6d467508137836 */ /* 0x000fe20000000000 */
[----:B------:R-:W-:Y:S04]  /*3790*/  STG.E desc[UR6][R2.64+0x78], R15 ;  /* 0x0000780f02007986 */ /* 0x000fe8000c101906 */
[----:B------:R-:W-:Y:S01]  /*37a0*/  STG.E desc[UR6][R2.64+0x7c], R19 ;  /* 0x00007c1302007986 */ /* 0x000fe2000c101906 */
[----:B------:R-:W-:Y:S05]  /*37b0*/  EXIT ;  /* 0x000000000000794d */ /* 0x000fea0003800000 */
.L_x_261:
        /* <DEDUP_REMOVED lines=12> */
.L_x_399:


//--------------------- .text._Z32TestRandomAccessThroughputKernelILi64EEvPK11MemoryBlockIXT_EEPS1_ii --------------------------
	.section	.text._Z32TestRandomAccessThroughputKernelILi64EEvPK11MemoryBlockIXT_EEPS1_ii,"ax",@progbits
	.align	128
        .global         _Z32TestRandomAccessThroughputKernelILi64EEvPK11MemoryBlockIXT_EEPS1_ii
        .type           _Z32TestRandomAccessThroughputKernelILi64EEvPK11MemoryBlockIXT_EEPS1_ii,@function
        .size           _Z32TestRandomAccessThroughputKernelILi64EEvPK11MemoryBlockIXT_EEPS1_ii,(.L_x_400 - _Z32TestRandomAccessThroughputKernelILi64EEvPK11MemoryBlockIXT_EEPS1_ii)
        .other          _Z32TestRandomAccessThroughputKernelILi64EEvPK11MemoryBlockIXT_EEPS1_ii,@"STO_CUDA_ENTRY STV_DEFAULT"
_Z32TestRandomAccessThroughputKernelILi64EEvPK11MemoryBlockIXT_EEPS1_ii:
.text._Z32TestRandomAccessThroughputKernelILi64EEvPK11MemoryBlockIXT_EEPS1_ii:
        /* <DEDUP_REMOVED lines=31> */
[----:B------:R-:W-:Y:S02]  /*01f0*/  IMAD.MOV.U32 R10, RZ, RZ, RZ ;  /* 0x000000ffff0a7224 */ /* 0x000fe400078e00ff */
[----:B------:R-:W-:Y:S02]  /*0200*/  IMAD.MOV.U32 R28, RZ, RZ, 0x58213ed2 ;  /* 0x58213ed2ff1c7424 */ /* 0x000fe400078e00ff */
[----:B------:R-:W-:Y:S02]  /*0210*/  IMAD.MOV.U32 R11, RZ, RZ, R23 ;  /* 0x000000ffff0b7224 */ /* 0x000fe400078e0017 */
[----:B------:R-:W-:Y:S02]  /*0220*/  IMAD.MOV.U32 R4, RZ, RZ, 0x455f2458 ;  /* 0x455f2458ff047424 */ /* 0x000fe400078e00ff */
[----:B------:R-:W-:Y:S02]  /*0230*/  IMAD.MOV.U32 R5, RZ, RZ, -0x75bd8fc ;  /* 0xf8a42704ff057424 */ /* 0x000fe400078e00ff */
[----:B------:R-:W-:-:S02]  /*0240*/  IMAD.MOV.U32 R2, RZ, RZ, -0x23270784 ;  /* 0xdcd8f87cff027424 */ /* 0x000fc400078e00ff */
[----:B------:R-:W-:-:S07]  /*0250*/  IMAD.MOV.U32 R3, RZ, RZ, 0x511db0d6 ;  /* 0x511db0d6ff037424 */ /* 0x000fce00078e00ff */
.L_x_272:
        /* <DEDUP_REMOVED lines=11> */
.L_x_267:
[----:B------:R-:W-:-:S06]  /*0310*/  IMAD R13, R12, 0x4, R1 ;  /* 0x000000040c0d7824 */ /* 0x000fcc00078e0201 */
[----:B------:R-:W5:Y:S01]  /*0320*/  LDL R13, [R13+0x4] ;  /* 0x000004000d0d7983 */ /* 0x000f620000100800 */
[----:B------:R-:W-:Y:S01]  /*0330*/  IMAD.SHL.U32 R14, R12, 0x20, RZ ;  /* 0x000000200c0e7824 */ /* 0x000fe200078e00ff */
[----:B------:R-:W-:-:S06]  /*0340*/  UMOV UR4, URZ ;  /* 0x000000ff00047c82 */ /* 0x000fcc0008000000 */
.L_x_266:
        /* <DEDUP_REMOVED lines=190> */
.L_x_269:
[----:B------:R-:W-:-:S06]  /*0f30*/  IMAD R13, R12, 0x4, R1 ;  /* 0x000000040c0d7824 */ /* 0x000fcc00078e0201 */
[----:B------:R-:W5:Y:S01]  /*0f40*/  LDL R13, [R13+0x4] ;  /* 0x000004000d0d7983 */ /* 0x000f620000100800 */
[----:B------:R-:W-:Y:S01]  /*0f50*/  IMAD.SHL.U32 R14, R12, 0x20, RZ ;  /* 0x000000200c0e7824 */ /* 0x000fe200078e00ff */
[----:B------:R-:W-:-:S06]  /*0f60*/  UMOV UR4, URZ ;  /* 0x000000ff00047c82 */ /* 0x000fcc0008000000 */
.L_x_268:
        /* <DEDUP_REMOVED lines=190> */
.L_x_271:
[----:B------:R-:W-:-:S06]  /*1b50*/  IMAD R13, R12, 0x4, R1 ;  /* 0x000000040c0d7824 */ /* 0x000fcc00078e0201 */
[----:B------:R-:W5:Y:S01]  /*1b60*/  LDL R13, [R13+0x4] ;  /* 0x000004000d0d7983 */ /* 0x000f620000100800 */
[----:B------:R-:W-:Y:S01]  /*1b70*/  IMAD.SHL.U32 R14, R12, 0x20, RZ ;  /* 0x000000200c0e7824 */ /* 0x000fe200078e00ff */
[----:B------:R-:W-:-:S06]  /*1b80*/  UMOV UR4, URZ ;  /* 0x000000ff00047c82 */ /* 0x000fcc0008000000 */
.L_x_270:
        /* <DEDUP_REMOVED lines=179> */
.L_x_265:
[----:B------:R-:W-:Y:S05]  /*26c0*/  BSYNC.RECONVERGENT B1 ;  /* 0x0000000000017941 */ /* 0x000fea0003800200 */
.L_x_264:
[C---:B------:R-:W-:Y:S01]  /*26d0*/  ISETP.GT.U32.AND P0, PT, R11.reuse, 0x3, PT ;  /* 0x000000030b00780c */ /* 0x040fe20003f04070 */
[----:B------:R-:W-:Y:S01]  /*26e0*/  VIADD R10, R10, 0x1 ;  /* 0x000000010a0a7836 */ /* 0x000fe20000000000 */
[--C-:B------:R-:W-:Y:S02]  /*26f0*/  SHF.R.U64 R11, R11, 0x2, R0.reuse ;  /* 0x000000020b0b7819 */ /* 0x100fe40000001200 */
[----:B------:R-:W-:Y:S02]  /*2700*/  ISETP.GT.U32.AND.EX P0, PT, R0, RZ, PT, P0 ;  /* 0x000000ff0000720c */ /* 0x000fe40003f04100 */
[----:B------:R-:W-:-:S11]  /*2710*/  SHF.R.U32.HI R0, RZ, 0x2, R0 ;  /* 0x00000002ff007819 */ /* 0x000fd60000011600 */
[----:B------:R-:W-:Y:S05]  /*2720*/  @P0 BRA `(.L_x_272) ;  /* 0xffffffd800cc0947 */ /* 0x000fea000383ffff */
.L_x_263:
[----:B------:R-:W-:Y:S05]  /*2730*/  BSYNC.RECONVERGENT B0 ;  /* 0x0000000000007941 */ /* 0x000fea0003800200 */
.L_x_262:
[----:B------:R-:W3:Y:S01]  /*2740*/  LDCU UR4, c[0x0][0x394] ;  /* 0x00007280ff0477ac */ /* 0x000ee20008000800 */
[----:B------:R-:W-:Y:S01]  /*2750*/  IMAD.MOV.U32 R22, RZ, RZ, RZ ;  /* 0x000000ffff167224 */ /* 0x000fe200078e00ff */
[----:B------:R-:W-:Y:S02]  /*2760*/  CS2R R20, SRZ ;  /* 0x0000000000147805 */ /* 0x000fe4000001ff00 */
[----:B------:R-:W-:Y:S02]  /*2770*/  CS2R R18, SRZ ;  /* 0x0000000000127805 */ /* 0x000fe4000001ff00 */
[----:B------:R-:W-:Y:S02]  /*2780*/  CS2R R14, SRZ ;  /* 0x00000000000e7805 */ /* 0x000fe4000001ff00 */
[----:B------:R-:W-:Y:S02]  /*2790*/  CS2R R12, SRZ ;  /* 0x00000000000c7805 */ /* 0x000fe4000001ff00 */
[----:B------:R-:W-:-:S02]  /*27a0*/  CS2R R10, SRZ ;  /* 0x00000000000a7805 */ /* 0x000fc4000001ff00 */
[----:B------:R-:W-:Y:S02]  /*27b0*/  CS2R R8, SRZ ;  /* 0x0000000000087805 */ /* 0x000fe4000001ff00 */
[----:B------:R-:W-:Y:S01]  /*27c0*/  CS2R R6, SRZ ;  /* 0x0000000000067805 */ /* 0x000fe2000001ff00 */
[----:B------:R-:W-:Y:S01]  /*27d0*/  IMAD.MOV.U32 R0, RZ, RZ, RZ ;  /* 0x000000ffff007224 */ /* 0x000fe200078e00ff */
[----:B---3--:R-:W-:-:S09]  /*27e0*/  UISETP.GE.AND UP0, UPT, UR4, 0x1, UPT ;  /* 0x000000010400788c */ /* 0x008fd2000bf06270 */
[----:B------:R-:W-:Y:S05]  /*27f0*/  BRA.U !UP0, `(.L_x_273) ;  /* 0x0000000d084c7547 */ /* 0x000fea000b800000 */
[----:B------:R-:W-:Y:S01]  /*2800*/  UISETP.NE.AND UP0, UPT, UR4, 0x1, UPT ;  /* 0x000000010400788c */ /* 0x000fe2000bf05270 */
[----:B------:R-:W-:Y:S02]  /*2810*/  IMAD.MOV.U32 R26, RZ, RZ, 0x2ac1d59a ;  /* 0x2ac1d59aff1a7424 */ /* 0x000fe400078e00ff */
[----:B------:R-:W-:-:S06]  /*2820*/  IMAD.MOV.U32 R22, RZ, RZ, RZ ;  /* 0x000000ffff167224 */ /* 0x000fcc00078e00ff */
[----:B------:R-:W-:Y:S05]  /*2830*/  BRA.U !UP0, `(.L_x_274) ;  /* 0x0000000908187547 */ /* 0x000fea000b800000 */
[----:B------:R-:W3:Y:S01]  /*2840*/  LDCU UR5, c[0x0][0x390] ;  /* 0x00007200ff0577ac */ /* 0x000ee20008000800 */
[----:B------:R-:W-:Y:S01]  /*2850*/  IMAD.MOV.U32 R24, RZ, RZ, R5 ;  /* 0x000000ffff187224 */ /* 0x000fe200078e0005 */
[----:B------:R-:W-:Y:S01]  /*2860*/  CS2R R20, SRZ ;  /* 0x0000000000147805 */ /* 0x000fe2000001ff00 */
[----:B------:R-:W-:Y:S01]  /*2870*/  IMAD.MOV.U32 R27, RZ, RZ, R4 ;  /* 0x000000ffff1b7224 */ /* 0x000fe200078e0004 */
[----:B------:R-:W-:Y:S01]  /*2880*/  ULOP3.LUT UR4, UR4, 0x7ffffffe, URZ, 0xc0, !UPT ;  /* 0x7ffffffe04047892 */ /* 0x000fe2000f8ec0ff */
[----:B------:R-:W-:Y:S01]  /*2890*/  IMAD.MOV.U32 R22, RZ, RZ, RZ ;  /* 0x000000ffff167224 */ /* 0x000fe200078e00ff */
[----:B------:R-:W-:Y:S01]  /*28a0*/  CS2R R18, SRZ ;  /* 0x0000000000127805 */ /* 0x000fe2000001ff00 */
[----:B------:R-:W-:Y:S01]  /*28b0*/  IMAD.MOV.U32 R26, RZ, RZ, 0x2ac75d5f ;  /* 0x2ac75d5fff1a7424 */ /* 0x000fe200078e00ff */
[----:B------:R-:W-:Y:S02]  /*28c0*/  CS2R R14, SRZ ;  /* 0x00000000000e7805 */ /* 0x000fe4000001ff00 */
[----:B------:R-:W-:-:S02]  /*28d0*/  CS2R R12, SRZ ;  /* 0x00000000000c7805 */ /* 0x000fc4000001ff00 */
[----:B------:R-:W-:Y:S02]  /*28e0*/  CS2R R10, SRZ ;  /* 0x00000000000a7805 */ /* 0x000fe4000001ff00 */
[----:B------:R-:W-:Y:S02]  /*28f0*/  CS2R R8, SRZ ;  /* 0x0000000000087805 */ /* 0x000fe4000001ff00 */
[----:B------:R-:W-:Y:S01]  /*2900*/  CS2R R6, SRZ ;  /* 0x0000000000067805 */ /* 0x000fe2000001ff00 */
[----:B------:R-:W-:Y:S01]  /*2910*/  IMAD.MOV.U32 R0, RZ, RZ, RZ ;  /* 0x000000ffff007224 */ /* 0x000fe200078e00ff */
[----:B------:R-:W4:Y:S01]  /*2920*/  LDCU UR8, c[0x0][0x390] ;  /* 0x00007200ff0877ac */ /* 0x000f220008000800 */
[----:B---3--:R-:W-:Y:S01]  /*2930*/  ISETP.NE.U32.AND P0, PT, RZ, UR5, PT ;  /* 0x00000005ff007c0c */ /* 0x008fe2000bf05070 */
[----:B------:R-:W-:-:S12]  /*2940*/  UIADD3 UR4, UPT, UPT, -UR4, URZ, URZ ;  /* 0x000000ff04047290 */ /* 0x000fd8000fffe1ff */
.L_x_275:
[----:B----4-:R-:W3:Y:S01]  /*2950*/  I2F.U32.RP R17, UR8 ;  /* 0x0000000800117d06 */ /* 0x010ee20008209000 */
[----:B012---:R-:W-:Y:S01]  /*2960*/  SHF.R.U32.HI R5, RZ, 0x2, R28 ;  /* 0x00000002ff057819 */ /* 0x007fe2000001161c */
[----:B------:R-:W-:-:S03]  /*2970*/  IMAD.SHL.U32 R4, R3, 0x10, RZ ;  /* 0x0000001003047824 */ /* 0x000fc600078e00ff */
[----:B------:R-:W-:-:S05]  /*2980*/  LOP3.LUT R5, R5, R28, RZ, 0x3c, !PT ;  /* 0x0000001c05057212 */ /* 0x000fca00078e3cff */
[C---:B------:R-:W-:Y:S01]  /*2990*/  IMAD.SHL.U32 R16, R5.reuse, 0x2, RZ ;  /* 0x0000000205107824 */ /* 0x040fe200078e00ff */
[----:B---3--:R-:W0:Y:S04]  /*29a0*/  MUFU.RCP R17, R17 ;  /* 0x0000001100117308 */ /* 0x008e280000001000 */
[----:B------:R-:W-:Y:S02]  /*29b0*/  LOP3.LUT R4, R5, R16, R4, 0x96, !PT ;  /* 0x0000001005047212 */ /* 0x000fe400078e9604 */
[----:B------:R-:W-:Y:S02]  /*29c0*/  SHF.R.U32.HI R16, RZ, 0x2, R27 ;  /* 0x00000002ff107819 */ /* 0x000fe4000001161b */
[----:B------:R-:W-:Y:S02]  /*29d0*/  LOP3.LUT R25, R4, R3, RZ, 0x3c, !PT ;  /* 0x0000000304197212 */ /* 0x000fe400078e3cff */
[----:B------:R-:W-:-:S05]  /*29e0*/  LOP3.LUT R16, R16, R27, RZ, 0x3c, !PT ;  /* 0x0000001b10107212 */ /* 0x000fca00078e3cff */
[C---:B------:R-:W-:Y:S02]  /*29f0*/  IMAD.SHL.U32 R4, R16.reuse, 0x2, RZ ;  /* 0x0000000210047824 */ /* 0x040fe400078e00ff */
[----:B0-----:R-:W-:Y:S02]  /*2a00*/  VIADD R28, R17, 0xffffffe ;  /* 0x0ffffffe111c7836 */ /* 0x001fe40000000000 */
[----:B------:R-:W-:Y:S02]  /*2a10*/  IMAD.SHL.U32 R17, R25, 0x10, RZ ;  /* 0x0000001019117824 */ /* 0x000fe400078e00ff */
[----:B------:R0:W1:Y:S03]  /*2a20*/  F2I.FTZ.U32.TRUNC.NTZ R5, R28 ;  /* 0x0000001c00057305 */ /* 0x000066000021f000 */
[----:B------:R-:W-:Y:S01]  /*2a30*/  LOP3.LUT R16, R16, R4, R17, 0x96, !PT ;  /* 0x0000000410107212 */ /* 0x000fe200078e9611 */
[----:B------:R-:W-:-:S02]  /*2a40*/  IMAD.MOV.U32 R4, RZ, RZ, RZ ;  /* 0x000000ffff047224 */ /* 0x000fc400078e00ff */
[----:B0-----:R-:W-:Y:S02]  /*2a50*/  IMAD.MOV.U32 R28, RZ, RZ, R24 ;  /* 0x000000ffff1c7224 */ /* 0x001fe400078e0018 */
[----:B------:R-:W-:Y:S01]  /*2a60*/  IMAD.MOV.U32 R24, RZ, RZ, R3 ;  /* 0x000000ffff187224 */ /* 0x000fe200078e0003 */
[----:B------:R-:W-:Y:S01]  /*2a70*/  LOP3.LUT R3, R16, R25, RZ, 0x3c, !PT ;  /* 0x0000001910037212 */ /* 0x000fe200078e3cff */
[----:B-1----:R-:W-:-:S04]  /*2a80*/  IMAD.MOV R17, RZ, RZ, -R5 ;  /* 0x000000ffff117224 */ /* 0x002fc800078e0a05 */
[----:B------:R-:W-:-:S04]  /*2a90*/  IMAD R17, R17, UR8, RZ ;  /* 0x0000000811117c24 */ /* 0x000fc8000f8e02ff */
[----:B------:R-:W-:Y:S01]  /*2aa0*/  IMAD.HI.U32 R4, R5, R17, R4 ;  /* 0x0000001105047227 */ /* 0x000fe200078e0004 */
[----:B------:R-:W-:-:S05]  /*2ab0*/  IADD3 R17, PT, PT, R26, -0x587c5, R25 ;  /* 0xfffa783b1a117810 */ /* 0x000fca0007ffe019 */
[----:B------:R-:W-:-:S04]  /*2ac0*/  IMAD.HI.U32 R5, R4, R17, RZ ;  /* 0x0000001104057227 */ /* 0x000fc800078e00ff */
[----:B------:R-:W-:-:S04]  /*2ad0*/  IMAD.MOV R5, RZ, RZ, -R5 ;  /* 0x000000ffff057224 */ /* 0x000fc800078e0a05 */
[----:B------:R-:W-:Y:S02]  /*2ae0*/  IMAD R17, R5, UR8, R17 ;  /* 0x0000000805117c24 */ /* 0x000fe4000f8e0211 */
[----:B------:R-:W-:-:S03]  /*2af0*/  IMAD.IADD R5, R3, 0x1, R26 ;  /* 0x0000000103057824 */ /* 0x000fc600078e021a */
[----:B------:R-:W-:Y:S01]  /*2b00*/  ISETP.GE.U32.AND P1, PT, R17, UR8, PT ;  /* 0x0000000811007c0c */ /* 0x000fe2000bf26070 */
[----:B------:R-:W-:-:S04]  /*2b10*/  IMAD.HI.U32 R16, R4, R5, RZ ;  /* 0x0000000504107227 */ /* 0x000fc800078e00ff */
[----:B------:R-:W-:-:S04]  /*2b20*/  IMAD.MOV R16, RZ, RZ, -R16 ;  /* 0x000000ffff107224 */ /* 0x000fc800078e0a10 */
[----:B------:R-:W-:Y:S01]  /*2b30*/  IMAD R16, R16, UR8, R5 ;  /* 0x0000000810107c24 */ /* 0x000fe2000f8e0205 */
[----:B------:R-:W-:-:S03]  /*2b40*/  LOP3.LUT R5, RZ, UR8, RZ, 0x33, !PT ;  /* 0x00000008ff057c12 */ /* 0x000fc6000f8e33ff */
[----:B------:R-:W-:Y:S01]  /*2b50*/  @P1 VIADD R17, R17, -UR8 ;  /* 0x8000000811111c36 */ /* 0x000fe20008000000 */
[----:B------:R-:W-:-:S04]  /*2b60*/  ISETP.GE.U32.AND P2, PT, R16, UR8, PT ;  /* 0x0000000810007c0c */ /* 0x000fc8000bf46070 */
[----:B------:R-:W-:-:S09]  /*2b70*/  ISETP.GE.U32.AND P1, PT, R17, UR8, PT ;  /* 0x0000000811007c0c */ /* 0x000fd2000bf26070 */
[----:B------:R-:W-:-:S04]  /*2b80*/  @P2 VIADD R16, R16, -UR8 ;  /* 0x8000000810102c36 */ /* 0x000fc80008000000 */
[----:B------:R-:W-:Y:S01]  /*2b90*/  @P1 VIADD R17, R17, -UR8 ;  /* 0x8000000811111c36 */ /* 0x000fe20008000000 */
[----:B------:R-:W-:-:S04]  /*2ba0*/  ISETP.GE.U32.AND P2, PT, R16, UR8, PT ;  /* 0x0000000810007c0c */ /* 0x000fc8000bf46070 */
[----:B------:R-:W-:-:S05]  /*2bb0*/  SEL R17, R5, R17, !P0 ;  /* 0x0000001105117207 */ /* 0x000fca0004000000 */
[----:B------:R-:W-:-:S04]  /*2bc0*/  IMAD.IADD R17, R23, 0x1, R17 ;  /* 0x0000000117117824 */ /* 0x000fc800078e0211 */
[----:B------:R-:W-:Y:S02]  /*2bd0*/  @P2 VIADD R16, R16, -UR8 ;  /* 0x8000000810102c36 */ /* 0x000fe40008000000 */
[----:B------:R-:W-:-:S03]  /*2be0*/  IMAD.HI.U32 R27, R4, R17, RZ ;  /* 0x00000011041b7227 */ /* 0x000fc600078e00ff */
[----:B------:R-:W-:Y:S01]  /*2bf0*/  SEL R16, R5, R16, !P0 ;  /* 0x0000001005107207 */ /* 0x000fe20004000000 */
[----:B------:R-:W-:-:S04]  /*2c00*/  IMAD.MOV R29, RZ, RZ, -R27 ;  /* 0x000000ffff1d7224 */ /* 0x000fc800078e0a1b */
[----:B------:R-:W-:Y:S02]  /*2c10*/  IMAD.IADD R27, R23, 0x1, R16 ;  /* 0x00000001171b7824 */ /* 0x000fe400078e0210 */
[----:B------:R-:W-:Y:S02]  /*2c20*/  IMAD R16, R29, UR8, R17 ;  /* 0x000000081d107c24 */ /* 0x000fe4000f8e0211 */
[----:B------:R-:W-:-:S03]  /*2c30*/  IMAD.HI.U32 R4, R4, R27, RZ ;  /* 0x0000001b04047227 */ /* 0x000fc600078e00ff */
[----:B------:R-:W-:Y:S01]  /*2c40*/  ISETP.GE.U32.AND P1, PT, R16, UR8, PT ;  /* 0x0000000810007c0c */ /* 0x000fe2000bf26070 */
[----:B------:R-:W-:-:S04]  /*2c50*/  IMAD.MOV R4, RZ, RZ, -R4 ;  /* 0x000000ffff047224 */ /* 0x000fc800078e0a04 */
[----:B------:R-:W-:-:S05]  /*2c60*/  IMAD R4, R4, UR8, R27 ;  /* 0x0000000804047c24 */ /* 0x000fca000f8e021b */
[----:B------:R-:W-:-:S03]  /*2c70*/  ISETP.GE.U32.AND P2, PT, R4, UR8, PT ;  /* 0x0000000804007c0c */ /* 0x000fc6000bf46070 */
[----:B------:R-:W-:-:S05]  /*2c80*/  @P1 VIADD R16, R16, -UR8 ;  /* 0x8000000810101c36 */ /* 0x000fca0008000000 */
[----:B------:R-:W-:-:S05]  /*2c90*/  ISETP.GE.U32.AND P1, PT, R16, UR8, PT ;  /* 0x0000000810007c0c */ /* 0x000fca000bf26070 */
[----:B------:R-:W-:-:S05]  /*2ca0*/  @P2 VIADD R4, R4, -UR8 ;  /* 0x8000000804042c36 */ /* 0x000fca0008000000 */
[----:B------:R-:W-:-:S03]  /*2cb0*/  ISETP.GE.U32.AND P2, PT, R4, UR8, PT ;  /* 0x0000000804007c0c */ /* 0x000fc6000bf46070 */
[----:B------:R-:W-:-:S05]  /*2cc0*/  @P1 VIADD R16, R16, -UR8 ;  /* 0x8000000810101c36 */ /* 0x000fca0008000000 */
[----:B------:R-:W-:Y:S02]  /*2cd0*/  SEL R27, R5, R16, !P0 ;  /* 0x00000010051b7207 */ /* 0x000fe40004000000 */
[----:B------:R-:W0:Y:S03]  /*2ce0*/  LDC.64 R16, c[0x0][0x380] ;  /* 0x0000e000ff107b82 */ /* 0x000e260000000a00 */
[----:B------:R-:W-:-:S05]  /*2cf0*/  @P2 VIADD R4, R4, -UR8 ;  /* 0x8000000804042c36 */ /* 0x000fca0008000000 */
[----:B------:R-:W-:Y:S01]  /*2d00*/  SEL R29, R5, R4, !P0 ;  /* 0x00000004051d7207 */ /* 0x000fe20004000000 */
[----:B0-----:R-:W-:-:S04]  /*2d10*/  IMAD.WIDE.U32 R4, R27, 0x40, R16 ;  /* 0x000000401b047825 */ /* 0x001fc800078e0010 */
[----:B------:R-:W-:Y:S01]  /*2d20*/  IMAD.WIDE.U32 R16, R29, 0x40, R16 ;  /* 0x000000401d107825 */ /* 0x000fe200078e0010 */
[----:B------:R-:W2:Y:S04]  /*2d30*/  LDG.E R27, desc[UR6][R4.64] ;  /* 0x00000006041b7981 */ /* 0x000ea8000c1e1900 */
[----:B------:R-:W2:Y:S02]  /*2d40*/  LDG.E R29, desc[UR6][R16.64] ;  /* 0x00000006101d7981 */ /* 0x000ea4000c1e1900 */
[----:B--2---:R-:W-:Y:S02]  /*2d50*/  LOP3.LUT R0, R29, R0, R27, 0x96, !PT ;  /* 0x000000001d007212 */ /* 0x004fe400078e961b */
[----:B------:R-:W2:Y:S04]  /*2d60*/  LDG.E R27, desc[UR6][R4.64+0x4] ;  /* 0x00000406041b7981 */ /* 0x000ea8000c1e1900 */
[----:B------:R-:W2:Y:S02]  /*2d70*/  LDG.E R29, desc[UR6][R16.64+0x4] ;  /* 0x00000406101d7981 */ /* 0x000ea4000c1e1900 */
[----:B--2---:R-:W-:-:S02]  /*2d80*/  LOP3.LUT R6, R29, R6, R27, 0x96, !PT ;  /* 0x000000061d067212 */ /* 0x004fc400078e961b */
        /* <DEDUP_REMOVED lines=34> */
[----:B------:R-:W2:Y:S01]  /*2fb0*/  LDG.E R29, desc[UR6][R16.64+0x34] ;  /* 0x00003406101d7981 */ /* 0x000ea2000c1e1900 */
[----:B------:R-:W-:-:S04]  /*2fc0*/  UIADD3 UR4, UPT, UPT, UR4, 0x2, URZ ;  /* 0x0000000204047890 */ /* 0x000fc8000fffe0ff */
[----:B------:R-:W-:Y:S01]  /*2fd0*/  UISETP.NE.AND UP0, UPT, UR4, URZ, UPT ;  /* 0x000000ff0400728c */ /* 0x000fe2000bf05270 */
[----:B--2---:R-:W-:Y:S02]  /*2fe0*/  LOP3.LUT R20, R29, R20, R27, 0x96, !PT ;  /* 0x000000141d147212 */ /* 0x004fe400078e961b */
[----:B------:R-:W2:Y:S04]  /*2ff0*/  LDG.E R27, desc[UR6][R16.64+0x38] ;  /* 0x00003806101b7981 */ /* 0x000ea8000c1e1900 */
[----:B------:R-:W3:Y:S04]  /*3000*/  LDG.E R29, desc[UR6][R16.64+0x3c] ;  /* 0x00003c06101d7981 */ /* 0x000ee8000c1e1900 */
[----:B------:R-:W2:Y:S04]  /*3010*/  LDG.E R16, desc[UR6][R4.64+0x38] ;  /* 0x0000380604107981 */ /* 0x000ea8000c1e1900 */
[----:B------:R-:W3:Y:S01]  /*3020*/  LDG.E R4, desc[UR6][R4.64+0x3c] ;  /* 0x00003c0604047981 */ /* 0x000ee2000c1e1900 */
[----:B------:R-:W-:Y:S01]  /*3030*/  VIADD R26, R26, 0xb0f8a ;  /* 0x000b0f8a1a1a7836 */ /* 0x000fe20000000000 */
[----:B--2---:R-:W-:Y:S01]  /*3040*/  LOP3.LUT R21, R27, R21, R16, 0x96, !PT ;  /* 0x000000151b157212 */ /* 0x004fe200078e9610 */
[----:B------:R-:W-:-:S02]  /*3050*/  IMAD.MOV.U32 R27, RZ, RZ, R2 ;  /* 0x000000ffff1b7224 */ /* 0x000fc400078e0002 */
[----:B------:R-:W-:Y:S01]  /*3060*/  IMAD.MOV.U32 R2, RZ, RZ, R25 ;  /* 0x000000ffff027224 */ /* 0x000fe200078e0019 */
[----:B---3--:R-:W-:Y:S01]  /*3070*/  LOP3.LUT R22, R29, R22, R4, 0x96, !PT ;  /* 0x000000161d167212 */ /* 0x008fe200078e9604 */
[----:B------:R-:W-:Y:S06]  /*3080*/  BRA.U UP0, `(.L_x_275) ;  /* 0xfffffff900307547 */ /* 0x000fec000b83ffff */
[----:B------:R-:W-:-:S07]  /*3090*/  VIADD R26, R26, 0xfffa783b ;  /* 0xfffa783b1a1a7836 */ /* 0x000fce0000000000 */
.L_x_274:
[----:B------:R-:W3:Y:S02]  /*30a0*/  LDCU UR4, c[0x0][0x394] ;  /* 0x00007280ff0477ac */ /* 0x000ee40008000800 */
[----:B---3--:R-:W-:-:S04]  /*30b0*/  ULOP3.LUT UR4, UR4, 0x1, URZ, 0xc0, !UPT ;  /* 0x0000000104047892 */ /* 0x008fc8000f8ec0ff */
[----:B------:R-:W-:-:S09]  /*30c0*/  UISETP.NE.U32.AND UP0, UPT, UR4, 0x1, UPT ;  /* 0x000000010400788c */ /* 0x000fd2000bf05070 */
[----:B------:R-:W-:Y:S05]  /*30d0*/  BRA.U UP0, `(.L_x_273) ;  /* 0x0000000500147547 */ /* 0x000fea000b800000 */
[----:B------:R-:W3:Y:S01]  /*30e0*/  LDCU UR4, c[0x0][0x390] ;  /* 0x00007200ff0477ac */ /* 0x000ee20008000800 */
[----:B------:R-:W-:Y:S01]  /*30f0*/  SHF.R.U32.HI R17, RZ, 0x2, R28 ;  /* 0x00000002ff117819 */ /* 0x000fe2000001161c */
[----:B012---:R-:W-:-:S03]  /*3100*/  IMAD.SHL.U32 R2, R3, 0x10, RZ ;  /* 0x0000001003027824 */ /* 0x007fc600078e00ff */
[----:B------:R-:W-:-:S05]  /*3110*/  LOP3.LUT R17, R17, R28, RZ, 0x3c, !PT ;  /* 0x0000001c11117212 */ /* 0x000fca00078e3cff */
[----:B------:R-:W-:-:S05]  /*3120*/  IMAD.SHL.U32 R4, R17, 0x2, RZ ;  /* 0x0000000211047824 */ /* 0x000fca00078e00ff */
[----:B------:R-:W-:Y:S01]  /*3130*/  LOP3.LUT R2, R17, R4, R2, 0x96, !PT ;  /* 0x0000000411027212 */ /* 0x000fe200078e9602 */
[----:B------:R-:W-:Y:S01]  /*3140*/  IMAD.MOV.U32 R4, RZ, RZ, RZ ;  /* 0x000000ffff047224 */ /* 0x000fe200078e00ff */
[----:B---3--:R-:W0:Y:S02]  /*3150*/  I2F.U32.RP R16, UR4 ;  /* 0x0000000400107d06 */ /* 0x008e240008209000 */
[----:B------:R-:W-:Y:S02]  /*3160*/  LOP3.LUT R3, R2, R3, RZ, 0x3c, !PT ;  /* 0x0000000302037212 */ /* 0x000fe400078e3cff */
[----:B------:R-:W-:-:S03]  /*3170*/  ISETP.NE.U32.AND P1, PT, RZ, UR4, PT ;  /* 0x00000004ff007c0c */ /* 0x000fc6000bf25070 */
[----:B------:R-:W-:Y:S01]  /*3180*/  IMAD.IADD R3, R3, 0x1, R26 ;  /* 0x0000000103037824 */ /* 0x000fe200078e021a */
[----:B0-----:R-:W0:Y:S02]  /*3190*/  MUFU.RCP R16, R16 ;  /* 0x0000001000107308 */ /* 0x001e240000001000 */
[----:B0-----:R-:W-:-:S06]  /*31a0*/  VIADD R5, R16, 0xffffffe ;  /* 0x0ffffffe10057836 */ /* 0x001fcc0000000000 */
[----:B------:R-:W0:Y:S02]  /*31b0*/  F2I.FTZ.U32.TRUNC.NTZ R5, R5 ;  /* 0x0000000500057305 */ /* 0x000e24000021f000 */
[----:B0-----:R-:W-:-:S04]  /*31c0*/  IMAD.MOV R24, RZ, RZ, -R5 ;  /* 0x000000ffff187224 */ /* 0x001fc800078e0a05 */
[----:B------:R-:W-:-:S04]  /*31d0*/  IMAD R17, R24, UR4, RZ ;  /* 0x0000000418117c24 */ /* 0x000fc8000f8e02ff */
[----:B------:R-:W-:Y:S01]  /*31e0*/  IMAD.HI.U32 R17, R5, R17, R4 ;  /* 0x0000001105117227 */ /* 0x000fe200078e0004 */
[----:B------:R-:W-:-:S05]  /*31f0*/  LOP3.LUT R5, RZ, UR4, RZ, 0x33, !PT ;  /* 0x00000004ff057c12 */ /* 0x000fca000f8e33ff */
[----:B------:R-:W-:-:S04]  /*3200*/  IMAD.HI.U32 R2, R17, R3, RZ ;  /* 0x0000000311027227 */ /* 0x000fc800078e00ff */
[----:B------:R-:W-:-:S04]  /*3210*/  IMAD.MOV R2, RZ, RZ, -R2 ;  /* 0x000000ffff027224 */ /* 0x000fc800078e0a02 */
[----:B------:R-:W-:-:S05]  /*3220*/  IMAD R3, R2, UR4, R3 ;  /* 0x0000000402037c24 */ /* 0x000fca000f8e0203 */
[----:B------:R-:W-:-:S13]  /*3230*/  ISETP.GE.U32.AND P0, PT, R3, UR4, PT ;  /* 0x0000000403007c0c */ /* 0x000fda000bf06070 */
[----:B------:R-:W-:-:S05]  /*3240*/  @P0 VIADD R3, R3, -UR4 ;  /* 0x8000000403030c36 */ /* 0x000fca0008000000 */
[----:B------:R-:W-:-:S13]  /*3250*/  ISETP.GE.U32.AND P0, PT, R3, UR4, PT ;  /* 0x0000000403007c0c */ /* 0x000fda000bf06070 */
        /* <DEDUP_REMOVED lines=37> */
[----:B------:R-:W-:Y:S02]  /*34b0*/  LOP3.LUT R21, R21, R26, RZ, 0x3c, !PT ;  /* 0x0000001a15157212 */ /* 0x000fe400078e3cff */
[----:B---3--:R-:W-:Y:S02]  /*34c0*/  LOP3.LUT R18, R18, R17, RZ, 0x3c, !PT ;  /* 0x0000001112127212 */ /* 0x008fe400078e3cff */
[----:B----4-:R-:W-:Y:S02]  /*34d0*/  LOP3.LUT R13, R13, R4, RZ, 0x3c, !PT ;  /* 0x000000040d0d7212 */ /* 0x010fe400078e3cff */
[----:B-----5:R-:W-:Y:S02]  /*34e0*/  LOP3.LUT R15, R15, R16, RZ, 0x3c, !PT ;  /* 0x000000100f0f7212 */ /* 0x020fe400078e3cff */
[----:B------:R-:W-:Y:S02]  /*34f0*/  LOP3.LUT R20, R20, R25, RZ, 0x3c, !PT ;  /* 0x0000001914147212 */ /* 0x000fe400078e3cff */
[----:B------:R-:W-:-:S02]  /*3500*/  LOP3.LUT R19, R19, R24, RZ, 0x3c, !PT ;  /* 0x0000001813137212 */ /* 0x000fc400078e3cff */
[----:B------:R-:W-:Y:S02]  /*3510*/  LOP3.LUT R22, R22, R27, RZ, 0x3c, !PT ;  /* 0x0000001b16167212 */ /* 0x000fe400078e3cff */
[----:B--2---:R-:W-:-:S07]  /*3520*/  LOP3.LUT R14, R14, R5, RZ, 0x3c, !PT ;  /* 0x000000050e0e7212 */ /* 0x004fce00078e3cff */
.L_x_273:
[----:B------:R-:W3:Y:S01]  /*3530*/  LDCU.64 UR4, c[0x0][0x388] ;  /* 0x00007100ff0477ac */ /* 0x000ee20008000a00 */
[----:B012---:R-:W-:Y:S02]  /*3540*/  SHF.R.S32.HI R4, RZ, 0x1f, R23 ;  /* 0x0000001fff047819 */ /* 0x007fe40000011417 */
[----:B---3--:R-:W-:-:S04]  /*3550*/  LEA R2, P0, R23, UR4, 0x6 ;  /* 0x0000000417027c11 */ /* 0x008fc8000f8030ff */
[----:B------:R-:W-:-:S05]  /*3560*/  LEA.HI.X R3, R23, UR5, R4, 0x6, P0 ;  /* 0x0000000517037c11 */ /* 0x000fca00080f3404 */
        /* <DEDUP_REMOVED lines=17> */
.L_x_276:
        /* <DEDUP_REMOVED lines=16> */
.L_x_400:


//--------------------- .text._Z26GenerateRandomBlocksKernelILi64EEvP11MemoryBlockIXT_EEi --------------------------
	.section	.text._Z26GenerateRandomBlocksKernelILi64EEvP11MemoryBlockIXT_EEi,"ax",@progbits
	.align	128
        .global         _Z26GenerateRandomBlocksKernelILi64EEvP11MemoryBlockIXT_EEi
        .type           _Z26GenerateRandomBlocksKernelILi64EEvP11MemoryBlockIXT_EEi,@function
        .size           _Z26GenerateRandomBlocksKernelILi64EEvP11MemoryBlockIXT_EEi,(.L_x_401 - _Z26GenerateRandomBlocksKernelILi64EEvP11MemoryBlockIXT_EEi)
        .other          _Z26GenerateRandomBlocksKernelILi64EEvP11MemoryBlockIXT_EEi,@"STO_CUDA_ENTRY STV_DEFAULT"
_Z26GenerateRandomBlocksKernelILi64EEvP11MemoryBlockIXT_EEi:
.text._Z26GenerateRandomBlocksKernelILi64EEvP11MemoryBlockIXT_EEi:
        /* <DEDUP_REMOVED lines=39> */
.L_x_287:
        /* <DEDUP_REMOVED lines=11> */
.L_x_282:
[----:B------:R-:W-:-:S06]  /*0320*/  IMAD R14, R6, 0x4, R1 ;  /* 0x00000004060e7824 */ /* 0x000fcc00078e0201 */
[----:B------:R-:W5:Y:S01]  /*0330*/  LDL R14, [R14+0x4] ;  /* 0x000004000e0e7983 */ /* 0x000f620000100800 */
[----:B------:R-:W-:-:S05]  /*0340*/  UMOV UR4, URZ ;  /* 0x000000ff00047c82 */ /* 0x000fca0008000000 */
.L_x_281:
        /* <DEDUP_REMOVED lines=192> */
.L_x_284:
[----:B------:R-:W-:-:S06]  /*0f50*/  IMAD R14, R6, 0x4, R1 ;  /* 0x00000004060e7824 */ /* 0x000fcc00078e0201 */
[----:B------:R-:W5:Y:S01]  /*0f60*/  LDL R14, [R14+0x4] ;  /* 0x000004000e0e7983 */ /* 0x000f620000100800 */
[----:B------:R-:W-:-:S05]  /*0f70*/  UMOV UR4, URZ ;  /* 0x000000ff00047c82 */ /* 0x000fca0008000000 */
.L_x_283:
        /* <DEDUP_REMOVED lines=192> */
.L_x_286:
[----:B------:R-:W-:-:S06]  /*1b80*/  IMAD R14, R6, 0x4, R1 ;  /* 0x00000004060e7824 */ /* 0x000fcc00078e0201 */
[----:B------:R-:W5:Y:S01]  /*1b90*/  LDL R14, [R14+0x4] ;  /* 0x000004000e0e7983 */ /* 0x000f620000100800 */
[----:B------:R-:W-:-:S05]  /*1ba0*/  UMOV UR4, URZ ;  /* 0x000000ff00047c82 */ /* 0x000fca0008000000 */
.L_x_285:
        /* <DEDUP_REMOVED lines=180> */
.L_x_280:
[----:B------:R-:W-:Y:S05]  /*26f0*/  BSYNC.RECONVERGENT B1 ;  /* 0x0000000000017941 */ /* 0x000fea0003800200 */
.L_x_279:
[C---:B------:R-:W-:Y:S01]  /*2700*/  ISETP.GT.U32.AND P0, PT, R12.reuse, 0x3, PT ;  /* 0x000000030c00780c */ /* 0x040fe20003f04070 */
[----:B------:R-:W-:Y:S01]  /*2710*/  VIADD R13, R13, 0x1 ;  /* 0x000000010d0d7836 */ /* 0x000fe20000000000 */
[--C-:B------:R-:W-:Y:S02]  /*2720*/  SHF.R.U64 R12, R12, 0x2, R15.reuse ;  /* 0x000000020c0c7819 */ /* 0x100fe4000000120f */
[----:B------:R-:W-:Y:S02]  /*2730*/  ISETP.GT.U32.AND.EX P0, PT, R15, RZ, PT, P0 ;  /* 0x000000ff0f00720c */ /* 0x000fe40003f04100 */
[----:B------:R-:W-:-:S11]  /*2740*/  SHF.R.U32.HI R15, RZ, 0x2, R15 ;  /* 0x00000002ff0f7819 */ /* 0x000fd6000001160f */
[----:B------:R-:W-:Y:S05]  /*2750*/  @P0 BRA `(.L_x_287) ;  /* 0xffffffd800c40947 */ /* 0x000fea000383ffff */
.L_x_278:
[----:B------:R-:W-:Y:S05]  /*2760*/  BSYNC.RECONVERGENT B0 ;  /* 0x0000000000007941 */ /* 0x000fea0003800200 */
.L_x_277:
[----:B------:R-:W-:Y:S01]  /*2770*/  SHF.R.U32.HI R9, RZ, 0x2, R0 ;  /* 0x00000002ff097819 */ /* 0x000fe20000011600 */
[----:B------:R-:W1:Y:S01]  /*2780*/  LDCU.64 UR4, c[0x0][0x380] ;  /* 0x00007000ff0477ac */ /* 0x000e620008000a00 */
[----:B------:R-:W-:Y:S02]  /*2790*/  SHF.R.U32.HI R11, RZ, 0x2, R4 ;  /* 0x00000002ff0b7819 */ /* 0x000fe40000011604 */
[----:B------:R-:W-:Y:S01]  /*27a0*/  LOP3.LUT R9, R9, R0, RZ, 0x3c, !PT ;  /* 0x0000000009097212 */ /* 0x000fe200078e3cff */
[----:B0-----:R-:W-:Y:S01]  /*27b0*/  IMAD.SHL.U32 R0, R3, 0x10, RZ ;  /* 0x0000001003007824 */ /* 0x001fe200078e00ff */
[----:B------:R-:W-:Y:S02]  /*27c0*/  LOP3.LUT R11, R11, R4, RZ, 0x3c, !PT ;  /* 0x000000040b0b7212 */ /* 0x000fe400078e3cff */
[----:B------:R-:W-:Y:S01]  /*27d0*/  SHF.R.U32.HI R8, RZ, 0x2, R5 ;  /* 0x00000002ff087819 */ /* 0x000fe20000011605 */
[----:B------:R-:W-:Y:S01]  /*27e0*/  IMAD.SHL.U32 R6, R9, 0x2, RZ ;  /* 0x0000000209067824 */ /* 0x000fe200078e00ff */
[----:B------:R-:W-:-:S02]  /*27f0*/  SHF.R.S32.HI R20, RZ, 0x1f, R7 ;  /* 0x0000001fff147819 */ /* 0x000fc40000011407 */
[----:B------:R-:W-:Y:S02]  /*2800*/  LOP3.LUT R8, R8, R5, RZ, 0x3c, !PT ;  /* 0x0000000508087212 */ /* 0x000fe400078e3cff */
        /* <DEDUP_REMOVED lines=8> */
[----:B------:R-:W-:-:S04]  /*2890*/  LOP3.LUT R4, R11, R0, RZ, 0x3c, !PT ;  /* 0x000000000b047212 */ /* 0x000fc800078e3cff */
[----:B------:R-:W-:Y:S01]  /*28a0*/  SHF.R.U32.HI R11, RZ, 0x2, R4 ;  /* 0x00000002ff0b7819 */ /* 0x000fe20000011604 */
[----:B------:R-:W-:-:S03]  /*28b0*/  IMAD.SHL.U32 R5, R4, 0x10, RZ ;  /* 0x0000001004057824 */ /* 0x000fc600078e00ff */
[----:B------:R-:W-:Y:S02]  /*28c0*/  LOP3.LUT R11, R11, R4, RZ, 0x3c, !PT ;  /* 0x000000040b0b7212 */ /* 0x000fe400078e3cff */
[----:B------:R-:W-:Y:S01]  /*28d0*/  LOP3.LUT R5, R8, R6, R5, 0x96, !PT ;  /* 0x0000000608057212 */ /* 0x000fe200078e9605 */
[----:B------:R-:W-:Y:S01]  /*28e0*/  IMAD.SHL.U32 R6, R9, 0x2, RZ ;  /* 0x0000000209067824 */ /* 0x000fe200078e00ff */
[----:B------:R-:W-:Y:S02]  /*28f0*/  SHF.R.U32.HI R8, RZ, 0x2, R3 ;  /* 0x00000002ff087819 */ /* 0x000fe40000011603 */
[----:B------:R-:W-:Y:S02]  /*2900*/  LOP3.LUT R5, R5, R4, RZ, 0x3c, !PT ;  /* 0x0000000405057212 */ /* 0x000fe400078e3cff */
[----:B------:R-:W-:Y:S02]  /*2910*/  LOP3.LUT R8, R8, R3, RZ, 0x3c, !PT ;  /* 0x0000000308087212 */ /* 0x000fe400078e3cff */
[----:B------:R-:W-:Y:S01]  /*2920*/  SHF.R.U32.HI R10, RZ, 0x2, R5 ;  /* 0x00000002ff0a7819 */ /* 0x000fe20000011605 */
[----:B------:R-:W-:-:S05]  /*2930*/  IMAD.SHL.U32 R2, R5, 0x10, RZ ;  /* 0x0000001005027824 */ /* 0x000fca00078e00ff */
        /* <DEDUP_REMOVED lines=12> */
[----:B------:R-:W-:-:S03]  /*2a00*/  IMAD.SHL.U32 R2, R8, 0x10, RZ ;  /* 0x0000001008027824 */ /* 0x000fc600078e00ff */
[----:B------:R-:W-:Y:S02]  /*2a10*/  LOP3.LUT R15, R15, R8, RZ, 0x3c, !PT ;  /* 0x000000080f0f7212 */ /* 0x000fe400078e3cff */
[----:B------:R-:W-:Y:S01]  /*2a20*/  LOP3.LUT R9, R9, R3, R2, 0x96, !PT ;  /* 0x0000000309097212 */ /* 0x000fe200078e9602 */
[----:B------:R-:W-:-:S03]  /*2a30*/  IMAD.SHL.U32 R3, R11, 0x2, RZ ;  /* 0x000000020b037824 */ /* 0x000fc600078e00ff */
[----:B------:R-:W-:-:S04]  /*2a40*/  LOP3.LUT R9, R9, R8, RZ, 0x3c, !PT ;  /* 0x0000000809097212 */ /* 0x000fc800078e3cff */
[----:B------:R-:W-:Y:S01]  /*2a50*/  SHF.R.U32.HI R14, RZ, 0x2, R9 ;  /* 0x00000002ff0e7819 */ /* 0x000fe20000011609 */
[----:B------:R-:W-:-:S03]  /*2a60*/  IMAD.SHL.U32 R2, R9, 0x10, RZ ;  /* 0x0000001009027824 */ /* 0x000fc600078e00ff */
[----:B------:R-:W-:Y:S02]  /*2a70*/  LOP3.LUT R14, R14, R9, RZ, 0x3c, !PT ;  /* 0x000000090e0e7212 */ /* 0x000fe400078e3cff */
[----:B------:R-:W-:Y:S02]  /*2a80*/  LOP3.LUT R2, R11, R3, R2, 0x96, !PT ;  /* 0x000000030b027212 */ /* 0x000fe400078e9602 */
[----:B------:R-:W-:Y:S01]  /*2a90*/  LOP3.LUT R3, R10, R5, RZ, 0x3c, !PT ;  /* 0x000000050a037212 */ /* 0x000fe200078e3cff */
[----:B------:R-:W-:Y:S01]  /*2aa0*/  VIADD R5, R5, 0x2acce524 ;  /* 0x2acce52405057836 */ /* 0x000fe20000000000 */
[----:B------:R-:W-:Y:S01]  /*2ab0*/  LOP3.LUT R10, R2, R9, RZ, 0x3c, !PT ;  /* 0x00000009020a7212 */ /* 0x000fe200078e3cff */
[----:B------:R-:W-:Y:S02]  /*2ac0*/  VIADD R9, R9, 0x2add7c73 ;  /* 0x2add7c7309097836 */ /* 0x000fe40000000000 */
[----:B------:R-:W-:Y:S02]  /*2ad0*/  IMAD.SHL.U32 R11, R3, 0x2, RZ ;  /* 0x00000002030b7824 */ /* 0x000fe400078e00ff */
        /* <DEDUP_REMOVED lines=8> */
[----:B------:R-:W-:Y:S02]  /*2b60*/  IMAD.SHL.U32 R3, R15, 0x2, RZ ;  /* 0x000000020f037824 */ /* 0x000fe400078e00ff */
[----:B------:R-:W-:Y:S01]  /*2b70*/  IMAD.SHL.U32 R18, R16, 0x2, RZ ;  /* 0x0000000210127824 */ /* 0x000fe200078e00ff */
[----:B------:R-:W-:Y:S01]  /*2b80*/  LOP3.LUT R12, R2, R11, RZ, 0x3c, !PT ;  /* 0x0000000b020c7212 */ /* 0x000fe200078e3cff */
[----:B------:R-:W-:-:S03]  /*2b90*/  VIADD R11, R11, 0x2ae88bfd ;  /* 0x2ae88bfd0b0b7836 */ /* 0x000fc60000000000 */
[----:B------:R-:W-:Y:S01]  /*2ba0*/  SHF.R.U32.HI R19, RZ, 0x2, R12 ;  /* 0x00000002ff137819 */ /* 0x000fe2000001160c */
        /* <DEDUP_REMOVED lines=11> */
[----:B------:R-:W-:Y:S02]  /*2c60*/  LOP3.LUT R15, R15, R3, R2, 0x96, !PT ;  /* 0x000000030f0f7212 */ /* 0x000fe400078e9602 */
[----:B-1----:R-:W-:Y:S02]  /*2c70*/  LEA R2, P0, R7, UR4, 0x6 ;  /* 0x0000000407027c11 */ /* 0x002fe4000f8030ff */
[----:B------:R-:W-:Y:S02]  /*2c80*/  LOP3.LUT R15, R15, R14, RZ, 0x3c, !PT ;  /* 0x0000000e0f0f7212 */ /* 0x000fe400078e3cff */
[----:B------:R-:W-:Y:S01]  /*2c90*/  LEA.HI.X R3, R7, UR5, R20, 0x6, P0 ;  /* 0x0000000507037c11 */ /* 0x000fe200080f3414 */
[----:B------:R-:W-:Y:S02]  /*2ca0*/  VIADD R7, R0, 0x2ac1d59a ;  /* 0x2ac1d59a00077836 */ /* 0x000fe40000000000 */
[----:B------:R-:W-:Y:S02]  /*2cb0*/  IMAD.SHL.U32 R17, R15, 0x10, RZ ;  /* 0x000000100f117824 */ /* 0x000fe400078e00ff */
[----:B------:R0:W-:Y:S03]  /*2cc0*/  STG.E desc[UR6][R2.64+0x8], R5 ;  /* 0x0000080502007986 */ /* 0x0001e6000c101906 */
[----:B------:R-:W-:Y:S01]  /*2cd0*/  LOP3.LUT R0, R16, R18, R17, 0x96, !PT ;  /* 0x0000001210007212 */ /* 0x000fe200078e9611 */
[----:B------:R-:W-:Y:S01]  /*2ce0*/  VIADD R17, R4, 0x2ac75d5f ;  /* 0x2ac75d5f04117836 */ /* 0x000fe20000000000 */
[----:B------:R-:W-:Y:S01]  /*2cf0*/  LOP3.LUT R4, R19, R12, RZ, 0x3c, !PT ;  /* 0x0000000c13047212 */ /* 0x000fe200078e3cff */
[----:B------:R-:W-:Y:S01]  /*2d00*/  VIADD R19, R6, 0x2ad26ce9 ;  /* 0x2ad26ce906137836 */ /* 0x000fe20000000000 */
[----:B------:R-:W-:Y:S01]  /*2d10*/  LOP3.LUT R0, R0, R15, RZ, 0x3c, !PT ;  /* 0x0000000f00007212 */ /* 0x000fe200078e3cff */
[----:B------:R1:W-:Y:S01]  /*2d20*/  STG.E desc[UR6][R2.64], R7 ;  /* 0x0000000702007986 */ /* 0x0003e2000c101906 */
[----:B------:R-:W-:Y:S01]  /*2d30*/  SHF.R.U32.HI R16, RZ, 0x2, R13 ;  /* 0x00000002ff107819 */ /* 0x000fe2000001160d */
[----:B------:R-:W-:-:S02]  /*2d40*/  IMAD.SHL.U32 R6, R4, 0x2, RZ ;  /* 0x0000000204067824 */ /* 0x000fc400078e00ff */
[----:B------:R-:W-:Y:S01]  /*2d50*/  IMAD.SHL.U32 R21, R0, 0x10, RZ ;  /* 0x0000001000157824 */ /* 0x000fe200078e00ff */
[----:B------:R-:W-:Y:S01]  /*2d60*/  LOP3.LUT R16, R16, R13, RZ, 0x3c, !PT ;  /* 0x0000000d10107212 */ /* 0x000fe200078e3cff */
[----:B------:R2:W-:Y:S01]  /*2d70*/  STG.E desc[UR6][R2.64+0x4], R17 ;  /* 0x0000041102007986 */ /* 0x0005e2000c101906 */
[----:B0-----:R-:W-:Y:S01]  /*2d80*/  SHF.R.U32.HI R5, RZ, 0x2, R14 ;  /* 0x00000002ff057819 */ /* 0x001fe2000001160e */
[----:B------:R-:W-:Y:S01]  /*2d90*/  VIADD R13, R13, 0x2af39b87 ;  /* 0x2af39b870d0d7836 */ /* 0x000fe20000000000 */
[----:B------:R-:W-:Y:S01]  /*2da0*/  LOP3.LUT R21, R4, R6, R21, 0x96, !PT ;  /* 0x0000000604157212 */ /* 0x000fe200078e9615 */
[----:B------:R-:W-:Y:S01]  /*2db0*/  IMAD.SHL.U32 R6, R16, 0x2, RZ ;  /* 0x0000000210067824 */ /* 0x000fe200078e00ff */
[----:B------:R-:W-:Y:S01]  /*2dc0*/  STG.E desc[UR6][R2.64+0xc], R19 ;  /* 0x00000c1302007986 */ /* 0x000fe2000c101906 */
[----:B-1----:R-:W-:Y:S01]  /*2dd0*/  VIADD R7, R8, 0x2ad7f4ae ;  /* 0x2ad7f4ae08077836 */ /* 0x002fe20000000000 */
[----:B------:R-:W-:Y:S01]  /*2de0*/  LOP3.LUT R4, R21, R0, RZ, 0x3c, !PT ;  /* 0x0000000015047212 */ /* 0x000fe200078e3cff */
[----:B------:R-:W-:Y:S01]  /*2df0*/  VIADD R21, R10, 0x2ae30438 ;  /* 0x2ae304380a157836 */ /* 0x000fe20000000000 */
[----:B------:R-:W-:Y:S01]  /*2e00*/  LOP3.LUT R8, R5, R14, RZ, 0x3c, !PT ;  /* 0x0000000e05087212 */ /* 0x000fe200078e3cff */
[----:B------:R0:W-:Y:S01]  /*2e10*/  STG.E desc[UR6][R2.64+0x14], R9 ;  /* 0x0000140902007986 */ /* 0x0001e2000c101906 */
[----:B------:R-:W-:-:S02]  /*2e20*/  VIADD R5, R12, 0x2aee13c2 ;  /* 0x2aee13c20c057836 */ /* 0x000fc40000000000 */
[----:B--2---:R-:W-:Y:S01]  /*2e30*/  IMAD.SHL.U32 R17, R4, 0x10, RZ ;  /* 0x0000001004117824 */ /* 0x004fe200078e00ff */
[----:B------:R1:W-:Y:S01]  /*2e40*/  STG.E desc[UR6][R2.64+0x10], R7 ;  /* 0x0000100702007986 */ /* 0x0003e2000c101906 */
[----:B------:R-:W-:Y:S02]  /*2e50*/  IMAD.SHL.U32 R10, R8, 0x2, RZ ;  /* 0x00000002080a7824 */ /* 0x000fe400078e00ff */
[----:B------:R-:W-:Y:S01]  /*2e60*/  VIADD R15, R15, 0x2afeab11 ;  /* 0x2afeab110f0f7836 */ /* 0x000fe20000000000 */
[----:B------:R-:W-:Y:S01]  /*2e70*/  LOP3.LUT R17, R16, R6, R17, 0x96, !PT ;  /* 0x0000000610117212 */ /* 0x000fe200078e9611 */
[----:B------:R2:W-:Y:S03]  /*2e80*/  STG.E desc[UR6][R2.64+0x18], R21 ;  /* 0x0000181502007986 */ /* 0x0005e6000c101906 */
[----:B------:R-:W-:Y:S01]  /*2e90*/  LOP3.LUT R6, R17, R4, RZ, 0x3c, !PT ;  /* 0x0000000411067212 */ /* 0x000fe200078e3cff */
[----:B0-----:R-:W-:Y:S01]  /*2ea0*/  VIADD R9, R0, 0x2b0432d6 ;  /* 0x2b0432d600097836 */ /* 0x001fe20000000000 */
[----:B------:R-:W-:Y:S01]  /*2eb0*/  STG.E desc[UR6][R2.64+0x1c], R11 ;  /* 0x00001c0b02007986 */ /* 0x000fe2000c101906 */
[----:B-1----:R-:W-:-:S02]  /*2ec0*/  VIADD R7, R14, 0x2af9234c ;  /* 0x2af9234c0e077836 */ /* 0x002fc40000000000 */
[C---:B------:R-:W-:Y:S01]  /*2ed0*/  IMAD.SHL.U32 R17, R6.reuse, 0x10, RZ ;  /* 0x0000001006117824 */ /* 0x040fe200078e00ff */
[----:B------:R-:W-:Y:S01]  /*2ee0*/  STG.E desc[UR6][R2.64+0x20], R5 ;  /* 0x0000200502007986 */ /* 0x000fe2000c101906 */
[----:B------:R-:W-:-:S03]  /*2ef0*/  VIADD R19, R6, 0x2b0f4260 ;  /* 0x2b0f426006137836 */ /* 0x000fc60000000000 */
[----:B------:R-:W-:Y:S01]  /*2f00*/  LOP3.LUT R17, R8, R10, R17, 0x96, !PT ;  /* 0x0000000a08117212 */ /* 0x000fe200078e9611 */
[----:B------:R-:W-:Y:S03]  /*2f10*/  STG.E desc[UR6][R2.64+0x24], R13 ;  /* 0x0000240d02007986 */ /* 0x000fe6000c101906 */
[----:B------:R-:W-:Y:S01]  /*2f20*/  LOP3.LUT R8, R17, R6, RZ, 0x3c, !PT ;  /* 0x0000000611087212 */ /* 0x000fe200078e3cff */
[----:B------:R-:W-:Y:S01]  /*2f30*/  VIADD R17, R4, 0x2b09ba9b ;  /* 0x2b09ba9b04117836 */ /* 0x000fe20000000000 */
[----:B------:R-:W-:Y:S03]  /*2f40*/  STG.E desc[UR6][R2.64+0x28], R7 ;  /* 0x0000280702007986 */ /* 0x000fe6000c101906 */
[----:B--2---:R-:W-:Y:S01]  /*2f50*/  VIADD R21, R8, 0x2b14ca25 ;  /* 0x2b14ca2508157836 */ /* 0x004fe20000000000 */
[----:B------:R-:W-:Y:S04]  /*2f60*/  STG.E desc[UR6][R2.64+0x2c], R15 ;  /* 0x00002c0f02007986 */ /* 0x000fe8000c101906 */
[----:B------:R-:W-:Y:S04]  /*2f70*/  STG.E desc[UR6][R2.64+0x30], R9 ;  /* 0x0000300902007986 */ /* 0x000fe8000c101906 */
[----:B------:R-:W-:Y:S04]  /*2f80*/  STG.E desc[UR6][R2.64+0x34], R17 ;  /* 0x0000341102007986 */ /* 0x000fe8000c101906 */
[----:B------:R-:W-:Y:S04]  /*2f90*/  STG.E desc[UR6][R2.64+0x38], R19 ;  /* 0x0000381302007986 */ /* 0x000fe8000c101906 */
[----:B------:R-:W-:Y:S01]  /*2fa0*/  STG.E desc[UR6][R2.64+0x3c], R21 ;  /* 0x00003c1502007986 */ /* 0x000fe2000c101906 */
[----:B------:R-:W-:Y:S05]  /*2fb0*/  EXIT ;  /* 0x000000000000794d */ /* 0x000fea0003800000 */
.L_x_288:
        /* <DEDUP_REMOVED lines=12> */
.L_x_401:


//--------------------- .text._Z32TestRandomAccessThroughputKernelILi32EEvPK11MemoryBlockIXT_EEPS1_ii --------------------------
	.section	.text._Z32TestRandomAccessThroughputKernelILi32EEvPK11MemoryBlockIXT_EEPS1_ii,"ax",@progbits
	.align	128
        .global         _Z32TestRandomAccessThroughputKernelILi32EEvPK11MemoryBlockIXT_EEPS1_ii
        .type           _Z32TestRandomAccessThroughputKernelILi32EEvPK11MemoryBlockIXT_EEPS1_ii,@function
        .size           _Z32TestRandomAccessThroughputKernelILi32EEvPK11MemoryBlockIXT_EEPS1_ii,(.L_x_402 - _Z32TestRandomAccessThroughputKernelILi32EEvPK11MemoryBlockIXT_EEPS1_ii)
        .other          _Z32TestRandomAccessThroughputKernelILi32EEvPK11MemoryBlockIXT_EEPS1_ii,@"STO_CUDA_ENTRY STV_DEFAULT"
_Z32TestRandomAccessThroughputKernelILi32EEvPK11MemoryBlockIXT_EEPS1_ii:
.text._Z32TestRandomAccessThroughputKernelILi32EEvPK11MemoryBlockIXT_EEPS1_ii:
        /* <DEDUP_REMOVED lines=38> */
.L_x_299:
        /* <DEDUP_REMOVED lines=11> */
.L_x_294:
[----:B------:R-:W-:-:S06]  /*0310*/  IMAD R15, R14, 0x4, R1 ;  /* 0x000000040e0f7824 */ /* 0x000fcc00078e0201 */
[----:B------:R-:W5:Y:S01]  /*0320*/  LDL R15, [R15+0x4] ;  /* 0x000004000f0f7983 */ /* 0x000f620000100800 */
[----:B------:R-:W-:Y:S01]  /*0330*/  IMAD.SHL.U32 R16, R14, 0x20, RZ ;  /* 0x000000200e107824 */ /* 0x000fe200078e00ff */
[----:B------:R-:W-:-:S06]  /*0340*/  UMOV UR4, URZ ;  /* 0x000000ff00047c82 */ /* 0x000fcc0008000000 */
.L_x_293:
        /* <DEDUP_REMOVED lines=190> */
.L_x_296:
[----:B------:R-:W-:-:S06]  /*0f30*/  IMAD R15, R14, 0x4, R1 ;  /* 0x000000040e0f7824 */ /* 0x000fcc00078e0201 */
[----:B------:R-:W5:Y:S01]  /*0f40*/  LDL R15, [R15+0x4] ;  /* 0x000004000f0f7983 */ /* 0x000f620000100800 */
[----:B------:R-:W-:Y:S01]  /*0f50*/  IMAD.SHL.U32 R16, R14, 0x20, RZ ;  /* 0x000000200e107824 */ /* 0x000fe200078e00ff */
[----:B------:R-:W-:-:S06]  /*0f60*/  UMOV UR4, URZ ;  /* 0x000000ff00047c82 */ /* 0x000fcc0008000000 */
.L_x_295:
        /* <DEDUP_REMOVED lines=190> */
.L_x_298:
[----:B------:R-:W-:-:S06]  /*1b50*/  IMAD R15, R14, 0x4, R1 ;  /* 0x000000040e0f7824 */ /* 0x000fcc00078e0201 */
[----:B------:R-:W5:Y:S01]  /*1b60*/  LDL R15, [R15+0x4] ;  /* 0x000004000f0f7983 */ /* 0x000f620000100800 */
[----:B------:R-:W-:Y:S01]  /*1b70*/  IMAD.SHL.U32 R16, R14, 0x20, RZ ;  /* 0x000000200e107824 */ /* 0x000fe200078e00ff */
[----:B------:R-:W-:-:S06]  /*1b80*/  UMOV UR4, URZ ;  /* 0x000000ff00047c82 */ /* 0x000fcc0008000000 */
.L_x_297:
        /* <DEDUP_REMOVED lines=179> */
.L_x_292:
[----:B------:R-:W-:Y:S05]  /*26c0*/  BSYNC.RECONVERGENT B1 ;  /* 0x0000000000017941 */ /* 0x000fea0003800200 */
.L_x_291:
[C---:B------:R-:W-:Y:S01]  /*26d0*/  ISETP.GT.U32.AND P0, PT, R7.reuse, 0x3, PT ;  /* 0x000000030700780c */ /* 0x040fe20003f04070 */
[----:B------:R-:W-:Y:S01]  /*26e0*/  VIADD R10, R10, 0x1 ;  /* 0x000000010a0a7836 */ /* 0x000fe20000000000 */
[--C-:B------:R-:W-:Y:S02]  /*26f0*/  SHF.R.U64 R7, R7, 0x2, R0.reuse ;  /* 0x0000000207077819 */ /* 0x100fe40000001200 */
[----:B------:R-:W-:Y:S02]  /*2700*/  ISETP.GT.U32.AND.EX P0, PT, R0, RZ, PT, P0 ;  /* 0x000000ff0000720c */ /* 0x000fe40003f04100 */
[----:B------:R-:W-:-:S11]  /*2710*/  SHF.R.U32.HI R0, RZ, 0x2, R0 ;  /* 0x00000002ff007819 */ /* 0x000fd60000011600 */
[----:B------:R-:W-:Y:S05]  /*2720*/  @P0 BRA `(.L_x_299) ;  /* 0xffffffd800cc0947 */ /* 0x000fea000383ffff */
.L_x_290:
[----:B------:R-:W-:Y:S05]  /*2730*/  BSYNC.RECONVERGENT B0 ;  /* 0x0000000000007941 */ /* 0x000fea0003800200 */
.L_x_289:
[----:B------:R-:W3:Y:S01]  /*2740*/  LDCU UR4, c[0x0][0x394] ;  /* 0x00007280ff0477ac */ /* 0x000ee20008000800 */
[----:B------:R-:W-:Y:S01]  /*2750*/  IMAD.MOV.U32 R10, RZ, RZ, RZ ;  /* 0x000000ffff0a7224 */ /* 0x000fe200078e00ff */
[----:B------:R-:W-:Y:S01]  /*2760*/  CS2R R12, SRZ ;  /* 0x00000000000c7805 */ /* 0x000fe2000001ff00 */
[----:B------:R-:W-:Y:S02]  /*2770*/  IMAD.MOV.U32 R0, RZ, RZ, RZ ;  /* 0x000000ffff007224 */ /* 0x000fe400078e00ff */
[----:B------:R-:W-:Y:S02]  /*2780*/  IMAD.MOV.U32 R16, RZ, RZ, RZ ;  /* 0x000000ffff107224 */ /* 0x000fe400078e00ff */
[----:B------:R-:W-:Y:S02]  /*2790*/  IMAD.MOV.U32 R20, RZ, RZ, RZ ;  /* 0x000000ffff147224 */ /* 0x000fe400078e00ff */
[----:B------:R-:W-:Y:S02]  /*27a0*/  IMAD.MOV.U32 R18, RZ, RZ, RZ ;  /* 0x000000ffff127224 */ /* 0x000fe400078e00ff */
[----:B------:R-:W-:Y:S01]  /*27b0*/  IMAD.MOV.U32 R14, RZ, RZ, RZ ;  /* 0x000000ffff0e7224 */ /* 0x000fe200078e00ff */
[----:B---3--:R-:W-:-:S09]  /*27c0*/  UISETP.GE.AND UP0, UPT, UR4, 0x1, UPT ;  /* 0x000000010400788c */ /* 0x008fd2000bf06270 */
[----:B------:R-:W-:Y:S05]  /*27d0*/  BRA.U !UP0, `(.L_x_300) ;  /* 0x00000015083c7547 */ /* 0x000fea000b800000 */
[----:B------:R-:W-:Y:S01]  /*27e0*/  UISETP.GE.U32.AND UP0, UPT, UR4, 0x4, UPT ;  /* 0x000000040400788c */ /* 0x000fe2000bf06070 */
        /* <DEDUP_REMOVED lines=8> */
[----:B------:R-:W-:Y:S02]  /*2870*/  IMAD.MOV.U32 R15, RZ, RZ, R4 ;  /* 0x000000ffff0f7224 */ /* 0x000fe400078e0004 */
[----:B------:R-:W-:Y:S01]  /*2880*/  IMAD.MOV.U32 R10, RZ, RZ, RZ ;  /* 0x000000ffff0a7224 */ /* 0x000fe200078e00ff */
[----:B------:R-:W-:Y:S01]  /*2890*/  UIADD3 UR4, UPT, UPT, -UR4, URZ, URZ ;  /* 0x000000ff04047290 */ /* 0x000fe2000fffe1ff */
[----:B012---:R-:W-:Y:S02]  /*28a0*/  IMAD.MOV.U32 R2, RZ, RZ, 0x2ad26ce9 ;  /* 0x2ad26ce9ff027424 */ /* 0x007fe400078e00ff */
[----:B------:R-:W-:-:S02]  /*28b0*/  IMAD.MOV.U32 R0, RZ, RZ, RZ ;  /* 0x000000ffff007224 */ /* 0x000fc400078e00ff */
[----:B------:R-:W-:Y:S02]  /*28c0*/  IMAD.MOV.U32 R16, RZ, RZ, RZ ;  /* 0x000000ffff107224 */ /* 0x000fe400078e00ff */
[----:B------:R-:W-:Y:S02]  /*28d0*/  IMAD.MOV.U32 R20, RZ, RZ, RZ ;  /* 0x000000ffff147224 */ /* 0x000fe400078e00ff */
[----:B------:R-:W-:Y:S01]  /*28e0*/  IMAD.MOV.U32 R18, RZ, RZ, RZ ;  /* 0x000000ffff127224 */ /* 0x000fe200078e00ff */
[----:B---3--:R-:W-:Y:S01]  /*28f0*/  ISETP.NE.U32.AND P0, PT, RZ, UR5, PT ;  /* 0x00000005ff007c0c */ /* 0x008fe2000bf05070 */
[----:B------:R-:W-:-:S12]  /*2900*/  IMAD.MOV.U32 R14, RZ, RZ, RZ ;  /* 0x000000ffff0e7224 */ /* 0x000fd800078e00ff */
.L_x_302:
[----:B------:R-:W0:Y:S01]  /*2910*/  I2F.U32.RP R17, UR5 ;  /* 0x0000000500117d06 */ /* 0x000e220008209000 */
[----:B------:R-:W-:Y:S01]  /*2920*/  SHF.R.U32.HI R9, RZ, 0x2, R6 ;  /* 0x00000002ff097819 */ /* 0x000fe20000011606 */
[----:B------:R-:W-:Y:S01]  /*2930*/  IMAD.SHL.U32 R4, R3, 0x10, RZ ;  /* 0x0000001003047824 */ /* 0x000fe200078e00ff */
[----:B------:R-:W-:Y:S02]  /*2940*/  SHF.R.U32.HI R8, RZ, 0x2, R15 ;  /* 0x00000002ff087819 */ /* 0x000fe4000001160f */
[----:B------:R-:W-:Y:S02]  /*2950*/  LOP3.LUT R9, R9, R6, RZ, 0x3c, !PT ;  /* 0x0000000609097212 */ /* 0x000fe400078e3cff */
[----:B------:R-:W-:Y:S02]  /*2960*/  LOP3.LUT R8, R8, R15, RZ, 0x3c, !PT ;  /* 0x0000000f08087212 */ /* 0x000fe400078e3cff */
[----:B------:R-:W-:Y:S01]  /*2970*/  LOP3.LUT R23, RZ, UR5, RZ, 0x33, !PT ;  /* 0x00000005ff177c12 */ /* 0x000fe2000f8e33ff */
[----:B------:R-:W-:Y:S01]  /*2980*/  IMAD.SHL.U32 R6, R9, 0x2, RZ ;  /* 0x0000000209067824 */ /* 0x000fe200078e00ff */
[----:B------:R-:W-:-:S02]  /*2990*/  SHF.R.U32.HI R22, RZ, 0x2, R7 ;  /* 0x00000002ff167819 */ /* 0x000fc40000011607 */
[----:B------:R-:W-:Y:S01]  /*29a0*/  SHF.R.U32.HI R26, RZ, 0x2, R19 ;  /* 0x00000002ff1a7819 */ /* 0x000fe20000011613 */
[----:B0-----:R-:W0:Y:S01]  /*29b0*/  MUFU.RCP R17, R17 ;  /* 0x0000001100117308 */ /* 0x001e220000001000 */
[----:B------:R-:W-:Y:S02]  /*29c0*/  LOP3.LUT R4, R9, R6, R4, 0x96, !PT ;  /* 0x0000000609047212 */ /* 0x000fe400078e9604 */
[----:B------:R-:W-:Y:S02]  /*29d0*/  LOP3.LUT R22, R22, R7, RZ, 0x3c, !PT ;  /* 0x0000000716167212 */ /* 0x000fe400078e3cff */
[----:B------:R-:W-:Y:S01]  /*29e0*/  LOP3.LUT R15, R4, R3, RZ, 0x3c, !PT ;  /* 0x00000003040f7212 */ /* 0x000fe200078e3cff */
[----:B------:R-:W-:-:S04]  /*29f0*/  IMAD.SHL.U32 R4, R8, 0x2, RZ ;  /* 0x0000000208047824 */ /* 0x000fc800078e00ff */
[----:B------:R-:W-:-:S05]  /*2a00*/  IMAD.SHL.U32 R9, R15, 0x10, RZ ;  /* 0x000000100f097824 */ /* 0x000fca00078e00ff */
[----:B------:R-:W-:Y:S01]  /*2a10*/  LOP3.LUT R4, R8, R4, R9, 0x96, !PT ;  /* 0x0000000408047212 */ /* 0x000fe200078e9609 */
[----:B0-----:R-:W-:-:S03]  /*2a20*/  VIADD R5, R17, 0xffffffe ;  /* 0x0ffffffe11057836 */ /* 0x001fc60000000000 */
[----:B------:R-:W-:Y:S01]  /*2a30*/  LOP3.LUT R17, R4, R15, RZ, 0x3c, !PT ;  /* 0x0000000f04117212 */ /* 0x000fe200078e3cff */
[----:B------:R-:W-:Y:S02]  /*2a40*/  IMAD.MOV.U32 R4, RZ, RZ, RZ ;  /* 0x000000ffff047224 */ /* 0x000fe400078e00ff */
[----:B------:R-:W0:Y:S01]  /*2a50*/  F2I.FTZ.U32.TRUNC.NTZ R5, R5 ;  /* 0x0000000500057305 */ /* 0x000e22000021f000 */
[----:B------:R-:W-:Y:S01]  /*2a60*/  IADD3 R6, PT, PT, R2, -0xb0f8a, R17 ;  /* 0xfff4f07602067810 */ /* 0x000fe20007ffe011 */
[----:B------:R-:W-:Y:S02]  /*2a70*/  IMAD.SHL.U32 R7, R17, 0x10, RZ ;  /* 0x0000001011077824 */ /* 0x000fe400078e00ff */
[----:B0-----:R-:W-:-:S04]  /*2a80*/  IMAD.MOV R21, RZ, RZ, -R5 ;  /* 0x000000ffff157224 */ /* 0x001fc800078e0a05 */
[----:B------:R-:W-:-:S04]  /*2a90*/  IMAD R21, R21, UR5, RZ ;  /* 0x0000000515157c24 */ /* 0x000fc8000f8e02ff */
[----:B------:R-:W-:Y:S01]  /*2aa0*/  IMAD.HI.U32 R21, R5, R21, R4 ;  /* 0x0000001505157227 */ /* 0x000fe200078e0004 */
[----:B------:R-:W-:-:S05]  /*2ab0*/  IADD3 R4, PT, PT, R2, -0x10974f, R15 ;  /* 0xffef68b102047810 */ /* 0x000fca0007ffe00f */
[----:B------:R-:W-:-:S04]  /*2ac0*/  IMAD.HI.U32 R5, R21, R4, RZ ;  /* 0x0000000415057227 */ /* 0x000fc800078e00ff */
[----:B------:R-:W-:-:S04]  /*2ad0*/  IMAD.HI.U32 R8, R21, R6, RZ ;  /* 0x0000000615087227 */ /* 0x000fc800078e00ff */
[----:B------:R-:W-:Y:S02]  /*2ae0*/  IMAD.MOV R5, RZ, RZ, -R5 ;  /* 0x000000ffff057224 */ /* 0x000fe400078e0a05 */
[----:B------:R-:W-:Y:S02]  /*2af0*/  IMAD.MOV R9, RZ, RZ, -R8 ;  /* 0x000000ffff097224 */ /* 0x000fe400078e0a08 */
[----:B------:R-:W-:Y:S02]  /*2b00*/  IMAD R4, R5, UR5, R4 ;  /* 0x0000000505047c24 */ /* 0x000fe4000f8e0204 */
[----:B------:R-:W-:-:S03]  /*2b10*/  IMAD R6, R9, UR5, R6 ;  /* 0x0000000509067c24 */ /* 0x000fc6000f8e0206 */
        /* <DEDUP_REMOVED lines=10> */
[C---:B------:R-:W-:Y:S02]  /*2bc0*/  IMAD.IADD R4, R11.reuse, 0x1, R4 ;  /* 0x000000010b047824 */ /* 0x040fe400078e0204 */
[----:B------:R-:W-:Y:S02]  /*2bd0*/  IMAD.IADD R6, R11, 0x1, R6 ;  /* 0x000000010b067824 */ /* 0x000fe400078e0206 */
[----:B------:R-:W-:-:S04]  /*2be0*/  IMAD.HI.U32 R5, R21, R4, RZ ;  /* 0x0000000415057227 */ /* 0x000fc800078e00ff */
[----:B------:R-:W-:-:S04]  /*2bf0*/  IMAD.HI.U32 R8, R21, R6, RZ ;  /* 0x0000000615087227 */ /* 0x000fc800078e00ff */
[----:B------:R-:W-:Y:S02]  /*2c00*/  IMAD.MOV R5, RZ, RZ, -R5 ;  /* 0x000000ffff057224 */ /* 0x000fe400078e0a05 */
[----:B------:R-:W-:Y:S02]  /*2c10*/  IMAD.MOV R9, RZ, RZ, -R8 ;  /* 0x000000ffff097224 */ /* 0x000fe400078e0a08 */
[----:B------:R-:W-:Y:S02]  /*2c20*/  IMAD R8, R5, UR5, R4 ;  /* 0x0000000505087c24 */ /* 0x000fe4000f8e0204 */
[----:B------:R-:W-:Y:S01]  /*2c30*/  IMAD R6, R9, UR5, R6 ;  /* 0x0000000509067c24 */ /* 0x000fe2000f8e0206 */
[----:B------:R-:W0:Y:S01]  /*2c40*/  LDC.64 R4, c[0x0][0x380] ;  /* 0x0000e000ff047b82 */ /* 0x000e220000000a00 */
[----:B------:R-:W-:Y:S01]  /*2c50*/  IMAD.SHL.U32 R9, R22, 0x2, RZ ;  /* 0x0000000216097824 */ /* 0x000fe200078e00ff */
[----:B------:R-:W-:Y:S02]  /*2c60*/  ISETP.GE.U32.AND P1, PT, R8, UR5, PT ;  /* 0x0000000508007c0c */ /* 0x000fe4000bf26070 */
[----:B------:R-:W-:-:S02]  /*2c70*/  ISETP.GE.U32.AND P2, PT, R6, UR5, PT ;  /* 0x0000000506007c0c */ /* 0x000fc4000bf46070 */
[----:B------:R-:W-:Y:S02]  /*2c80*/  LOP3.LUT R24, R22, R9, R7, 0x96, !PT ;  /* 0x0000000916187212 */ /* 0x000fe400078e9607 */
[----:B------:R-:W-:Y:S02]  /*2c90*/  LOP3.LUT R22, R26, R19, RZ, 0x3c, !PT ;  /* 0x000000131a167212 */ /* 0x000fe400078e3cff */
[----:B------:R-:W-:-:S03]  /*2ca0*/  LOP3.LUT R19, R24, R17, RZ, 0x3c, !PT ;  /* 0x0000001118137212 */ /* 0x000fc600078e3cff */
[----:B------:R-:W-:Y:S02]  /*2cb0*/  IMAD.SHL.U32 R24, R22, 0x2, RZ ;  /* 0x0000000216187824 */ /* 0x000fe400078e00ff */
[----:B------:R-:W-:Y:S02]  /*2cc0*/  @P1 VIADD R8, R8, -UR5 ;  /* 0x8000000508081c36 */ /* 0x000fe40008000000 */
[----:B------:R-:W-:Y:S02]  /*2cd0*/  @P2 VIADD R6, R6, -UR5 ;  /* 0x8000000506062c36 */ /* 0x000fe40008000000 */
[----:B------:R-:W-:Y:S01]  /*2ce0*/  IMAD.SHL.U32 R25, R19, 0x10, RZ ;  /* 0x0000001013197824 */ /* 0x000fe200078e00ff */
[----:B------:R-:W-:Y:S02]  /*2cf0*/  ISETP.GE.U32.AND P1, PT, R8, UR5, PT ;  /* 0x0000000508007c0c */ /* 0x000fe4000bf26070 */
[----:B------:R-:W-:Y:S02]  /*2d00*/  ISETP.GE.U32.AND P2, PT, R6, UR5, PT ;  /* 0x0000000506007c0c */ /* 0x000fe4000bf46070 */
[----:B------:R-:W-:-:S09]  /*2d10*/  LOP3.LUT R22, R22, R24, R25, 0x96, !PT ;  /* 0x0000001816167212 */ /* 0x000fd200078e9619 */
[----:B------:R-:W-:Y:S02]  /*2d20*/  @P1 VIADD R8, R8, -UR5 ;  /* 0x8000000508081c36 */ /* 0x000fe40008000000 */
[----:B------:R-:W-:-:S03]  /*2d30*/  @P2 VIADD R6, R6, -UR5 ;  /* 0x8000000506062c36 */ /* 0x000fc60008000000 */
[C---:B------:R-:W-:Y:S02]  /*2d40*/  SEL R7, R23.reuse, R8, !P0 ;  /* 0x0000000817077207 */ /* 0x040fe40004000000 */
[----:B------:R-:W-:-:S03]  /*2d50*/  SEL R9, R23, R6, !P0 ;  /* 0x0000000617097207 */ /* 0x000fc60004000000 */
[----:B0-----:R-:W-:-:S04]  /*2d60*/  IMAD.WIDE.U32 R6, R7, 0x20, R4 ;  /* 0x0000002007067825 */ /* 0x001fc800078e0004 */
[----:B------:R-:W-:Y:S01]  /*2d70*/  IMAD.WIDE.U32 R8, R9, 0x20, R4 ;  /* 0x0000002009087825 */ /* 0x000fe200078e0004 */
[----:B------:R-:W2:Y:S04]  /*2d80*/  LDG.E R25, desc[UR8][R6.64] ;  /* 0x0000000806197981 */ /* 0x000ea8000c1e1900 */
[----:B------:R-:W2:Y:S04]  /*2d90*/  LDG.E R24, desc[UR8][R8.64] ;  /* 0x0000000808187981 */ /* 0x000ea8000c1e1900 */
[----:B------:R-:W3:Y:S04]  /*2da0*/  LDG.E R26, desc[UR8][R6.64+0x4] ;  /* 0x00000408061a7981 */ /* 0x000ee8000c1e1900 */
[----:B------:R-:W3:Y:S04]  /*2db0*/  LDG.E R27, desc[UR8][R8.64+0x4] ;  /* 0x00000408081b7981 */ /* 0x000ee8000c1e1900 */
[----:B------:R-:W4:Y:S04]  /*2dc0*/  LDG.E R29, desc[UR8][R6.64+0x14] ;  /* 0x00001408061d7981 */ /* 0x000f28000c1e1900 */
[----:B------:R-:W5:Y:S01]  /*2dd0*/  LDG.E R28, desc[UR8][R8.64+0x1c] ;  /* 0x00001c08081c7981 */ /* 0x000f62000c1e1900 */
        /* <DEDUP_REMOVED lines=10> */
[----:B------:R-:W4:Y:S04]  /*2e80*/  LDG.E R26, desc[UR8][R8.64+0x14] ;  /* 0x00001408081a7981 */ /* 0x000f28000c1e1900 */
[----:B------:R-:W5:Y:S01]  /*2e90*/  LDG.E R27, desc[UR8][R6.64+0x1c] ;  /* 0x00001c08061b7981 */ /* 0x000f62000c1e1900 */
[----:B--2---:R-:W-:-:S03]  /*2ea0*/  LOP3.LUT R20, R24, R20, R25, 0x96, !PT ;  /* 0x0000001418147212 */ /* 0x004fc600078e9619 */
[----:B------:R0:W2:Y:S04]  /*2eb0*/  LDG.E R25, desc[UR8][R6.64+0x18] ;  /* 0x0000180806197981 */ /* 0x0000a8000c1e1900 */
[----:B------:R1:W2:Y:S01]  /*2ec0*/  LDG.E R24, desc[UR8][R8.64+0x18] ;  /* 0x0000180808187981 */ /* 0x0002a2000c1e1900 */
[----:B----4-:R-:W-:Y:S02]  /*2ed0*/  LOP3.LUT R16, R26, R16, R29, 0x96, !PT ;  /* 0x000000101a107212 */ /* 0x010fe400078e961d */
[----:B0-----:R-:W-:-:S05]  /*2ee0*/  IADD3 R6, PT, PT, R2, -0x587c5, R19 ;  /* 0xfffa783b02067810 */ /* 0x001fca0007ffe013 */
[----:B------:R-:W-:-:S04]  /*2ef0*/  IMAD.HI.U32 R26, R21, R6, RZ ;  /* 0x00000006151a7227 */ /* 0x000fc800078e00ff */
[----:B------:R-:W-:-:S04]  /*2f00*/  IMAD.MOV R29, RZ, RZ, -R26 ;  /* 0x000000ffff1d7224 */ /* 0x000fc800078e0a1a */
[----:B------:R-:W-:-:S05]  /*2f10*/  IMAD R26, R29, UR5, R6 ;  /* 0x000000051d1a7c24 */ /* 0x000fca000f8e0206 */
[----:B------:R-:W-:-:S13]  /*2f20*/  ISETP.GE.U32.AND P1, PT, R26, UR5, PT ;  /* 0x000000051a007c0c */ /* 0x000fda000bf26070 */
[----:B------:R-:W-:-:S05]  /*2f30*/  @P1 VIADD R26, R26, -UR5 ;  /* 0x800000051a1a1c36 */ /* 0x000fca0008000000 */
[----:B------:R-:W-:-:S13]  /*2f40*/  ISETP.GE.U32.AND P1, PT, R26, UR5, PT ;  /* 0x000000051a007c0c */ /* 0x000fda000bf26070 */
[----:B------:R-:W-:-:S05]  /*2f50*/  @P1 VIADD R26, R26, -UR5 ;  /* 0x800000051a1a1c36 */ /* 0x000fca0008000000 */
[----:B------:R-:W-:Y:S01]  /*2f60*/  SEL R26, R23, R26, !P0 ;  /* 0x0000001a171a7207 */ /* 0x000fe20004000000 */
[----:B------:R-:W-:-:S04]  /*2f70*/  IMAD.MOV.U32 R6, RZ, RZ, R3 ;  /* 0x000000ffff067224 */ /* 0x000fc800078e0003 */
[----:B------:R-:W-:Y:S01]  /*2f80*/  IMAD.IADD R26, R11, 0x1, R26 ;  /* 0x000000010b1a7824 */ /* 0x000fe200078e021a */
[----:B------:R-:W-:-:S03]  /*2f90*/  LOP3.LUT R3, R22, R19, RZ, 0x3c, !PT ;  /* 0x0000001316037212 */ /* 0x000fc600078e3cff */
[----:B------:R-:W-:-:S04]  /*2fa0*/  IMAD.HI.U32 R7, R21, R26, RZ ;  /* 0x0000001a15077227 */ /* 0x000fc800078e00ff */
[----:B------:R-:W-:Y:S02]  /*2fb0*/  IMAD.MOV R7, RZ, RZ, -R7 ;  /* 0x000000ffff077224 */ /* 0x000fe400078e0a07 */
[----:B------:R-:W-:Y:S02]  /*2fc0*/  IMAD.IADD R22, R3, 0x1, R2 ;  /* 0x0000000103167824 */ /* 0x000fe400078e0202 */
[----:B-1----:R-:W-:Y:S02]  /*2fd0*/  IMAD R8, R7, UR5, R26 ;  /* 0x0000000507087c24 */ /* 0x002fe4000f8e021a */
        /* <DEDUP_REMOVED lines=11> */
[----:B------:R-:W-:Y:S01]  /*3090*/  IMAD R22, R21, UR5, R22 ;  /* 0x0000000515167c24 */ /* 0x000fe2000f8e0216 */
[----:B------:R-:W-:-:S04]  /*30a0*/  ISETP.GE.U32.AND P1, PT, R8, UR5, PT ;  /* 0x0000000508007c0c */ /* 0x000fc8000bf26070 */
[----:B------:R-:W-:-:S09]  /*30b0*/  ISETP.GE.U32.AND P2, PT, R22, UR5, PT ;  /* 0x0000000516007c0c */ /* 0x000fd2000bf46070 */
[----:B------:R-:W-:-:S04]  /*30c0*/  @P1 VIADD R8, R8, -UR5 ;  /* 0x8000000508081c36 */ /* 0x000fc80008000000 */
[----:B------:R-:W-:Y:S01]  /*30d0*/  @P2 VIADD R22, R22, -UR5 ;  /* 0x8000000516162c36 */ /* 0x000fe20008000000 */
[----:B------:R-:W-:-:S04]  /*30e0*/  ISETP.GE.U32.AND P1, PT, R8, UR5, PT ;  /* 0x0000000508007c0c */ /* 0x000fc8000bf26070 */
[----:B------:R-:W-:-:S09]  /*30f0*/  ISETP.GE.U32.AND P2, PT, R22, UR5, PT ;  /* 0x0000000516007c0c */ /* 0x000fd2000bf46070 */
[----:B------:R-:W-:-:S04]  /*3100*/  @P1 VIADD R8, R8, -UR5 ;  /* 0x8000000508081c36 */ /* 0x000fc80008000000 */
[----:B------:R-:W-:Y:S01]  /*3110*/  @P2 VIADD R22, R22, -UR5 ;  /* 0x8000000516162c36 */ /* 0x000fe20008000000 */
[----:B------:R-:W-:-:S04]  /*3120*/  SEL R9, R23, R8, !P0 ;  /* 0x0000000817097207 */ /* 0x000fc80004000000 */
[----:B------:R-:W-:Y:S01]  /*3130*/  SEL R23, R23, R22, !P0 ;  /* 0x0000001617177207 */ /* 0x000fe20004000000 */
[----:B------:R-:W-:-:S04]  /*3140*/  IMAD.WIDE.U32 R8, R9, 0x20, R4 ;  /* 0x0000002009087825 */ /* 0x000fc800078e0004 */
[----:B------:R-:W-:Y:S01]  /*3150*/  IMAD.WIDE.U32 R4, R23, 0x20, R4 ;  /* 0x0000002017047825 */ /* 0x000fe200078e0004 */
[----:B------:R-:W3:Y:S04]  /*3160*/  LDG.E R7, desc[UR8][R8.64] ;  /* 0x0000000808077981 */ /* 0x000ee8000c1e1900 */
[----:B------:R-:W3:Y:S04]  /*3170*/  LDG.E R21, desc[UR8][R4.64] ;  /* 0x0000000804157981 */ /* 0x000ee8000c1e1900 */
[----:B------:R-:W4:Y:S04]  /*3180*/  LDG.E R22, desc[UR8][R4.64+0x8] ;  /* 0x0000080804167981 */ /* 0x000f28000c1e1900 */
[----:B------:R-:W4:Y:S01]  /*3190*/  LDG.E R23, desc[UR8][R4.64+0x4] ;  /* 0x0000040804177981 */ /* 0x000f22000c1e1900 */
[----:B-----5:R-:W-:-:S03]  /*31a0*/  LOP3.LUT R10, R28, R10, R27, 0x96, !PT ;  /* 0x0000000a1c0a7212 */ /* 0x020fc600078e961b */
[----:B------:R-:W5:Y:S04]  /*31b0*/  LDG.E R29, desc[UR8][R8.64+0xc] ;  /* 0x00000c08081d7981 */ /* 0x000f68000c1e1900 */
[----:B------:R-:W5:Y:S04]  /*31c0*/  LDG.E R27, desc[UR8][R8.64+0x10] ;  /* 0x00001008081b7981 */ /* 0x000f68000c1e1900 */
[----:B------:R-:W5:Y:S04]  /*31d0*/  LDG.E R26, desc[UR8][R4.64+0x14] ;  /* 0x00001408041a7981 */ /* 0x000f68000c1e1900 */
[----:B------:R-:W5:Y:S01]  /*31e0*/  LDG.E R28, desc[UR8][R4.64+0x1c] ;  /* 0x00001c08041c7981 */ /* 0x000f62000c1e1900 */
[----:B--2---:R-:W-:-:S03]  /*31f0*/  LOP3.LUT R0, R24, R0, R25, 0x96, !PT ;  /* 0x0000000018007212 */ /* 0x004fc600078e9619 */
[----:B------:R-:W4:Y:S04]  /*3200*/  LDG.E R25, desc[UR8][R8.64+0x8] ;  /* 0x0000080808197981 */ /* 0x000f28000c1e1900 */
[----:B------:R-:W2:Y:S01]  /*3210*/  LDG.E R24, desc[UR8][R8.64+0x4] ;  /* 0x0000040808187981 */ /* 0x000ea2000c1e1900 */
[----:B---3--:R-:W-:-:S03]  /*3220*/  LOP3.LUT R14, R21, R14, R7, 0x96, !PT ;  /* 0x0000000e150e7212 */ /* 0x008fc600078e9607 */
[----:B------:R-:W3:Y:S04]  /*3230*/  LDG.E R7, desc[UR8][R8.64+0x18] ;  /* 0x0000180808077981 */ /* 0x000ee8000c1e1900 */
[----:B------:R-:W5:Y:S01]  /*3240*/  LDG.E R21, desc[UR8][R8.64+0x1c] ;  /* 0x00001c0808157981 */ /* 0x000f62000c1e1900 */
[----:B----4-:R-:W-:-:S03]  /*3250*/  LOP3.LUT R12, R22, R12, R25, 0x96, !PT ;  /* 0x0000000c160c7212 */ /* 0x010fc600078e9619 */
[----:B------:R-:W3:Y:S01]  /*3260*/  LDG.E R22, desc[UR8][R4.64+0x18] ;  /* 0x0000180804167981 */ /* 0x000ee2000c1e1900 */
[----:B--2---:R-:W-:-:S03]  /*3270*/  LOP3.LUT R13, R23, R13, R24, 0x96, !PT ;  /* 0x0000000d170d7212 */ /* 0x004fc600078e9618 */
[----:B------:R-:W2:Y:S04]  /*3280*/  LDG.E R23, desc[UR8][R8.64+0x14] ;  /* 0x0000140808177981 */ /* 0x000ea8000c1e1900 */
[----:B------:R-:W4:Y:S04]  /*3290*/  LDG.E R24, desc[UR8][R4.64+0xc] ;  /* 0x00000c0804187981 */ /* 0x000f28000c1e1900 */
[----:B------:R-:W4:Y:S01]  /*32a0*/  LDG.E R25, desc[UR8][R4.64+0x10] ;  /* 0x0000100804197981 */ /* 0x000f22000c1e1900 */
[----:B------:R-:W-:-:S04]  /*32b0*/  UIADD3 UR4, UPT, UPT, UR4, 0x4, URZ ;  /* 0x0000000404047890 */ /* 0x000fc8000fffe0ff */
[----:B------:R-:W-:Y:S01]  /*32c0*/  UISETP.NE.AND UP0, UPT, UR4, URZ, UPT ;  /* 0x000000ff0400728c */ /* 0x000fe2000bf05270 */
[----:B-----5:R-:W-:Y:S02]  /*32d0*/  LOP3.LUT R10, R28, R10, R21, 0x96, !PT ;  /* 0x0000000a1c0a7212 */ /* 0x020fe400078e9615 */
[----:B---3--:R-:W-:Y:S01]  /*32e0*/  LOP3.LUT R0, R22, R0, R7, 0x96, !PT ;  /* 0x0000000016007212 */ /* 0x008fe200078e9607 */
[----:B------:R-:W-:Y:S02]  /*32f0*/  IMAD.MOV.U32 R22, RZ, RZ, R2 ;  /* 0x000000ffff167224 */ /* 0x000fe400078e0002 */
[----:B------:R-:W-:Y:S01]  /*3300*/  IMAD.MOV.U32 R7, RZ, RZ, R17 ;  /* 0x000000ffff077224 */ /* 0x000fe200078e0011 */
[----:B--2---:R-:W-:Y:S01]  /*3310*/  LOP3.LUT R16, R26, R16, R23, 0x96, !PT ;  /* 0x000000101a107212 */ /* 0x004fe200078e9617 */
[----:B------:R-:W-:Y:S01]  /*3320*/  VIADD R2, R2, 0x161f14 ;  /* 0x00161f1402027836 */ /* 0x000fe20000000000 */
[----:B----4-:R-:W-:Y:S02]  /*3330*/  LOP3.LUT R18, R24, R18, R29, 0x96, !PT ;  /* 0x0000001218127212 */ /* 0x010fe400078e961d */
[----:B------:R-:W-:Y:S01]  /*3340*/  LOP3.LUT R20, R25, R20, R27, 0x96, !PT ;  /* 0x0000001419147212 */ /* 0x000fe200078e961b */
[----:B------:R-:W-:Y:S06]  /*3350*/  BRA.U UP0, `(.L_x_302) ;  /* 0xfffffff5006c7547 */ /* 0x000fec000b83ffff */
[----:B------:R-:W-:Y:S02]  /*3360*/  IMAD.MOV.U32 R4, RZ, RZ, R15 ;  /* 0x000000ffff047224 */ /* 0x000fe400078e000f */
[----:B------:R-:W-:-:S07]  /*3370*/  IMAD.MOV.U32 R5, RZ, RZ, R17 ;  /* 0x000000ffff057224 */ /* 0x000fce00078e0011 */
.L_x_301:
[----:B------:R-:W3:Y:S02]  /*3380*/  LDCU UR4, c[0x0][0x394] ;  /* 0x00007280ff0477ac */ /* 0x000ee40008000800 */
[----:B---3--:R-:W-:-:S09]  /*3390*/  ULOP3.LUT UP0, UR5, UR4, 0x3, URZ, 0xc0, !UPT ;  /* 0x0000000304057892 */ /* 0x008fd2000f80c0ff */
[----:B------:R-:W-:Y:S05]  /*33a0*/  BRA.U !UP0, `(.L_x_300) ;  /* 0x0000000908487547 */ /* 0x000fea000b800000 */
[----:B------:R-:W-:Y:S02]  /*33b0*/  UISETP.NE.AND UP0, UPT, UR5, 0x1, UPT ;  /* 0x000000010500788c */ /* 0x000fe4000bf05270 */
[----:B------:R-:W-:-:S04]  /*33c0*/  ULOP3.LUT UR4, UR4, 0x1, URZ, 0xc0, !UPT ;  /* 0x0000000104047892 */ /* 0x000fc8000f8ec0ff */
[----:B------:R-:W-:-:S03]  /*33d0*/  UISETP.NE.U32.AND UP1, UPT, UR4, 0x1, UPT ;  /* 0x000000010400788c */ /* 0x000fc6000bf25070 */
[----:B------:R-:W-:Y:S08]  /*33e0*/  BRA.U !UP0, `(.L_x_303) ;  /* 0x0000000508607547 */ /* 0x000ff0000b800000 */
[----:B------:R-:W3:Y:S01]  /*33f0*/  LDCU UR4, c[0x0][0x390] ;  /* 0x00007200ff0477ac */ /* 0x000ee20008000800 */
[----:B------:R-:W-:Y:S01]  /*3400*/  SHF.R.U32.HI R9, RZ, 0x2, R6 ;  /* 0x00000002ff097819 */ /* 0x000fe20000011606 */
[----:B012---:R-:W-:Y:S01]  /*3410*/  IMAD.SHL.U32 R2, R3, 0x10, RZ ;  /* 0x0000001003027824 */ /* 0x007fe200078e00ff */
[----:B------:R-:W-:Y:S02]  /*3420*/  SHF.R.U32.HI R15, RZ, 0x2, R4 ;  /* 0x00000002ff0f7819 */ /* 0x000fe40000011604 */
[----:B------:R-:W-:Y:S02]  /*3430*/  LOP3.LUT R9, R9, R6, RZ, 0x3c, !PT ;  /* 0x0000000609097212 */ /* 0x000fe400078e3cff */
[----:B------:R-:W-:-:S03]  /*3440*/  LOP3.LUT R15, R15, R4, RZ, 0x3c, !PT ;  /* 0x000000040f0f7212 */ /* 0x000fc600078e3cff */
[----:B------:R-:W-:Y:S02]  /*3450*/  IMAD.SHL.U32 R6, R9, 0x2, RZ ;  /* 0x0000000209067824 */ /* 0x000fe400078e00ff */
[----:B------:R-:W-:-:S03]  /*3460*/  IMAD.SHL.U32 R4, R15, 0x2, RZ ;  /* 0x000000020f047824 */ /* 0x000fc600078e00ff */
[----:B------:R-:W-:Y:S01]  /*3470*/  LOP3.LUT R2, R9, R6, R2, 0x96, !PT ;  /* 0x0000000609027212 */ /* 0x000fe200078e9602 */
[----:B------:R-:W-:Y:S01]  /*3480*/  IMAD.MOV.U32 R6, RZ, RZ, RZ ;  /* 0x000000ffff067224 */ /* 0x000fe200078e00ff */
[----:B---3--:R-:W0:Y:S02]  /*3490*/  I2F.U32.RP R8, UR4 ;  /* 0x0000000400087d06 */ /* 0x008e240008209000 */
[----:B------:R-:W-:Y:S02]  /*34a0*/  LOP3.LUT R3, R2, R3, RZ, 0x3c, !PT ;  /* 0x0000000302037212 */ /* 0x000fe400078e3cff */
[----:B------:R-:W-:Y:S02]  /*34b0*/  ISETP.NE.U32.AND P2, PT, RZ, UR4, PT ;  /* 0x00000004ff007c0c */ /* 0x000fe4000bf45070 */
[----:B------:R-:W-:Y:S01]  /*34c0*/  LOP3.LUT R17, RZ, UR4, RZ, 0x33, !PT ;  /* 0x00000004ff117c12 */ /* 0x000fe2000f8e33ff */
[----:B------:R-:W-:-:S05]  /*34d0*/  IMAD.SHL.U32 R2, R3, 0x10, RZ ;  /* 0x0000001003027824 */ /* 0x000fca00078e00ff */
[----:B------:R-:W-:Y:S02]  /*34e0*/  LOP3.LUT R4, R15, R4, R2, 0x96, !PT ;  /* 0x000000040f047212 */ /* 0x000fe400078e9602 */
[C---:B------:R-:W-:Y:S01]  /*34f0*/  IADD3 R2, PT, PT, R22.reuse, 0x587c5, R3 ;  /* 0x000587c516027810 */ /* 0x040fe20007ffe003 */
[----:B------:R-:W-:Y:S01]  /*3500*/  VIADD R22, R22, 0xb0f8a ;  /* 0x000b0f8a16167836 */ /* 0x000fe20000000000 */
[----:B0-----:R-:W0:Y:S01]  /*3510*/  MUFU.RCP R8, R8 ;  /* 0x0000000800087308 */ /* 0x001e220000001000 */
[----:B------:R-:W-:Y:S01]  /*3520*/  LOP3.LUT R3, R4, R3, RZ, 0x3c, !PT ;  /* 0x0000000304037212 */ /* 0x000fe200078e3cff */
[----:B0-----:R-:W-:-:S06]  /*3530*/  VIADD R7, R8, 0xffffffe ;  /* 0x0ffffffe08077836 */ /* 0x001fcc0000000000 */
[----:B------:R-:W0:Y:S02]  /*3540*/  F2I.FTZ.U32.TRUNC.NTZ R7, R7 ;  /* 0x0000000700077305 */ /* 0x000e24000021f000 */
[----:B0-----:R-:W-:-:S04]  /*3550*/  IMAD.MOV R9, RZ, RZ, -R7 ;  /* 0x000000ffff097224 */ /* 0x001fc800078e0a07 */
[----:B------:R-:W-:-:S04]  /*3560*/  IMAD R9, R9, UR4, RZ ;  /* 0x0000000409097c24 */ /* 0x000fc8000f8e02ff */
[----:B------:R-:W-:-:S04]  /*3570*/  IMAD.HI.U32 R15, R7, R9, R6 ;  /* 0x00000009070f7227 */ /* 0x000fc800078e0006 */
[----:B------:R-:W-:Y:S02]  /*3580*/  IMAD.IADD R6, R3, 0x1, R22 ;  /* 0x0000000103067824 */ /* 0x000fe400078e0216 */
        /* <DEDUP_REMOVED lines=42> */
[----:B------:R-:W5:Y:S04]  /*3830*/  LDG.E R21, desc[UR8][R6.64+0xc] ;  /* 0x00000c0806157981 */ /* 0x000f68000c1e1900 */
[----:B------:R-:W4:Y:S04]  /*3840*/  LDG.E R19, desc[UR8][R6.64+0x10] ;  /* 0x0000100806137981 */ /* 0x000f28000c1e1900 */
[----:B------:R-:W5:Y:S04]  /*3850*/  LDG.E R17, desc[UR8][R6.64+0x14] ;  /* 0x0000140806117981 */ /* 0x000f68000c1e1900 */
[----:B------:R-:W4:Y:S04]  /*3860*/  LDG.E R15, desc[UR8][R6.64+0x18] ;  /* 0x00001808060f7981 */ /* 0x000f28000c1e1900 */
[----:B------:R0:W4:Y:S04]  /*3870*/  LDG.E R25, desc[UR8][R6.64+0x1c] ;  /* 0x00001c0806197981 */ /* 0x000128000c1e1900 */
[----:B------:R-:W5:Y:S04]  /*3880*/  LDG.E R26, desc[UR8][R8.64+0x14] ;  /* 0x00001408081a7981 */ /* 0x000f68000c1e1900 */
[----:B------:R-:W4:Y:S01]  /*3890*/  LDG.E R28, desc[UR8][R8.64+0x1c] ;  /* 0x00001c08081c7981 */ /* 0x000f22000c1e1900 */
[----:B--2---:R-:W-:-:S03]  /*38a0*/  LOP3.LUT R14, R14, R27, R4, 0x96, !PT ;  /* 0x0000001b0e0e7212 */ /* 0x004fc600078e9604 */
[----:B------:R-:W2:Y:S04]  /*38b0*/  LDG.E R4, desc[UR8][R8.64+0xc] ;  /* 0x00000c0808047981 */ /* 0x000ea8000c1e1900 */
[----:B------:R-:W2:Y:S01]  /*38c0*/  LDG.E R27, desc[UR8][R8.64+0x18] ;  /* 0x00001808081b7981 */ /* 0x000ea2000c1e1900 */
[----:B---3--:R-:W-:-:S03]  /*38d0*/  LOP3.LUT R13, R13, R2, R24, 0x96, !PT ;  /* 0x000000020d0d7212 */ /* 0x008fc600078e9618 */
[----:B------:R-:W3:Y:S04]  /*38e0*/  LDG.E R2, desc[UR8][R8.64+0x8] ;  /* 0x0000080808027981 */ /* 0x000ee8000c1e1900 */
[----:B------:R-:W3:Y:S01]  /*38f0*/  LDG.E R24, desc[UR8][R8.64+0x10] ;  /* 0x0000100808187981 */ /* 0x000ee2000c1e1900 */
[----:B0-----:R-:W-:Y:S01]  /*3900*/  IMAD.MOV.U32 R6, RZ, RZ, R5 ;  /* 0x000000ffff067224 */ /* 0x001fe200078e0005 */
[----:B-----5:R-:W-:Y:S02]  /*3910*/  LOP3.LUT R16, R16, R26, R17, 0x96, !PT ;  /* 0x0000001a10107212 */ /* 0x020fe400078e9611 */
[----:B----4-:R-:W-:Y:S02]  /*3920*/  LOP3.LUT R10, R10, R28, R25, 0x96, !PT ;  /* 0x0000001c0a0a7212 */ /* 0x010fe400078e9619 */
[----:B--2---:R-:W-:-:S02]  /*3930*/  LOP3.LUT R18, R18, R4, R21, 0x96, !PT ;  /* 0x0000000412127212 */ /* 0x004fc400078e9615 */
[----:B------:R-:W-:Y:S02]  /*3940*/  LOP3.LUT R0, R0, R27, R15, 0x96, !PT ;  /* 0x0000001b00007212 */ /* 0x000fe400078e960f */
[----:B---3--:R-:W-:Y:S02]  /*3950*/  LOP3.LUT R12, R12, R2, R23, 0x96, !PT ;  /* 0x000000020c0c7212 */ /* 0x008fe400078e9617 */
[----:B------:R-:W-:-:S07]  /*3960*/  LOP3.LUT R20, R20, R24, R19, 0x96, !PT ;  /* 0x0000001814147212 */ /* 0x000fce00078e9613 */
.L_x_303:
        /* <DEDUP_REMOVED lines=10> */
[----:B------:R-:W-:Y:S02]  /*3a10*/  ISETP.NE.U32.AND P1, PT, RZ, UR4, PT ;  /* 0x00000004ff007c0c */ /* 0x000fe4000bf25070 */
[----:B------:R-:W-:Y:S02]  /*3a20*/  IADD3 R3, PT, PT, R22, 0x587c5, R3 ;  /* 0x000587c516037810 */ /* 0x000fe40007ffe003 */
        /* <DEDUP_REMOVED lines=42> */
.L_x_300:
[----:B012---:R-:W0:Y:S01]  /*3cd0*/  S2R R4, SR_TID.X ;  /* 0x0000000000047919 */ /* 0x007e220000002100 */
        /* <DEDUP_REMOVED lines=13> */
.L_x_304:
        /* <DEDUP_REMOVED lines=13> */
.L_x_402:


//--------------------- .text._Z26GenerateRandomBlocksKernelILi32EEvP11MemoryBlockIXT_EEi --------------------------
	.section	.text._Z26GenerateRandomBlocksKernelILi32EEvP11MemoryBlockIXT_EEi,"ax",@progbits
	.align	128
        .global         _Z26GenerateRandomBlocksKernelILi32EEvP11MemoryBlockIXT_EEi
        .type           _Z26GenerateRandomBlocksKernelILi32EEvP11MemoryBlockIXT_EEi,@function
        .size           _Z26GenerateRandomBlocksKernelILi32EEvP11MemoryBlockIXT_EEi,(.L_x_403 - _Z26GenerateRandomBlocksKernelILi32EEvP11MemoryBlockIXT_EEi)
        .other          _Z26GenerateRandomBlocksKernelILi32EEvP11MemoryBlockIXT_EEi,@"STO_CUDA_ENTRY STV_DEFAULT"
_Z26GenerateRandomBlocksKernelILi32EEvP11MemoryBlockIXT_EEi:
.text._Z26GenerateRandomBlocksKernelILi32EEvP11MemoryBlockIXT_EEi:
        /* <DEDUP_REMOVED lines=39> */
.L_x_315:
        /* <DEDUP_REMOVED lines=11> */
.L_x_310:
[----:B------:R-:W-:-:S06]  /*0320*/  IMAD R14, R6, 0x4, R1 ;  /* 0x00000004060e7824 */ /* 0x000fcc00078e0201 */
[----:B------:R-:W5:Y:S01]  /*0330*/  LDL R14, [R14+0x4] ;  /* 0x000004000e0e7983 */ /* 0x000f620000100800 */
[----:B------:R-:W-:-:S05]  /*0340*/  UMOV UR4, URZ ;  /* 0x000000ff00047c82 */ /* 0x000fca0008000000 */
.L_x_309:
        /* <DEDUP_REMOVED lines=192> */
.L_x_312:
[----:B------:R-:W-:-:S06]  /*0f50*/  IMAD R14, R6, 0x4, R1 ;  /* 0x00000004060e7824 */ /* 0x000fcc00078e0201 */
[----:B------:R-:W5:Y:S01]  /*0f60*/  LDL R14, [R14+0x4] ;  /* 0x000004000e0e7983 */ /* 0x000f620000100800 */
[----:B------:R-:W-:-:S05]  /*0f70*/  UMOV UR4, URZ ;  /* 0x000000ff00047c82 */ /* 0x000fca0008000000 */
.L_x_311:
        /* <DEDUP_REMOVED lines=192> */
.L_x_314:
[----:B------:R-:W-:-:S06]  /*1b80*/  IMAD R14, R6, 0x4, R1 ;  /* 0x00000004060e7824 */ /* 0x000fcc00078e0201 */
[----:B------:R-:W5:Y:S01]  /*1b90*/  LDL R14, [R14+0x4] ;  /* 0x000004000e0e7983 */ /* 0x000f620000100800 */
[----:B------:R-:W-:-:S05]  /*1ba0*/  UMOV UR4, URZ ;  /* 0x000000ff00047c82 */ /* 0x000fca0008000000 */
.L_x_313:
        /* <DEDUP_REMOVED lines=180> */
.L_x_308:
[----:B------:R-:W-:Y:S05]  /*26f0*/  BSYNC.RECONVERGENT B1 ;  /* 0x0000000000017941 */ /* 0x000fea0003800200 */
.L_x_307:
[C---:B------:R-:W-:Y:S01]  /*2700*/  ISETP.GT.U32.AND P0, PT, R12.reuse, 0x3, PT ;  /* 0x000000030c00780c */ /* 0x040fe20003f04070 */
[----:B------:R-:W-:Y:S01]  /*2710*/  VIADD R13, R13, 0x1 ;  /* 0x000000010d0d7836 */ /* 0x000fe20000000000 */
[--C-:B------:R-:W-:Y:S02]  /*2720*/  SHF.R.U64 R12, R12, 0x2, R15.reuse ;  /* 0x000000020c0c7819 */ /* 0x100fe4000000120f */
[----:B------:R-:W-:Y:S02]  /*2730*/  ISETP.GT.U32.AND.EX P0, PT, R15, RZ, PT, P0 ;  /* 0x000000ff0f00720c */ /* 0x000fe40003f04100 */
[----:B------:R-:W-:-:S11]  /*2740*/  SHF.R.U32.HI R15, RZ, 0x2, R15 ;  /* 0x00000002ff0f7819 */ /* 0x000fd6000001160f */
[----:B------:R-:W-:Y:S05]  /*2750*/  @P0 BRA `(.L_x_315) ;  /* 0xffffffd800c40947 */ /* 0x000fea000383ffff */
.L_x_306:
[----:B------:R-:W-:Y:S05]  /*2760*/  BSYNC.RECONVERGENT B0 ;  /* 0x0000000000007941 */ /* 0x000fea0003800200 */
.L_x_305:
        /* <DEDUP_REMOVED lines=28> */
[----:B------:R-:W-:-:S03]  /*2930*/  IMAD.SHL.U32 R2, R5, 0x10, RZ ;  /* 0x0000001005027824 */ /* 0x000fc600078e00ff */
[-C--:B------:R-:W-:Y:S02]  /*2940*/  LOP3.LUT R14, R14, R5.reuse, RZ, 0x3c, !PT ;  /* 0x000000050e0e7212 */ /* 0x080fe400078e3cff */
[----:B------:R-:W-:Y:S01]  /*2950*/  LOP3.LUT R6, R9, R6, R2, 0x96, !PT ;  /* 0x0000000609067212 */ /* 0x000fe200078e9602 */
[----:B------:R-:W-:Y:S01]  /*2960*/  IMAD.SHL.U32 R2, R8, 0x2, RZ ;  /* 0x0000000208027824 */ /* 0x000fe200078e00ff */
[----:B------:R-:W-:Y:S02]  /*2970*/  SHF.R.U32.HI R9, RZ, 0x2, R0 ;  /* 0x00000002ff097819 */ /* 0x000fe40000011600 */
[----:B------:R-:W-:Y:S01]  /*2980*/  LOP3.LUT R6, R6, R5, RZ, 0x3c, !PT ;  /* 0x0000000506067212 */ /* 0x000fe200078e3cff */
[----:B------:R-:W-:Y:S01]  /*2990*/  VIADD R5, R5, 0x2acce524 ;  /* 0x2acce52405057836 */ /* 0x000fe20000000000 */
[----:B------:R-:W-:-:S03]  /*29a0*/  LOP3.LUT R9, R9, R0, RZ, 0x3c, !PT ;  /* 0x0000000009097212 */ /* 0x000fc600078e3cff */
[----:B------:R-:W-:-:S05]  /*29b0*/  IMAD.SHL.U32 R3, R6, 0x10, RZ ;  /* 0x0000001006037824 */ /* 0x000fca00078e00ff */
[----:B------:R-:W-:-:S04]  /*29c0*/  LOP3.LUT R3, R8, R2, R3, 0x96, !PT ;  /* 0x0000000208037212 */ /* 0x000fc800078e9603 */
[----:B------:R-:W-:Y:S01]  /*29d0*/  LOP3.LUT R8, R3, R6, RZ, 0x3c, !PT ;  /* 0x0000000603087212 */ /* 0x000fe200078e3cff */
[----:B------:R-:W-:-:S04]  /*29e0*/  IMAD.SHL.U32 R3, R9, 0x2, RZ ;  /* 0x0000000209037824 */ /* 0x000fc800078e00ff */
[----:B------:R-:W-:-:S05]  /*29f0*/  IMAD.SHL.U32 R2, R8, 0x10, RZ ;  /* 0x0000001008027824 */ /* 0x000fca00078e00ff */
[----:B------:R-:W-:Y:S01]  /*2a00*/  LOP3.LUT R3, R9, R3, R2, 0x96, !PT ;  /* 0x0000000309037212 */ /* 0x000fe200078e9602 */
[----:B------:R-:W-:Y:S01]  /*2a10*/  VIADD R9, R4, 0x2ac75d5f ;  /* 0x2ac75d5f04097836 */ /* 0x000fe20000000000 */
[----:B-1----:R-:W-:Y:S02]  /*2a20*/  LEA R2, P0, R7, UR4, 0x5 ;  /* 0x0000000407027c11 */ /* 0x002fe4000f8028ff */
[----:B------:R-:W-:Y:S01]  /*2a30*/  LOP3.LUT R10, R3, R8, RZ, 0x3c, !PT ;  /* 0x00000008030a7212 */ /* 0x000fe200078e3cff */
[----:B------:R-:W-:-:S04]  /*2a40*/  IMAD.SHL.U32 R3, R11, 0x2, RZ ;  /* 0x000000020b037824 */ /* 0x000fc800078e00ff */
[C---:B------:R-:W-:Y:S02]  /*2a50*/  IMAD.SHL.U32 R12, R10.reuse, 0x10, RZ ;  /* 0x000000100a0c7824 */ /* 0x040fe400078e00ff */
[----:B------:R-:W-:-:S03]  /*2a60*/  VIADD R15, R10, 0x2add7c73 ;  /* 0x2add7c730a0f7836 */ /* 0x000fc60000000000 */
[----:B------:R-:W-:Y:S02]  /*2a70*/  LOP3.LUT R11, R11, R3, R12, 0x96, !PT ;  /* 0x000000030b0b7212 */ /* 0x000fe400078e960c */
[----:B------:R-:W-:Y:S01]  /*2a80*/  LEA.HI.X R3, R7, UR5, R16, 0x5, P0 ;  /* 0x0000000507037c11 */ /* 0x000fe200080f2c10 */
[----:B------:R-:W-:Y:S01]  /*2a90*/  VIADD R7, R0, 0x2ac1d59a ;  /* 0x2ac1d59a00077836 */ /* 0x000fe20000000000 */
[----:B------:R-:W-:Y:S01]  /*2aa0*/  LOP3.LUT R12, R11, R10, RZ, 0x3c, !PT ;  /* 0x0000000a0b0c7212 */ /* 0x000fe200078e3cff */
[----:B------:R-:W-:Y:S02]  /*2ab0*/  IMAD.SHL.U32 R0, R14, 0x2, RZ ;  /* 0x000000020e007824 */ /* 0x000fe400078e00ff */
[----:B------:R-:W-:Y:S02]  /*2ac0*/  STG.E desc[UR6][R2.64+0x4], R9 ;  /* 0x0000040902007986 */ /* 0x000fe4000c101906 */
[C---:B------:R-:W-:Y:S02]  /*2ad0*/  IMAD.SHL.U32 R11, R12.reuse, 0x10, RZ ;  /* 0x000000100c0b7824 */ /* 0x040fe400078e00ff */
[----:B------:R-:W-:Y:S01]  /*2ae0*/  VIADD R17, R12, 0x2ae30438 ;  /* 0x2ae304380c117836 */ /* 0x000fe20000000000 */
[----:B------:R-:W-:Y:S02]  /*2af0*/  STG.E desc[UR6][R2.64], R7 ;  /* 0x0000000702007986 */ /* 0x000fe4000c101906 */
[----:B------:R-:W-:Y:S01]  /*2b00*/  LOP3.LUT R13, R14, R0, R11, 0x96, !PT ;  /* 0x000000000e0d7212 */ /* 0x000fe200078e960b */
[----:B------:R-:W-:Y:S01]  /*2b10*/  VIADD R11, R6, 0x2ad26ce9 ;  /* 0x2ad26ce9060b7836 */ /* 0x000fe20000000000 */
[----:B------:R-:W-:Y:S02]  /*2b20*/  STG.E desc[UR6][R2.64+0x8], R5 ;  /* 0x0000080502007986 */ /* 0x000fe4000c101906 */
[----:B------:R-:W-:Y:S01]  /*2b30*/  LOP3.LUT R0, R13, R12, RZ, 0x3c, !PT ;  /* 0x0000000c0d007212 */ /* 0x000fe200078e3cff */
[----:B------:R-:W-:Y:S01]  /*2b40*/  VIADD R13, R8, 0x2ad7f4ae ;  /* 0x2ad7f4ae080d7836 */ /* 0x000fe20000000000 */
[----:B------:R-:W-:Y:S03]  /*2b50*/  STG.E desc[UR6][R2.64+0xc], R11 ;  /* 0x00000c0b02007986 */ /* 0x000fe6000c101906 */
[----:B------:R-:W-:Y:S01]  /*2b60*/  VIADD R19, R0, 0x2ae88bfd ;  /* 0x2ae88bfd00137836 */ /* 0x000fe20000000000 */
[----:B------:R-:W-:Y:S04]  /*2b70*/  STG.E desc[UR6][R2.64+0x10], R13 ;  /* 0x0000100d02007986 */ /* 0x000fe8000c101906 */
[----:B------:R-:W-:Y:S04]  /*2b80*/  STG.E desc[UR6][R2.64+0x14], R15 ;  /* 0x0000140f02007986 */ /* 0x000fe8000c101906 */
[----:B------:R-:W-:Y:S04]  /*2b90*/  STG.E desc[UR6][R2.64+0x18], R17 ;  /* 0x0000181102007986 */ /* 0x000fe8000c101906 */
[----:B------:R-:W-:Y:S01]  /*2ba0*/  STG.E desc[UR6][R2.64+0x1c], R19 ;  /* 0x00001c1302007986 */ /* 0x000fe2000c101906 */
[----:B------:R-:W-:Y:S05]  /*2bb0*/  EXIT ;  /* 0x000000000000794d */ /* 0x000fea0003800000 */
.L_x_316:
        /* <DEDUP_REMOVED lines=12> */
.L_x_403:


//--------------------- .text._Z32TestRandomAccessThroughputKernelILi16EEvPK11MemoryBlockIXT_EEPS1_ii --------------------------
	.section	.text._Z32TestRandomAccessThroughputKernelILi16EEvPK11MemoryBlockIXT_EEPS1_ii,"ax",@progbits
	.align	128
        .global         _Z32TestRandomAccessThroughputKernelILi16EEvPK11MemoryBlockIXT_EEPS1_ii
        .type           _Z32TestRandomAccessThroughputKernelILi16EEvPK11MemoryBlockIXT_EEPS1_ii,@function
        .size           _Z32TestRandomAccessThroughputKernelILi16EEvPK11MemoryBlockIXT_EEPS1_ii,(.L_x_404 - _Z32TestRandomAccessThroughputKernelILi16EEvPK11MemoryBlockIXT_EEPS1_ii)
        .other          _Z32TestRandomAccessThroughputKernelILi16EEvPK11MemoryBlockIXT_EEPS1_ii,@"STO_CUDA_ENTRY STV_DEFAULT"
_Z32TestRandomAccessThroughputKernelILi16EEvPK11MemoryBlockIXT_EEPS1_ii:
.text._Z32TestRandomAccessThroughputKernelILi16EEvPK11MemoryBlockIXT_EEPS1_ii:
        /* <DEDUP_REMOVED lines=39> */
.L_x_327:
        /* <DEDUP_REMOVED lines=11> */
.L_x_322:
[----:B------:R-:W-:-:S06]  /*0320*/  IMAD R14, R6, 0x4, R1 ;  /* 0x00000004060e7824 */ /* 0x000fcc00078e0201 */
[----:B------:R-:W5:Y:S01]  /*0330*/  LDL R14, [R14+0x4] ;  /* 0x000004000e0e7983 */ /* 0x000f620000100800 */
[----:B------:R-:W-:-:S05]  /*0340*/  UMOV UR4, URZ ;  /* 0x000000ff00047c82 */ /* 0x000fca0008000000 */
.L_x_321:
        /* <DEDUP_REMOVED lines=192> */
.L_x_324:
[----:B------:R-:W-:-:S06]  /*0f50*/  IMAD R14, R6, 0x4, R1 ;  /* 0x00000004060e7824 */ /* 0x000fcc00078e0201 */
[----:B------:R-:W5:Y:S01]  /*0f60*/  LDL R14, [R14+0x4] ;  /* 0x000004000e0e7983 */ /* 0x000f620000100800 */
[----:B------:R-:W-:-:S05]  /*0f70*/  UMOV UR4, URZ ;  /* 0x000000ff00047c82 */ /* 0x000fca0008000000 */
.L_x_323:
        /* <DEDUP_REMOVED lines=192> */
.L_x_326:
[----:B------:R-:W-:-:S06]  /*1b80*/  IMAD R14, R6, 0x4, R1 ;  /* 0x00000004060e7824 */ /* 0x000fcc00078e0201 */
[----:B------:R-:W5:Y:S01]  /*1b90*/  LDL R14, [R14+0x4] ;  /* 0x000004000e0e7983 */ /* 0x000f620000100800 */
[----:B------:R-:W-:-:S05]  /*1ba0*/  UMOV UR4, URZ ;  /* 0x000000ff00047c82 */ /* 0x000fca0008000000 */
.L_x_325:
        /* <DEDUP_REMOVED lines=180> */
.L_x_320:
[----:B------:R-:W-:Y:S05]  /*26f0*/  BSYNC.RECONVERGENT B1 ;  /* 0x0000000000017941 */ /* 0x000fea0003800200 */
.L_x_319:
[C---:B------:R-:W-:Y:S01]  /*2700*/  ISETP.GT.U32.AND P0, PT, R12.reuse, 0x3, PT ;  /* 0x000000030c00780c */ /* 0x040fe20003f04070 */
[----:B------:R-:W-:Y:S01]  /*2710*/  VIADD R13, R13, 0x1 ;  /* 0x000000010d0d7836 */ /* 0x000fe20000000000 */
[--C-:B------:R-:W-:Y:S02]  /*2720*/  SHF.R.U64 R12, R12, 0x2, R15.reuse ;  /* 0x000000020c0c7819 */ /* 0x100fe4000000120f */
[----:B------:R-:W-:Y:S02]  /*2730*/  ISETP.GT.U32.AND.EX P0, PT, R15, RZ, PT, P0 ;  /* 0x000000ff0f00720c */ /* 0x000fe40003f04100 */
[----:B------:R-:W-:-:S11]  /*2740*/  SHF.R.U32.HI R15, RZ, 0x2, R15 ;  /* 0x00000002ff0f7819 */ /* 0x000fd6000001160f */
[----:B------:R-:W-:Y:S05]  /*2750*/  @P0 BRA `(.L_x_327) ;  /* 0xffffffd800c40947 */ /* 0x000fea000383ffff */
.L_x_318:
[----:B------:R-:W-:Y:S05]  /*2760*/  BSYNC.RECONVERGENT B0 ;  /* 0x0000000000007941 */ /* 0x000fea0003800200 */
.L_x_317:
[----:B------:R-:W1:Y:S01]  /*2770*/  LDCU UR5, c[0x0][0x394] ;  /* 0x00007280ff0577ac */ /* 0x000e620008000800 */
[----:B------:R-:W-:Y:S01]  /*2780*/  IMAD.MOV.U32 R6, RZ, RZ, RZ ;  /* 0x000000ffff067224 */ /* 0x000fe200078e00ff */
[----:B------:R-:W-:Y:S01]  /*2790*/  CS2R R14, SRZ ;  /* 0x00000000000e7805 */ /* 0x000fe2000001ff00 */
[----:B------:R-:W-:Y:S01]  /*27a0*/  IMAD.MOV.U32 R24, RZ, RZ, RZ ;  /* 0x000000ffff187224 */ /* 0x000fe200078e00ff */
[----:B-1----:R-:W-:-:S09]  /*27b0*/  UISETP.GE.AND UP0, UPT, UR5, 0x1, UPT ;  /* 0x000000010500788c */ /* 0x002fd2000bf06270 */
[----:B------:R-:W-:Y:S05]  /*27c0*/  BRA.U !UP0, `(.L_x_328) ;  /* 0x0000001108887547 */ /* 0x000fea000b800000 */
[----:B------:R-:W-:Y:S01]  /*27d0*/  UISETP.GE.U32.AND UP0, UPT, UR5, 0x4, UPT ;  /* 0x000000040500788c */ /* 0x000fe2000bf06070 */
[----:B------:R-:W-:Y:S01]  /*27e0*/  IMAD.MOV.U32 R10, RZ, RZ, 0x2abc4dd5 ;  /* 0x2abc4dd5ff0a7424 */ /* 0x000fe200078e00ff */
[----:B------:R-:W-:Y:S01]  /*27f0*/  ULOP3.LUT UR6, UR5, 0x3, URZ, 0xc0, !UPT ;  /* 0x0000000305067892 */ /* 0x000fe2000f8ec0ff */
[----:B------:R-:W-:-:S06]  /*2800*/  IMAD.MOV.U32 R6, RZ, RZ, RZ ;  /* 0x000000ffff067224 */ /* 0x000fcc00078e00ff */
[----:B------:R-:W-:Y:S05]  /*2810*/  BRA.U !UP0, `(.L_x_329) ;  /* 0x0000000908747547 */ /* 0x000fea000b800000 */
[----:B------:R-:W1:Y:S01]  /*2820*/  LDCU UR7, c[0x0][0x390] ;  /* 0x00007200ff0777ac */ /* 0x000e620008000800 */
[----:B------:R-:W-:Y:S01]  /*2830*/  IMAD.MOV.U32 R16, RZ, RZ, RZ ;  /* 0x000000ffff107224 */ /* 0x000fe200078e00ff */
[----:B------:R-:W-:Y:S01]  /*2840*/  CS2R R14, SRZ ;  /* 0x00000000000e7805 */ /* 0x000fe2000001ff00 */
[----:B------:R-:W-:Y:S01]  /*2850*/  IMAD.MOV.U32 R19, RZ, RZ, R0 ;  /* 0x000000ffff137224 */ /* 0x000fe200078e0000 */
[----:B------:R-:W-:Y:S01]  /*2860*/  ULOP3.LUT UR4, UR5, 0x7ffffffc, URZ, 0xc0, !UPT ;  /* 0x7ffffffc05047892 */ /* 0x000fe2000f8ec0ff */
[----:B------:R-:W-:Y:S02]  /*2870*/  IMAD.MOV.U32 R10, RZ, RZ, R5 ;  /* 0x000000ffff0a7224 */ /* 0x000fe400078e0005 */
[----:B------:R-:W-:Y:S01]  /*2880*/  IMAD.MOV.U32 R18, RZ, RZ, R2 ;  /* 0x000000ffff127224 */ /* 0x000fe200078e0002 */
[----:B------:R-:W-:Y:S01]  /*2890*/  UIADD3 UR4, UPT, UPT, -UR4, URZ, URZ ;  /* 0x000000ff04047290 */ /* 0x000fe2000fffe1ff */
[----:B------:R-:W-:Y:S02]  /*28a0*/  IMAD.MOV.U32 R20, RZ, RZ, 0x2ad26ce9 ;  /* 0x2ad26ce9ff147424 */ /* 0x000fe400078e00ff */
[----:B------:R-:W-:Y:S01]  /*28b0*/  IMAD.MOV.U32 R24, RZ, RZ, RZ ;  /* 0x000000ffff187224 */ /* 0x000fe200078e00ff */
[----:B-1----:R-:W1:Y:S01]  /*28c0*/  I2F.U32.RP R6, UR7 ;  /* 0x0000000700067d06 */ /* 0x002e620008209000 */
[----:B------:R-:W-:-:S02]  /*28d0*/  ISETP.NE.U32.AND P0, PT, RZ, UR7, PT ;  /* 0x00000007ff007c0c */ /* 0x000fc4000bf05070 */
[----:B0-----:R-:W-:-:S05]  /*28e0*/  LOP3.LUT R0, RZ, UR7, RZ, 0x33, !PT ;  /* 0x00000007ff007c12 */ /* 0x001fca000f8e33ff */
[----:B-1----:R-:W0:Y:S02]  /*28f0*/  MUFU.RCP R6, R6 ;  /* 0x0000000600067308 */ /* 0x002e240000001000 */
[----:B0-----:R-:W-:Y:S02]  /*2900*/  VIADD R17, R6, 0xffffffe ;  /* 0x0ffffffe06117836 */ /* 0x001fe40000000000 */
[----:B------:R-:W-:-:S04]  /*2910*/  IMAD.MOV.U32 R6, RZ, RZ, RZ ;  /* 0x000000ffff067224 */ /* 0x000fc800078e00ff */
[----:B------:R-:W0:Y:S02]  /*2920*/  F2I.FTZ.U32.TRUNC.NTZ R17, R17 ;  /* 0x0000001100117305 */ /* 0x000e24000021f000 */
[----:B0-----:R-:W-:-:S04]  /*2930*/  IMAD.MOV R9, RZ, RZ, -R17 ;  /* 0x000000ffff097224 */ /* 0x001fc800078e0a11 */
[----:B------:R-:W-:-:S04]  /*2940*/  IMAD R9, R9, UR7, RZ ;  /* 0x0000000709097c24 */ /* 0x000fc8000f8e02ff */
[----:B------:R-:W-:-:S07]  /*2950*/  IMAD.HI.U32 R16, R17, R9, R16 ;  /* 0x0000000911107227 */ /* 0x000fce00078e0010 */
.L_x_330:
[----:B------:R-:W-:Y:S01]  /*2960*/  SHF.R.U32.HI R2, RZ, 0x2, R19 ;  /* 0x00000002ff027819 */ /* 0x000fe20000011613 */
[----:B------:R-:W-:Y:S01]  /*2970*/  IMAD.SHL.U32 R5, R3, 0x10, RZ ;  /* 0x0000001003057824 */ /* 0x000fe200078e00ff */
[----:B------:R-:W-:Y:S02]  /*2980*/  SHF.R.U32.HI R9, RZ, 0x2, R4 ;  /* 0x00000002ff097819 */ /* 0x000fe40000011604 */
[----:B------:R-:W-:Y:S02]  /*2990*/  LOP3.LUT R2, R2, R19, RZ, 0x3c, !PT ;  /* 0x0000001302027212 */ /* 0x000fe400078e3cff */
[----:B------:R-:W-:-:S03]  /*29a0*/  LOP3.LUT R9, R9, R4, RZ, 0x3c, !PT ;  /* 0x0000000409097212 */ /* 0x000fc600078e3cff */
[----:B------:R-:W-:Y:S02]  /*29b0*/  IMAD.SHL.U32 R8, R2, 0x2, RZ ;  /* 0x0000000202087824 */ /* 0x000fe400078e00ff */
[----:B------:R-:W-:-:S03]  /*29c0*/  IMAD.SHL.U32 R4, R9, 0x2, RZ ;  /* 0x0000000209047824 */ /* 0x000fc600078e00ff */
[----:B------:R-:W-:-:S04]  /*29d0*/  LOP3.LUT R8, R2, R8, R5, 0x96, !PT ;  /* 0x0000000802087212 */ /* 0x000fc800078e9605 */
[----:B------:R-:W-:-:S04]  /*29e0*/  LOP3.LUT R17, R8, R3, RZ, 0x3c, !PT ;  /* 0x0000000308117212 */ /* 0x000fc800078e3cff */
[----:B------:R-:W-:Y:S01]  /*29f0*/  IADD3 R5, PT, PT, R20, -0x10974f, R17 ;  /* 0xffef68b114057810 */ /* 0x000fe20007ffe011 */
[----:B------:R-:W-:-:S05]  /*2a00*/  IMAD.SHL.U32 R2, R17, 0x10, RZ ;  /* 0x0000001011027824 */ /* 0x000fca00078e00ff */
[----:B------:R-:W-:Y:S01]  /*2a10*/  LOP3.LUT R2, R9, R4, R2, 0x96, !PT ;  /* 0x0000000409027212 */ /* 0x000fe200078e9602 */
[----:B------:R-:W-:-:S03]  /*2a20*/  IMAD.HI.U32 R4, R16, R5, RZ ;  /* 0x0000000510047227 */ /* 0x000fc600078e00ff */
[----:B------:R-:W-:Y:S01]  /*2a30*/  LOP3.LUT R2, R2, R17, RZ, 0x3c, !PT ;  /* 0x0000001102027212 */ /* 0x000fe200078e3cff */
[----:B------:R-:W-:-:S03]  /*2a40*/  IMAD.MOV R4, RZ, RZ, -R4 ;  /* 0x000000ffff047224 */ /* 0x000fc600078e0a04 */
[----:B------:R-:W-:Y:S01]  /*2a50*/  IADD3 R9, PT, PT, R20, -0xb0f8a, R2 ;  /* 0xfff4f07614097810 */ /* 0x000fe20007ffe002 */
[----:B------:R-:W-:-:S04]  /*2a60*/  IMAD R5, R4, UR7, R5 ;  /* 0x0000000704057c24 */ /* 0x000fc8000f8e0205 */
[----:B------:R-:W-:Y:S01]  /*2a70*/  IMAD.HI.U32 R8, R16, R9, RZ ;  /* 0x0000000910087227 */ /* 0x000fe200078e00ff */
[----:B------:R-:W-:-:S03]  /*2a80*/  ISETP.GE.U32.AND P1, PT, R5, UR7, PT ;  /* 0x0000000705007c0c */ /* 0x000fc6000bf26070 */
[----:B------:R-:W-:-:S04]  /*2a90*/  IMAD.MOV R8, RZ, RZ, -R8 ;  /* 0x000000ffff087224 */ /* 0x000fc800078e0a08 */
[----:B------:R-:W-:-:S05]  /*2aa0*/  IMAD R9, R8, UR7, R9 ;  /* 0x0000000708097c24 */ /* 0x000fca000f8e0209 */
[----:B------:R-:W-:Y:S01]  /*2ab0*/  ISETP.GE.U32.AND P2, PT, R9, UR7, PT ;  /* 0x0000000709007c0c */ /* 0x000fe2000bf46070 */
[----:B------:R-:W-:-:S05]  /*2ac0*/  @P1 VIADD R5, R5, -UR7 ;  /* 0x8000000705051c36 */ /* 0x000fca0008000000 */
[----:B------:R-:W-:-:S07]  /*2ad0*/  ISETP.GE.U32.AND P1, PT, R5, UR7, PT ;  /* 0x0000000705007c0c */ /* 0x000fce000bf26070 */
[----:B------:R-:W-:-:S05]  /*2ae0*/  @P2 VIADD R9, R9, -UR7 ;  /* 0x8000000709092c36 */ /* 0x000fca0008000000 */
[----:B------:R-:W-:Y:S01]  /*2af0*/  ISETP.GE.U32.AND P2, PT, R9, UR7, PT ;  /* 0x0000000709007c0c */ /* 0x000fe2000bf46070 */
[----:B------:R-:W-:-:S05]  /*2b00*/  @P1 VIADD R5, R5, -UR7 ;  /* 0x8000000705051c36 */ /* 0x000fca0008000000 */
[----:B------:R-:W-:-:S05]  /*2b10*/  SEL R4, R0, R5, !P0 ;  /* 0x0000000500047207 */ /* 0x000fca0004000000 */
[----:B------:R-:W-:Y:S02]  /*2b20*/  IMAD.IADD R5, R7, 0x1, R4 ;  /* 0x0000000107057824 */ /* 0x000fe400078e0204 */
[----:B------:R-:W-:Y:S02]  /*2b30*/  @P2 VIADD R9, R9, -UR7 ;  /* 0x8000000709092c36 */ /* 0x000fe40008000000 */
[----:B------:R-:W-:-:S03]  /*2b40*/  IMAD.HI.U32 R4, R16, R5, RZ ;  /* 0x0000000510047227 */ /* 0x000fc600078e00ff */
[----:B------:R-:W-:Y:S01]  /*2b50*/  SEL R8, R0, R9, !P0 ;  /* 0x0000000900087207 */ /* 0x000fe20004000000 */
[----:B------:R-:W-:-:S04]  /*2b60*/  IMAD.MOV R4, RZ, RZ, -R4 ;  /* 0x000000ffff047224 */ /* 0x000fc800078e0a04 */
[----:B------:R-:W-:Y:S02]  /*2b70*/  IMAD.IADD R11, R7, 0x1, R8 ;  /* 0x00000001070b7824 */ /* 0x000fe400078e0208 */
[----:B------:R-:W-:Y:S02]  /*2b80*/  IMAD R9, R4, UR7, R5 ;  /* 0x0000000704097c24 */ /* 0x000fe4000f8e0205 */
[----:B------:R-:W-:Y:S01]  /*2b90*/  IMAD.HI.U32 R8, R16, R11, RZ ;  /* 0x0000000b10087227 */ /* 0x000fe200078e00ff */
[----:B------:R-:W0:Y:S02]  /*2ba0*/  LDC.64 R4, c[0x0][0x380] ;  /* 0x0000e000ff047b82 */ /* 0x000e240000000a00 */
        /* <DEDUP_REMOVED lines=9> */
[----:B------:R-:W-:-:S05]  /*2c40*/  SEL R13, R0, R9, !P0 ;  /* 0x00000009000d7207 */ /* 0x000fca0004000000 */
[----:B------:R-:W-:Y:S02]  /*2c50*/  @P2 VIADD R11, R11, -UR7 ;  /* 0x800000070b0b2c36 */ /* 0x000fe40008000000 */
[----:B0-----:R-:W-:-:S03]  /*2c60*/  IMAD.WIDE.U32 R12, R13, 0x10, R4 ;  /* 0x000000100d0c7825 */ /* 0x001fc600078e0004 */
[----:B------:R-:W-:Y:S02]  /*2c70*/  SEL R9, R0, R11, !P0 ;  /* 0x0000000b00097207 */ /* 0x000fe40004000000 */
[----:B------:R-:W2:Y:S03]  /*2c80*/  LDG.E R23, desc[UR8][R12.64] ;  /* 0x000000080c177981 */ /* 0x000ea6000c1e1900 */
[----:B------:R-:W-:Y:S01]  /*2c90*/  IMAD.WIDE.U32 R8, R9, 0x10, R4 ;  /* 0x0000001009087825 */ /* 0x000fe200078e0004 */
[----:B------:R-:W3:Y:S04]  /*2ca0*/  LDG.E R22, desc[UR8][R12.64+0x4] ;  /* 0x000004080c167981 */ /* 0x000ee8000c1e1900 */
[----:B------:R-:W2:Y:S04]  /*2cb0*/  LDG.E R11, desc[UR8][R8.64] ;  /* 0x00000008080b7981 */ /* 0x000ea8000c1e1900 */
[----:B------:R-:W3:Y:S01]  /*2cc0*/  LDG.E R21, desc[UR8][R8.64+0x4] ;  /* 0x0000040808157981 */ /* 0x000ee2000c1e1900 */
[----:B------:R-:W-:-:S04]  /*2cd0*/  SHF.R.U32.HI R19, RZ, 0x2, R10 ;  /* 0x00000002ff137819 */ /* 0x000fc8000001160a */
[----:B------:R-:W-:Y:S01]  /*2ce0*/  LOP3.LUT R19, R19, R10, RZ, 0x3c, !PT ;  /* 0x0000000a13137212 */ /* 0x000fe200078e3cff */
[----:B------:R-:W-:-:S04]  /*2cf0*/  IMAD.SHL.U32 R10, R2, 0x10, RZ ;  /* 0x00000010020a7824 */ /* 0x000fc800078e00ff */
[----:B------:R-:W-:-:S05]  /*2d00*/  IMAD.SHL.U32 R25, R19, 0x2, RZ ;  /* 0x0000000213197824 */ /* 0x000fca00078e00ff */
[----:B------:R-:W-:Y:S02]  /*2d10*/  LOP3.LUT R25, R19, R25, R10, 0x96, !PT ;  /* 0x0000001913197212 */ /* 0x000fe400078e960a */
[----:B------:R-:W-:-:S04]  /*2d20*/  SHF.R.U32.HI R19, RZ, 0x2, R18 ;  /* 0x00000002ff137819 */ /* 0x000fc80000011612 */
[----:B------:R-:W-:Y:S02]  /*2d30*/  LOP3.LUT R10, R19, R18, RZ, 0x3c, !PT ;  /* 0x00000012130a7212 */ /* 0x000fe400078e3cff */
[----:B------:R-:W-:-:S03]  /*2d40*/  LOP3.LUT R18, R25, R2, RZ, 0x3c, !PT ;  /* 0x0000000219127212 */ /* 0x000fc600078e3cff */
[----:B------:R-:W-:Y:S01]  /*2d50*/  IMAD.SHL.U32 R26, R10, 0x2, RZ ;  /* 0x000000020a1a7824 */ /* 0x000fe200078e00ff */
[----:B------:R-:W-:Y:S01]  /*2d60*/  IADD3 R19, PT, PT, R20, -0x587c5, R18 ;  /* 0xfffa783b14137810 */ /* 0x000fe20007ffe012 */
[----:B------:R-:W-:-:S05]  /*2d70*/  IMAD.SHL.U32 R25, R18, 0x10, RZ ;  /* 0x0000001012197824 */ /* 0x000fca00078e00ff */
[----:B------:R-:W-:Y:S01]  /*2d80*/  LOP3.LUT R25, R10, R26, R25, 0x96, !PT ;  /* 0x0000001a0a197212 */ /* 0x000fe200078e9619 */
[----:B------:R-:W-:Y:S01]  /*2d90*/  IMAD.HI.U32 R10, R16, R19, RZ ;  /* 0x00000013100a7227 */ /* 0x000fe200078e00ff */
[----:B------:R-:W4:Y:S03]  /*2da0*/  LDG.E R26, desc[UR8][R8.64+0x8] ;  /* 0x00000808081a7981 */ /* 0x000f26000c1e1900 */
        /* <DEDUP_REMOVED lines=13> */
[----:B------:R-:W-:Y:S02]  /*2e80*/  IMAD R25, R10, UR7, R27 ;  /* 0x000000070a197c24 */ /* 0x000fe4000f8e021b */
        /* <DEDUP_REMOVED lines=20> */
[C---:B------:R-:W-:Y:S02]  /*2fd0*/  SEL R27, R0.reuse, R25, !P0 ;  /* 0x00000019001b7207 */ /* 0x040fe40004000000 */
[----:B------:R-:W5:Y:S02]  /*2fe0*/  LDG.E R25, desc[UR8][R12.64+0xc] ;  /* 0x00000c080c197981 */ /* 0x000f64000c1e1900 */
[----:B------:R-:W-:Y:S02]  /*2ff0*/  SEL R29, R0, R29, !P0 ;  /* 0x0000001d001d7207 */ /* 0x000fe40004000000 */
[----:B--2---:R-:W-:Y:S01]  /*3000*/  LOP3.LUT R24, R11, R24, R23, 0x96, !PT ;  /* 0x000000180b187212 */ /* 0x004fe200078e9617 */
[--C-:B------:R-:W-:Y:S01]  /*3010*/  IMAD.WIDE.U32 R10, R27, 0x10, R4.reuse ;  /* 0x000000101b0a7825 */ /* 0x100fe200078e0004 */
[----:B------:R-:W4:Y:S03]  /*3020*/  LDG.E R23, desc[UR8][R12.64+0x8] ;  /* 0x000008080c177981 */ /* 0x000f26000c1e1900 */
[----:B------:R-:W-:Y:S01]  /*3030*/  IMAD.WIDE.U32 R4, R29, 0x10, R4 ;  /* 0x000000101d047825 */ /* 0x000fe200078e0004 */
[----:B------:R-:W5:Y:S01]  /*3040*/  LDG.E R27, desc[UR8][R8.64+0xc] ;  /* 0x00000c08081b7981 */ /* 0x000f62000c1e1900 */
[----:B---3--:R-:W-:-:S03]  /*3050*/  LOP3.LUT R22, R21, R15, R22, 0x96, !PT ;  /* 0x0000000f15167212 */ /* 0x008fc600078e9616 */
[----:B------:R-:W2:Y:S04]  /*3060*/  LDG.E R29, desc[UR8][R10.64] ;  /* 0x000000080a1d7981 */ /* 0x000ea8000c1e1900 */
[----:B------:R-:W3:Y:S04]  /*3070*/  LDG.E R15, desc[UR8][R10.64+0x4] ;  /* 0x000004080a0f7981 */ /* 0x000ee8000c1e1900 */
[----:B------:R-:W2:Y:S04]  /*3080*/  LDG.E R8, desc[UR8][R4.64] ;  /* 0x0000000804087981 */ /* 0x000ea8000c1e1900 */
[----:B------:R-:W3:Y:S04]  /*3090*/  LDG.E R21, desc[UR8][R10.64+0x8] ;  /* 0x000008080a157981 */ /* 0x000ee8000c1e1900 */
[----:B------:R0:W3:Y:S04]  /*30a0*/  LDG.E R28, desc[UR8][R10.64+0xc] ;  /* 0x00000c080a1c7981 */ /* 0x0000e8000c1e1900 */
[----:B------:R-:W3:Y:S04]  /*30b0*/  LDG.E R13, desc[UR8][R4.64+0x4] ;  /* 0x00000408040d7981 */ /* 0x000ee8000c1e1900 */
[----:B------:R-:W3:Y:S04]  /*30c0*/  LDG.E R12, desc[UR8][R4.64+0x8] ;  /* 0x00000808040c7981 */ /* 0x000ee8000c1e1900 */
[----:B------:R1:W3:Y:S01]  /*30d0*/  LDG.E R9, desc[UR8][R4.64+0xc] ;  /* 0x00000c0804097981 */ /* 0x0002e2000c1e1900 */
[----:B------:R-:W-:-:S04]  /*30e0*/  UIADD3 UR4, UPT, UPT, UR4, 0x4, URZ ;  /* 0x0000000404047890 */ /* 0x000fc8000fffe0ff */
[----:B------:R-:W-:Y:S01]  /*30f0*/  UISETP.NE.AND UP0, UPT, UR4, URZ, UPT ;  /* 0x000000ff0400728c */ /* 0x000fe2000bf05270 */
[----:B0-----:R-:W-:Y:S02]  /*3100*/  IMAD.MOV.U32 R10, RZ, RZ, R2 ;  /* 0x000000ffff0a7224 */ /* 0x001fe400078e0002 */
[----:B-1----:R-:W-:Y:S01]  /*3110*/  IMAD.MOV.U32 R4, RZ, RZ, R17 ;  /* 0x000000ffff047224 */ /* 0x002fe200078e0011 */
[----:B----4-:R-:W-:Y:S02]  /*3120*/  LOP3.LUT R14, R26, R14, R23, 0x96, !PT ;  /* 0x0000000e1a0e7212 */ /* 0x010fe400078e9617 */
[----:B-----5:R-:W-:Y:S02]  /*3130*/  LOP3.LUT R25, R27, R6, R25, 0x96, !PT ;  /* 0x000000061b197212 */ /* 0x020fe400078e9619 */
[----:B--2---:R-:W-:Y:S01]  /*3140*/  LOP3.LUT R24, R8, R24, R29, 0x96, !PT ;  /* 0x0000001808187212 */ /* 0x004fe200078e961d */
[----:B------:R-:W-:Y:S02]  /*3150*/  IMAD.MOV.U32 R8, RZ, RZ, R20 ;  /* 0x000000ffff087224 */ /* 0x000fe400078e0014 */
[----:B------:R-:W-:Y:S01]  /*3160*/  VIADD R20, R20, 0x161f14 ;  /* 0x00161f1414147836 */ /* 0x000fe20000000000 */
[----:B---3--:R-:W-:-:S02]  /*3170*/  LOP3.LUT R15, R13, R22, R15, 0x96, !PT ;  /* 0x000000160d0f7212 */ /* 0x008fc400078e960f */
[----:B------:R-:W-:Y:S02]  /*3180*/  LOP3.LUT R14, R12, R14, R21, 0x96, !PT ;  /* 0x0000000e0c0e7212 */ /* 0x000fe400078e9615 */
[----:B------:R-:W-:Y:S01]  /*3190*/  LOP3.LUT R6, R9, R25, R28, 0x96, !PT ;  /* 0x0000001909067212 */ /* 0x000fe200078e961c */
[----:B------:R-:W-:Y:S06]  /*31a0*/  BRA.U UP0, `(.L_x_330) ;  /* 0xfffffff500ec7547 */ /* 0x000fec000b83ffff */
[----:B------:R-:W-:Y:S02]  /*31b0*/  IMAD.MOV.U32 R0, RZ, RZ, R19 ;  /* 0x000000ffff007224 */ /* 0x000fe400078e0013 */
[----:B------:R-:W-:Y:S02]  /*31c0*/  IMAD.MOV.U32 R10, RZ, RZ, R8 ;  /* 0x000000ffff0a7224 */ /* 0x000fe400078e0008 */
[----:B------:R-:W-:Y:S02]  /*31d0*/  IMAD.MOV.U32 R4, RZ, RZ, R17 ;  /* 0x000000ffff047224 */ /* 0x000fe400078e0011 */
[----:B------:R-:W-:-:S07]  /*31e0*/  IMAD.MOV.U32 R5, RZ, RZ, R2 ;  /* 0x000000ffff057224 */ /* 0x000fce00078e0002 */
.L_x_329:
[----:B------:R-:W-:-:S09]  /*31f0*/  UISETP.NE.AND UP0, UPT, UR6, URZ, UPT ;  /* 0x000000ff0600728c */ /* 0x000fd2000bf05270 */
[----:B------:R-:W-:Y:S05]  /*3200*/  BRA.U !UP0, `(.L_x_328) ;  /* 0x0000000508f87547 */ /* 0x000fea000b800000 */
[----:B------:R-:W-:Y:S02]  /*3210*/  UISETP.NE.AND UP0, UPT, UR6, 0x1, UPT ;  /* 0x000000010600788c */ /* 0x000fe4000bf05270 */
[----:B------:R-:W-:-:S04]  /*3220*/  ULOP3.LUT UR4, UR5, 0x1, URZ, 0xc0, !UPT ;  /* 0x0000000105047892 */ /* 0x000fc8000f8ec0ff */
[----:B------:R-:W-:-:S03]  /*3230*/  UISETP.NE.U32.AND UP1, UPT, UR4, 0x1, UPT ;  /* 0x000000010400788c */ /* 0x000fc6000bf25070 */
[----:B------:R-:W-:Y:S08]  /*3240*/  BRA.U !UP0, `(.L_x_331) ;  /* 0x0000000508307547 */ /* 0x000ff0000b800000 */
[----:B------:R-:W1:Y:S01]  /*3250*/  LDCU UR4, c[0x0][0x390] ;  /* 0x00007200ff0477ac */ /* 0x000e620008000800 */
[----:B------:R-:W-:Y:S02]  /*3260*/  SHF.R.U32.HI R11, RZ, 0x2, R0 ;  /* 0x00000002ff0b7819 */ /* 0x000fe40000011600 */
[----:B------:R-:W-:Y:S02]  /*3270*/  SHF.R.U32.HI R13, RZ, 0x2, R4 ;  /* 0x00000002ff0d7819 */ /* 0x000fe40000011604 */
[----:B------:R-:W-:Y:S01]  /*3280*/  LOP3.LUT R11, R11, R0, RZ, 0x3c, !PT ;  /* 0x000000000b0b7212 */ /* 0x000fe200078e3cff */
[----:B0-----:R-:W-:Y:S01]  /*3290*/  IMAD.SHL.U32 R0, R3, 0x10, RZ ;  /* 0x0000001003007824 */ /* 0x001fe200078e00ff */
[----:B------:R-:W-:-:S03]  /*32a0*/  LOP3.LUT R13, R13, R4, RZ, 0x3c, !PT ;  /* 0x000000040d0d7212 */ /* 0x000fc600078e3cff */
[----:B------:R-:W-:-:S05]  /*32b0*/  IMAD.SHL.U32 R2, R11, 0x2, RZ ;  /* 0x000000020b027824 */ /* 0x000fca00078e00ff */
[----:B------:R-:W-:Y:S01]  /*32c0*/  LOP3.LUT R0, R11, R2, R0, 0x96, !PT ;  /* 0x000000020b007212 */ /* 0x000fe200078e9600 */
[----:B------:R-:W-:Y:S01]  /*32d0*/  IMAD.SHL.U32 R2, R13, 0x2, RZ ;  /* 0x000000020d027824 */ /* 0x000fe200078e00ff */
[----:B-1----:R-:W0:Y:S02]  /*32e0*/  I2F.U32.RP R12, UR4 ;  /* 0x00000004000c7d06 */ /* 0x002e240008209000 */
        /* <DEDUP_REMOVED lines=8> */
[----:B------:R-:W-:-:S05]  /*3370*/  LOP3.LUT R3, R2, R3, RZ, 0x3c, !PT ;  /* 0x0000000302037212 */ /* 0x000fca00078e3cff */
[----:B------:R-:W-:Y:S02]  /*3380*/  IMAD.IADD R4, R3, 0x1, R10 ;  /* 0x0000000103047824 */ /* 0x000fe400078e020a */
[----:B0-----:R-:W-:-:S04]  /*3390*/  VIADD R8, R12, 0xffffffe ;  /* 0x0ffffffe0c087836 */ /* 0x001fc80000000000 */
[----:B------:R0:W1:Y:S02]  /*33a0*/  F2I.FTZ.U32.TRUNC.NTZ R9, R8 ;  /* 0x0000000800097305 */ /* 0x000064000021f000 */
[----:B0-----:R-:W-:Y:S02]  /*33b0*/  IMAD.MOV.U32 R8, RZ, RZ, RZ ;  /* 0x000000ffff087224 */ /* 0x001fe400078e00ff */
[----:B-1----:R-:W-:-:S04]  /*33c0*/  IMAD.MOV R11, RZ, RZ, -R9 ;  /* 0x000000ffff0b7224 */ /* 0x002fc800078e0a09 */
[----:B------:R-:W-:-:S04]  /*33d0*/  IMAD R11, R11, UR4, RZ ;  /* 0x000000040b0b7c24 */ /* 0x000fc8000f8e02ff */
[----:B------:R-:W-:-:S06]  /*33e0*/  IMAD.HI.U32 R13, R9, R11, R8 ;  /* 0x0000000b090d7227 */ /* 0x000fcc00078e0008 */
        /* <DEDUP_REMOVED lines=40> */
[----:B------:R-:W4:Y:S04]  /*3670*/  LDG.E R16, desc[UR8][R12.64+0x8] ;  /* 0x000008080c107981 */ /* 0x000f28000c1e1900 */
[----:B------:R-:W5:Y:S04]  /*3680*/  LDG.E R18, desc[UR8][R12.64+0xc] ;  /* 0x00000c080c127981 */ /* 0x000f68000c1e1900 */
[----:B------:R-:W3:Y:S04]  /*3690*/  LDG.E R11, desc[UR8][R8.64] ;  /* 0x00000008080b7981 */ /* 0x000ee8000c1e1900 */
[----:B------:R-:W4:Y:S04]  /*36a0*/  LDG.E R17, desc[UR8][R8.64+0x8] ;  /* 0x0000080808117981 */ /* 0x000f28000c1e1900 */
[----:B------:R-:W5:Y:S01]  /*36b0*/  LDG.E R19, desc[UR8][R8.64+0xc] ;  /* 0x00000c0808137981 */ /* 0x000f62000c1e1900 */
[----:B--2---:R-:W-:Y:S01]  /*36c0*/  LOP3.LUT R15, R15, R0, R4, 0x96, !PT ;  /* 0x000000000f0f7212 */ /* 0x004fe200078e9604 */
[----:B------:R-:W-:Y:S01]  /*36d0*/  IMAD.MOV.U32 R0, RZ, RZ, R5 ;  /* 0x000000ffff007224 */ /* 0x000fe200078e0005 */
[----:B---3--:R-:W-:-:S02]  /*36e0*/  LOP3.LUT R24, R24, R11, R2, 0x96, !PT ;  /* 0x0000000b18187212 */ /* 0x008fc400078e9602 */
[----:B----4-:R-:W-:Y:S02]  /*36f0*/  LOP3.LUT R14, R14, R17, R16, 0x96, !PT ;  /* 0x000000110e0e7212 */ /* 0x010fe400078e9610 */
[----:B-----5:R-:W-:-:S07]  /*3700*/  LOP3.LUT R6, R6, R19, R18, 0x96, !PT ;  /* 0x0000001306067212 */ /* 0x020fce00078e9612 */
.L_x_331:
[----:B------:R-:W-:Y:S05]  /*3710*/  BRA.U UP1, `(.L_x_328) ;  /* 0x0000000101b47547 */ /* 0x000fea000b800000 */
[----:B------:R-:W1:Y:S01]  /*3720*/  LDCU UR4, c[0x0][0x390] ;  /* 0x00007200ff0477ac */ /* 0x000e620008000800 */
[----:B------:R-:W-:-:S04]  /*3730*/  SHF.R.U32.HI R9, RZ, 0x2, R0 ;  /* 0x00000002ff097819 */ /* 0x000fc80000011600 */
[----:B------:R-:W-:Y:S01]  /*3740*/  LOP3.LUT R9, R9, R0, RZ, 0x3c, !PT ;  /* 0x0000000009097212 */ /* 0x000fe200078e3cff */
[----:B0-----:R-:W-:-:S04]  /*3750*/  IMAD.SHL.U32 R0, R3, 0x10, RZ ;  /* 0x0000001003007824 */ /* 0x001fc800078e00ff */
[----:B------:R-:W-:-:S05]  /*3760*/  IMAD.SHL.U32 R2, R9, 0x2, RZ ;  /* 0x0000000209027824 */ /* 0x000fca00078e00ff */
[----:B------:R-:W-:Y:S01]  /*3770*/  LOP3.LUT R0, R9, R2, R0, 0x96, !PT ;  /* 0x0000000209007212 */ /* 0x000fe200078e9600 */
[----:B-1----:R-:W0:Y:S03]  /*3780*/  I2F.U32.RP R8, UR4 ;  /* 0x0000000400087d06 */ /* 0x002e260008209000 */
[----:B------:R-:W-:Y:S02]  /*3790*/  LOP3.LUT R3, R0, R3, RZ, 0x3c, !PT ;  /* 0x0000000300037212 */ /* 0x000fe400078e3cff */
[----:B------:R-:W-:Y:S02]  /*37a0*/  ISETP.NE.U32.AND P1, PT, RZ, UR4, PT ;  /* 0x00000004ff007c0c */ /* 0x000fe4000bf25070 */
[----:B------:R-:W-:Y:S01]  /*37b0*/  IADD3 R3, PT, PT, R10, 0x587c5, R3 ;  /* 0x000587c50a037810 */ /* 0x000fe20007ffe003 */
        /* <DEDUP_REMOVED lines=35> */
.L_x_328:
        /* <DEDUP_REMOVED lines=9> */
.L_x_332:
        /* <DEDUP_REMOVED lines=16> */
.L_x_404:


//--------------------- .text._Z26GenerateRandomBlocksKernelILi16EEvP11MemoryBlockIXT_EEi --------------------------
	.section	.text._Z26GenerateRandomBlocksKernelILi16EEvP11MemoryBlockIXT_EEi,"ax",@progbits
	.align	128
        .global         _Z26GenerateRandomBlocksKernelILi16EEvP11MemoryBlockIXT_EEi
        .type           _Z26GenerateRandomBlocksKernelILi16EEvP11MemoryBlockIXT_EEi,@function
        .size           _Z26GenerateRandomBlocksKernelILi16EEvP11MemoryBlockIXT_EEi,(.L_x_405 - _Z26GenerateRandomBlocksKernelILi16EEvP11MemoryBlockIXT_EEi)
        .other          _Z26GenerateRandomBlocksKernelILi16EEvP11MemoryBlockIXT_EEi,@"STO_CUDA_ENTRY STV_DEFAULT"
_Z26GenerateRandomBlocksKernelILi16EEvP11MemoryBlockIXT_EEi:
.text._Z26GenerateRandomBlocksKernelILi16EEvP11MemoryBlockIXT_EEi:
        /* <DEDUP_REMOVED lines=39> */
.L_x_343:
        /* <DEDUP_REMOVED lines=11> */
.L_x_338:
[----:B------:R-:W-:-:S06]  /*0320*/  IMAD R14, R6, 0x4, R1 ;  /* 0x00000004060e7824 */ /* 0x000fcc00078e0201 */
[----:B------:R-:W5:Y:S01]  /*0330*/  LDL R14, [R14+0x4] ;  /* 0x000004000e0e7983 */ /* 0x000f620000100800 */
[----:B------:R-:W-:-:S05]  /*0340*/  UMOV UR4, URZ ;  /* 0x000000ff00047c82 */ /* 0x000fca0008000000 */
.L_x_337:
        /* <DEDUP_REMOVED lines=192> */
.L_x_340:
[----:B------:R-:W-:-:S06]  /*0f50*/  IMAD R14, R6, 0x4, R1 ;  /* 0x00000004060e7824 */ /* 0x000fcc00078e0201 */
[----:B------:R-:W5:Y:S01]  /*0f60*/  LDL R14, [R14+0x4] ;  /* 0x000004000e0e7983 */ /* 0x000f620000100800 */
[----:B------:R-:W-:-:S05]  /*0f70*/  UMOV UR4, URZ ;  /* 0x000000ff00047c82 */ /* 0x000fca0008000000 */
.L_x_339:
        /* <DEDUP_REMOVED lines=192> */
.L_x_342:
[----:B------:R-:W-:-:S06]  /*1b80*/  IMAD R14, R6, 0x4, R1 ;  /* 0x00000004060e7824 */ /* 0x000fcc00078e0201 */
[----:B------:R-:W5:Y:S01]  /*1b90*/  LDL R14, [R14+0x4] ;  /* 0x000004000e0e7983 */ /* 0x000f620000100800 */
[----:B------:R-:W-:-:S05]  /*1ba0*/  UMOV UR4, URZ ;  /* 0x000000ff00047c82 */ /* 0x000fca0008000000 */
.L_x_341:
        /* <DEDUP_REMOVED lines=180> */
.L_x_336:
[----:B------:R-:W-:Y:S05]  /*26f0*/  BSYNC.RECONVERGENT B1 ;  /* 0x0000000000017941 */ /* 0x000fea0003800200 */
.L_x_335:
[C---:B------:R-:W-:Y:S01]  /*2700*/  ISETP.GT.U32.AND P0, PT, R12.reuse, 0x3, PT ;  /* 0x000000030c00780c */ /* 0x040fe20003f04070 */
[----:B------:R-:W-:Y:S01]  /*2710*/  VIADD R13, R13, 0x1 ;  /* 0x000000010d0d7836 */ /* 0x000fe20000000000 */
[--C-:B------:R-:W-:Y:S02]  /*2720*/  SHF.R.U64 R12, R12, 0x2, R15.reuse ;  /* 0x000000020c0c7819 */ /* 0x100fe4000000120f */
[----:B------:R-:W-:Y:S02]  /*2730*/  ISETP.GT.U32.AND.EX P0, PT, R15, RZ, PT, P0 ;  /* 0x000000ff0f00720c */ /* 0x000fe40003f04100 */
[----:B------:R-:W-:-:S11]  /*2740*/  SHF.R.U32.HI R15, RZ, 0x2, R15 ;  /* 0x00000002ff0f7819 */ /* 0x000fd6000001160f */
[----:B------:R-:W-:Y:S05]  /*2750*/  @P0 BRA `(.L_x_343) ;  /* 0xffffffd800c40947 */ /* 0x000fea000383ffff */
.L_x_334:
[----:B------:R-:W-:Y:S05]  /*2760*/  BSYNC.RECONVERGENT B0 ;  /* 0x0000000000007941 */ /* 0x000fea0003800200 */
.L_x_333:
[----:B------:R-:W-:Y:S01]  /*2770*/  SHF.R.U32.HI R9, RZ, 0x2, R0 ;  /* 0x00000002ff097819 */ /* 0x000fe20000011600 */
[----:B------:R-:W1:Y:S01]  /*2780*/  LDCU.64 UR4, c[0x0][0x380] ;  /* 0x00007000ff0477ac */ /* 0x000e620008000a00 */
[----:B------:R-:W-:Y:S02]  /*2790*/  SHF.R.U32.HI R11, RZ, 0x2, R4 ;  /* 0x00000002ff0b7819 */ /* 0x000fe40000011604 */
[----:B------:R-:W-:Y:S01]  /*27a0*/  LOP3.LUT R9, R9, R0, RZ, 0x3c, !PT ;  /* 0x0000000009097212 */ /* 0x000fe200078e3cff */
[----:B0-----:R-:W-:Y:S01]  /*27b0*/  IMAD.SHL.U32 R0, R3, 0x10, RZ ;  /* 0x0000001003007824 */ /* 0x001fe200078e00ff */
[----:B------:R-:W-:Y:S02]  /*27c0*/  LOP3.LUT R11, R11, R4, RZ, 0x3c, !PT ;  /* 0x000000040b0b7212 */ /* 0x000fe400078e3cff */
[----:B------:R-:W-:Y:S01]  /*27d0*/  SHF.R.S32.HI R10, RZ, 0x1f, R7 ;  /* 0x0000001fff0a7819 */ /* 0x000fe20000011407 */
[----:B------:R-:W-:-:S05]  /*27e0*/  IMAD.SHL.U32 R6, R9, 0x2, RZ ;  /* 0x0000000209067824 */ /* 0x000fca00078e00ff */
[----:B------:R-:W-:Y:S02]  /*27f0*/  LOP3.LUT R0, R9, R6, R0, 0x96, !PT ;  /* 0x0000000609007212 */ /* 0x000fe400078e9600 */
[----:B------:R-:W-:Y:S02]  /*2800*/  SHF.R.U32.HI R6, RZ, 0x2, R5 ;  /* 0x00000002ff067819 */ /* 0x000fe40000011605 */
[----:B------:R-:W-:Y:S01]  /*2810*/  LOP3.LUT R0, R0, R3, RZ, 0x3c, !PT ;  /* 0x0000000300007212 */ /* 0x000fe200078e3cff */
[----:B------:R-:W-:Y:S01]  /*2820*/  IMAD.SHL.U32 R3, R11, 0x2, RZ ;  /* 0x000000020b037824 */ /* 0x000fe200078e00ff */
[----:B------:R-:W-:Y:S02]  /*2830*/  LOP3.LUT R6, R6, R5, RZ, 0x3c, !PT ;  /* 0x0000000506067212 */ /* 0x000fe400078e3cff */
[----:B------:R-:W-:Y:S01]  /*2840*/  SHF.R.U32.HI R9, RZ, 0x2, R2 ;  /* 0x00000002ff097819 */ /* 0x000fe20000011602 */
[----:B------:R-:W-:Y:S02]  /*2850*/  IMAD.SHL.U32 R4, R0, 0x10, RZ ;  /* 0x0000001000047824 */ /* 0x000fe400078e00ff */
[----:B------:R-:W-:Y:S01]  /*2860*/  IMAD.SHL.U32 R5, R6, 0x2, RZ ;  /* 0x0000000206057824 */ /* 0x000fe200078e00ff */
[----:B------:R-:W-:-:S02]  /*2870*/  LOP3.LUT R9, R9, R2, RZ, 0x3c, !PT ;  /* 0x0000000209097212 */ /* 0x000fc400078e3cff */
[----:B------:R-:W-:Y:S02]  /*2880*/  LOP3.LUT R3, R11, R3, R4, 0x96, !PT ;  /* 0x000000030b037212 */ /* 0x000fe400078e9604 */
[----:B-1----:R-:W-:Y:S02]  /*2890*/  LEA R2, P0, R7, UR4, 0x4 ;  /* 0x0000000407027c11 */ /* 0x002fe4000f8020ff */
[----:B------:R-:W-:-:S05]  /*28a0*/  LOP3.LUT R4, R3, R0, RZ, 0x3c, !PT ;  /* 0x0000000003047212 */ /* 0x000fca00078e3cff */
[----:B------:R-:W-:-:S05]  /*28b0*/  IMAD.SHL.U32 R3, R4, 0x10, RZ ;  /* 0x0000001004037824 */ /* 0x000fca00078e00ff */
[----:B------:R-:W-:Y:S01]  /*28c0*/  LOP3.LUT R3, R6, R5, R3, 0x96, !PT ;  /* 0x0000000506037212 */ /* 0x000fe200078e9603 */
[----:B------:R-:W-:-:S03]  /*28d0*/  VIADD R5, R0, 0x2ac1d59a ;  /* 0x2ac1d59a00057836 */ /* 0x000fc60000000000 */
[----:B------:R-:W-:Y:S01]  /*28e0*/  LOP3.LUT R6, R3, R4, RZ, 0x3c, !PT ;  /* 0x0000000403067212 */ /* 0x000fe200078e3cff */
[----:B------:R-:W-:-:S04]  /*28f0*/  IMAD.SHL.U32 R3, R9, 0x2, RZ ;  /* 0x0000000209037824 */ /* 0x000fc800078e00ff */
[----:B------:R-:W-:-:S05]  /*2900*/  IMAD.SHL.U32 R8, R6, 0x10, RZ ;  /* 0x0000001006087824 */ /* 0x000fca00078e00ff */
[----:B------:R-:W-:Y:S02]  /*2910*/  LOP3.LUT R9, R9, R3, R8, 0x96, !PT ;  /* 0x0000000309097212 */ /* 0x000fe400078e9608 */
[----:B------:R-:W-:Y:S01]  /*2920*/  LEA.HI.X R3, R7, UR5, R10, 0x4, P0 ;  /* 0x0000000507037c11 */ /* 0x000fe200080f240a */
[----:B------:R-:W-:Y:S01]  /*2930*/  VIADD R7, R4, 0x2ac75d5f ;  /* 0x2ac75d5f04077836 */ /* 0x000fe20000000000 */
[----:B------:R-:W-:Y:S01]  /*2940*/  LOP3.LUT R8, R9, R6, RZ, 0x3c, !PT ;  /* 0x0000000609087212 */ /* 0x000fe200078e3cff */
[----:B------:R-:W-:Y:S02]  /*2950*/  VIADD R9, R6, 0x2acce524 ;  /* 0x2acce52406097836 */ /* 0x000fe40000000000 */
[----:B------:R-:W-:Y:S02]  /*2960*/  STG.E desc[UR6][R2.64], R5 ;  /* 0x0000000502007986 */ /* 0x000fe4000c101906 */
[----:B------:R-:W-:Y:S02]  /*2970*/  VIADD R11, R8, 0x2ad26ce9 ;  /* 0x2ad26ce9080b7836 */ /* 0x000fe40000000000 */
[----:B------:R-:W-:Y:S04]  /*2980*/  STG.E desc[UR6][R2.64+0x4], R7 ;  /* 0x0000040702007986 */ /* 0x000fe8000c101906 */
[----:B------:R-:W-:Y:S04]  /*2990*/  STG.E desc[UR6][R2.64+0x8], R9 ;  /* 0x0000080902007986 */ /* 0x000fe8000c101906 */
[----:B------:R-:W-:Y:S01]  /*29a0*/  STG.E desc[UR6][R2.64+0xc], R11 ;  /* 0x00000c0b02007986 */ /* 0x000fe2000c101906 */
[----:B------:R-:W-:Y:S05]  /*29b0*/  EXIT ;  /* 0x000000000000794d */ /* 0x000fea0003800000 */
.L_x_344:
        /* <DEDUP_REMOVED lines=12> */
.L_x_405:


//--------------------- .text._Z32TestRandomAccessThroughputKernelILi8EEvPK11MemoryBlockIXT_EEPS1_ii --------------------------
	.section	.text._Z32TestRandomAccessThroughputKernelILi8EEvPK11MemoryBlockIXT_EEPS1_ii,"ax",@progbits
	.align	128
        .global         _Z32TestRandomAccessThroughputKernelILi8EEvPK11MemoryBlockIXT_EEPS1_ii
        .type           _Z32TestRandomAccessThroughputKernelILi8EEvPK11MemoryBlockIXT_EEPS1_ii,@function
        .size           _Z32TestRandomAccessThroughputKernelILi8EEvPK11MemoryBlockIXT_EEPS1_ii,(.L_x_406 - _Z32TestRandomAccessThroughputKernelILi8EEvPK11MemoryBlockIXT_EEPS1_ii)
        .other          _Z32TestRandomAccessThroughputKernelILi8EEvPK11MemoryBlockIXT_EEPS1_ii,@"STO_CUDA_ENTRY STV_DEFAULT"
_Z32TestRandomAccessThroughputKernelILi8EEvPK11MemoryBlockIXT_EEPS1_ii:
.text._Z32TestRandomAccessThroughputKernelILi8EEvPK11MemoryBlockIXT_EEPS1_ii:
        /* <DEDUP_REMOVED lines=39> */
.L_x_355:
        /* <DEDUP_REMOVED lines=11> */
.L_x_350:
[----:B------:R-:W-:-:S06]  /*0320*/  IMAD R14, R6, 0x4, R1 ;  /* 0x00000004060e7824 */ /* 0x000fcc00078e0201 */
[----:B------:R-:W5:Y:S01]  /*0330*/  LDL R14, [R14+0x4] ;  /* 0x000004000e0e7983 */ /* 0x000f620000100800 */
[----:B------:R-:W-:-:S05]  /*0340*/  UMOV UR4, URZ ;  /* 0x000000ff00047c82 */ /* 0x000fca0008000000 */
.L_x_349:
        /* <DEDUP_REMOVED lines=192> */
.L_x_352:
[----:B------:R-:W-:-:S06]  /*0f50*/  IMAD R14, R6, 0x4, R1 ;  /* 0x00000004060e7824 */ /* 0x000fcc00078e0201 */
[----:B------:R-:W5:Y:S01]  /*0f60*/  LDL R14, [R14+0x4] ;  /* 0x000004000e0e7983 */ /* 0x000f620000100800 */
[----:B------:R-:W-:-:S05]  /*0f70*/  UMOV UR4, URZ ;  /* 0x000000ff00047c82 */ /* 0x000fca0008000000 */
.L_x_351:
        /* <DEDUP_REMOVED lines=192> */
.L_x_354:
[----:B------:R-:W-:-:S06]  /*1b80*/  IMAD R14, R6, 0x4, R1 ;  /* 0x00000004060e7824 */ /* 0x000fcc00078e0201 */
[----:B------:R-:W5:Y:S01]  /*1b90*/  LDL R14, [R14+0x4] ;  /* 0x000004000e0e7983 */ /* 0x000f620000100800 */
[----:B------:R-:W-:-:S05]  /*1ba0*/  UMOV UR4, URZ ;  /* 0x000000ff00047c82 */ /* 0x000fca0008000000 */
.L_x_353:
        /* <DEDUP_REMOVED lines=180> */
.L_x_348:
[----:B------:R-:W-:Y:S05]  /*26f0*/  BSYNC.RECONVERGENT B1 ;  /* 0x0000000000017941 */ /* 0x000fea0003800200 */
.L_x_347:
[C---:B------:R-:W-:Y:S01]  /*2700*/  ISETP.GT.U32.AND P0, PT, R12.reuse, 0x3, PT ;  /* 0x000000030c00780c */ /* 0x040fe20003f04070 */
[----:B------:R-:W-:Y:S01]  /*2710*/  VIADD R13, R13, 0x1 ;  /* 0x000000010d0d7836 */ /* 0x000fe20000000000 */
[--C-:B------:R-:W-:Y:S02]  /*2720*/  SHF.R.U64 R12, R12, 0x2, R15.reuse ;  /* 0x000000020c0c7819 */ /* 0x100fe4000000120f */
[----:B------:R-:W-:Y:S02]  /*2730*/  ISETP.GT.U32.AND.EX P0, PT, R15, RZ, PT, P0 ;  /* 0x000000ff0f00720c */ /* 0x000fe40003f04100 */
[----:B------:R-:W-:-:S11]  /*2740*/  SHF.R.U32.HI R15, RZ, 0x2, R15 ;  /* 0x00000002ff0f7819 */ /* 0x000fd6000001160f */
[----:B------:R-:W-:Y:S05]  /*2750*/  @P0 BRA `(.L_x_355) ;  /* 0xffffffd800c40947 */ /* 0x000fea000383ffff */
.L_x_346:
[----:B------:R-:W-:Y:S05]  /*2760*/  BSYNC.RECONVERGENT B0 ;  /* 0x0000000000007941 */ /* 0x000fea0003800200 */
.L_x_345:
[----:B------:R-:W1:Y:S01]  /*2770*/  LDCU UR5, c[0x0][0x394] ;  /* 0x00007280ff0577ac */ /* 0x000e620008000800 */
[----:B------:R-:W-:Y:S02]  /*2780*/  IMAD.MOV.U32 R16, RZ, RZ, RZ ;  /* 0x000000ffff107224 */ /* 0x000fe400078e00ff */
        /* <DEDUP_REMOVED lines=9> */
[----:B------:R-:W2:Y:S01]  /*2820*/  LDC.64 R8, c[0x0][0x380] ;  /* 0x0000e000ff087b82 */ /* 0x000ea20000000a00 */
[----:B------:R-:W-:Y:S01]  /*2830*/  IMAD.MOV.U32 R23, RZ, RZ, R2 ;  /* 0x000000ffff177224 */ /* 0x000fe200078e0002 */
[----:B------:R-:W-:Y:S01]  /*2840*/  ULOP3.LUT UR4, UR5, 0x7ffffffc, URZ, 0xc0, !UPT ;  /* 0x7ffffffc05047892 */ /* 0x000fe2000f8ec0ff */
[----:B------:R-:W-:Y:S02]  /*2850*/  IMAD.MOV.U32 R18, RZ, RZ, R0 ;  /* 0x000000ffff127224 */ /* 0x000fe400078e0000 */
[----:B------:R-:W-:Y:S01]  /*2860*/  IMAD.MOV.U32 R16, RZ, RZ, RZ ;  /* 0x000000ffff107224 */ /* 0x000fe200078e00ff */
[----:B------:R-:W-:Y:S01]  /*2870*/  UIADD3 UR4, UPT, UPT, -UR4, URZ, URZ ;  /* 0x000000ff04047290 */ /* 0x000fe2000fffe1ff */
[----:B0-----:R-:W-:Y:S01]  /*2880*/  IMAD.MOV.U32 R2, RZ, RZ, 0x2ad26ce9 ;  /* 0x2ad26ce9ff027424 */ /* 0x001fe200078e00ff */
[----:B-1----:R-:W0:Y:S01]  /*2890*/  I2F.U32.RP R6, UR7 ;  /* 0x0000000700067d06 */ /* 0x002e220008209000 */
[----:B------:R-:W-:-:S02]  /*28a0*/  ISETP.NE.U32.AND P0, PT, RZ, UR7, PT ;  /* 0x00000007ff007c0c */ /* 0x000fc4000bf05070 */
[----:B------:R-:W-:-:S05]  /*28b0*/  LOP3.LUT R0, RZ, UR7, RZ, 0x33, !PT ;  /* 0x00000007ff007c12 */ /* 0x000fca000f8e33ff */
[----:B0-----:R-:W0:Y:S02]  /*28c0*/  MUFU.RCP R6, R6 ;  /* 0x0000000600067308 */ /* 0x001e240000001000 */
[----:B0-----:R-:W-:Y:S02]  /*28d0*/  VIADD R10, R6, 0xffffffe ;  /* 0x0ffffffe060a7836 */ /* 0x001fe40000000000 */
[----:B------:R-:W-:-:S04]  /*28e0*/  IMAD.MOV.U32 R6, RZ, RZ, RZ ;  /* 0x000000ffff067224 */ /* 0x000fc800078e00ff */
[----:B------:R0:W1:Y:S02]  /*28f0*/  F2I.FTZ.U32.TRUNC.NTZ R11, R10 ;  /* 0x0000000a000b7305 */ /* 0x000064000021f000 */
[----:B0-----:R-:W-:Y:S02]  /*2900*/  IMAD.MOV.U32 R10, RZ, RZ, RZ ;  /* 0x000000ffff0a7224 */ /* 0x001fe400078e00ff */
[----:B-1----:R-:W-:-:S04]  /*2910*/  IMAD.MOV R17, RZ, RZ, -R11 ;  /* 0x000000ffff117224 */ /* 0x002fc800078e0a0b */
[----:B------:R-:W-:-:S04]  /*2920*/  IMAD R17, R17, UR7, RZ ;  /* 0x0000000711117c24 */ /* 0x000fc8000f8e02ff */
[----:B--2---:R-:W-:-:S07]  /*2930*/  IMAD.HI.U32 R17, R11, R17, R10 ;  /* 0x000000110b117227 */ /* 0x004fce00078e000a */
.L_x_358:
[----:B------:R-:W-:Y:S01]  /*2940*/  SHF.R.U32.HI R11, RZ, 0x2, R18 ;  /* 0x00000002ff0b7819 */ /* 0x000fe20000011612 */
[----:B------:R-:W-:Y:S01]  /*2950*/  IMAD.SHL.U32 R10, R3, 0x10, RZ ;  /* 0x00000010030a7824 */ /* 0x000fe200078e00ff */
[----:B------:R-:W-:Y:S02]  /*2960*/  SHF.R.U32.HI R13, RZ, 0x2, R4 ;  /* 0x00000002ff0d7819 */ /* 0x000fe40000011604 */
[----:B------:R-:W-:Y:S01]  /*2970*/  LOP3.LUT R11, R11, R18, RZ, 0x3c, !PT ;  /* 0x000000120b0b7212 */ /* 0x000fe200078e3cff */
[----:B------:R-:W-:Y:S01]  /*2980*/  IMAD.MOV.U32 R18, RZ, RZ, R3 ;  /* 0x000000ffff127224 */ /* 0x000fe200078e0003 */
[----:B------:R-:W-:-:S03]  /*2990*/  LOP3.LUT R13, R13, R4, RZ, 0x3c, !PT ;  /* 0x000000040d0d7212 */ /* 0x000fc600078e3cff */
[----:B------:R-:W-:-:S05]  /*29a0*/  IMAD.SHL.U32 R12, R11, 0x2, RZ ;  /* 0x000000020b0c7824 */ /* 0x000fca00078e00ff */
[----:B------:R-:W-:Y:S02]  /*29b0*/  LOP3.LUT R10, R11, R12, R10, 0x96, !PT ;  /* 0x0000000c0b0a7212 */ /* 0x000fe400078e960a */
[----:B------:R-:W-:Y:S02]  /*29c0*/  SHF.R.U32.HI R12, RZ, 0x2, R5 ;  /* 0x00000002ff0c7819 */ /* 0x000fe40000011605 */
[----:B------:R-:W-:Y:S01]  /*29d0*/  LOP3.LUT R21, R10, R3, RZ, 0x3c, !PT ;  /* 0x000000030a157212 */ /* 0x000fe200078e3cff */
[----:B------:R-:W-:Y:S01]  /*29e0*/  IMAD.SHL.U32 R10, R13, 0x2, RZ ;  /* 0x000000020d0a7824 */ /* 0x000fe200078e00ff */
        /* <DEDUP_REMOVED lines=12> */
[----:B------:R-:W-:Y:S02]  /*2ab0*/  LOP3.LUT R12, R10, R4, R5, 0x96, !PT ;  /* 0x000000040a0c7212 */ /* 0x000fe400078e9605 */
[C---:B------:R-:W-:Y:S02]  /*2ac0*/  IADD3 R4, PT, PT, R2.reuse, -0x10974f, R21 ;  /* 0xffef68b102047810 */ /* 0x040fe40007ffe015 */
[----:B------:R-:W-:Y:S02]  /*2ad0*/  IADD3 R10, PT, PT, R2, -0xb0f8a, R19 ;  /* 0xfff4f076020a7810 */ /* 0x000fe40007ffe013 */
[----:B------:R-:W-:Y:S01]  /*2ae0*/  LOP3.LUT R3, R12, R23, RZ, 0x3c, !PT ;  /* 0x000000170c037212 */ /* 0x000fe200078e3cff */
[----:B------:R-:W-:Y:S01]  /*2af0*/  IMAD.HI.U32 R5, R17, R4, RZ ;  /* 0x0000000411057227 */ /* 0x000fe200078e00ff */
[----:B------:R-:W-:-:S03]  /*2b00*/  IADD3 R12, PT, PT, R2, -0x587c5, R23 ;  /* 0xfffa783b020c7810 */ /* 0x000fc60007ffe017 */
[----:B------:R-:W-:-:S04]  /*2b10*/  IMAD.HI.U32 R11, R17, R10, RZ ;  /* 0x0000000a110b7227 */ /* 0x000fc800078e00ff */
[----:B------:R-:W-:Y:S02]  /*2b20*/  IMAD.IADD R14, R3, 0x1, R2 ;  /* 0x00000001030e7824 */ /* 0x000fe400078e0202 */
[----:B------:R-:W-:Y:S02]  /*2b30*/  IMAD.MOV R5, RZ, RZ, -R5 ;  /* 0x000000ffff057224 */ /* 0x000fe400078e0a05 */
[----:B------:R-:W-:Y:S02]  /*2b40*/  IMAD.MOV R11, RZ, RZ, -R11 ;  /* 0x000000ffff0b7224 */ /* 0x000fe400078e0a0b */
[----:B------:R-:W-:-:S04]  /*2b50*/  IMAD.HI.U32 R13, R17, R12, RZ ;  /* 0x0000000c110d7227 */ /* 0x000fc800078e00ff */
[----:B------:R-:W-:-:S04]  /*2b60*/  IMAD.HI.U32 R15, R17, R14, RZ ;  /* 0x0000000e110f7227 */ /* 0x000fc800078e00ff */
[----:B------:R-:W-:Y:S02]  /*2b70*/  IMAD R5, R5, UR7, R4 ;  /* 0x0000000705057c24 */ /* 0x000fe4000f8e0204 */
[----:B------:R-:W-:Y:S02]  /*2b80*/  IMAD R11, R11, UR7, R10 ;  /* 0x000000070b0b7c24 */ /* 0x000fe4000f8e020a */
[----:B------:R-:W-:Y:S01]  /*2b90*/  IMAD.MOV R13, RZ, RZ, -R13 ;  /* 0x000000ffff0d7224 */ /* 0x000fe200078e0a0d */
[----:B------:R-:W-:Y:S01]  /*2ba0*/  ISETP.GE.U32.AND P1, PT, R5, UR7, PT ;  /* 0x0000000705007c0c */ /* 0x000fe2000bf26070 */
[----:B------:R-:W-:Y:S01]  /*2bb0*/  IMAD.MOV R15, RZ, RZ, -R15 ;  /* 0x000000ffff0f7224 */ /* 0x000fe200078e0a0f */
[----:B------:R-:W-:Y:S01]  /*2bc0*/  ISETP.GE.U32.AND P2, PT, R11, UR7, PT ;  /* 0x000000070b007c0c */ /* 0x000fe2000bf46070 */
[----:B------:R-:W-:Y:S02]  /*2bd0*/  IMAD R13, R13, UR7, R12 ;  /* 0x000000070d0d7c24 */ /* 0x000fe4000f8e020c */
[----:B------:R-:W-:-:S03]  /*2be0*/  IMAD R15, R15, UR7, R14 ;  /* 0x000000070f0f7c24 */ /* 0x000fc6000f8e020e */
[----:B------:R-:W-:Y:S02]  /*2bf0*/  ISETP.GE.U32.AND P3, PT, R13, UR7, PT ;  /* 0x000000070d007c0c */ /* 0x000fe4000bf66070 */
[----:B------:R-:W-:-:S03]  /*2c00*/  ISETP.GE.U32.AND P4, PT, R15, UR7, PT ;  /* 0x000000070f007c0c */ /* 0x000fc6000bf86070 */
[----:B------:R-:W-:Y:S02]  /*2c10*/  @P1 VIADD R5, R5, -UR7 ;  /* 0x8000000705051c36 */ /* 0x000fe40008000000 */
[----:B------:R-:W-:-:S03]  /*2c20*/  @P2 VIADD R11, R11, -UR7 ;  /* 0x800000070b0b2c36 */ /* 0x000fc60008000000 */
[----:B------:R-:W-:Y:S02]  /*2c30*/  ISETP.GE.U32.AND P1, PT, R5, UR7, PT ;  /* 0x0000000705007c0c */ /* 0x000fe4000bf26070 */
[----:B------:R-:W-:Y:S01]  /*2c40*/  ISETP.GE.U32.AND P2, PT, R11, UR7, PT ;  /* 0x000000070b007c0c */ /* 0x000fe2000bf46070 */
[----:B------:R-:W-:Y:S02]  /*2c50*/  @P3 VIADD R13, R13, -UR7 ;  /* 0x800000070d0d3c36 */ /* 0x000fe40008000000 */
[----:B------:R-:W-:-:S03]  /*2c60*/  @P4 VIADD R15, R15, -UR7 ;  /* 0x800000070f0f4c36 */ /* 0x000fc60008000000 */
[----:B------:R-:W-:Y:S02]  /*2c70*/  ISETP.GE.U32.AND P3, PT, R13, UR7, PT ;  /* 0x000000070d007c0c */ /* 0x000fe4000bf66070 */
[----:B------:R-:W-:-:S03]  /*2c80*/  ISETP.GE.U32.AND P4, PT, R15, UR7, PT ;  /* 0x000000070f007c0c */ /* 0x000fc6000bf86070 */
[----:B------:R-:W-:Y:S02]  /*2c90*/  @P1 VIADD R5, R5, -UR7 ;  /* 0x8000000705051c36 */ /* 0x000fe40008000000 */
[----:B------:R-:W-:-:S03]  /*2ca0*/  @P2 VIADD R11, R11, -UR7 ;  /* 0x800000070b0b2c36 */ /* 0x000fc60008000000 */
[C---:B------:R-:W-:Y:S02]  /*2cb0*/  SEL R4, R0.reuse, R5, !P0 ;  /* 0x0000000500047207 */ /* 0x040fe40004000000 */
[C---:B------:R-:W-:Y:S01]  /*2cc0*/  SEL R12, R0.reuse, R11, !P0 ;  /* 0x0000000b000c7207 */ /* 0x040fe20004000000 */
[----:B------:R-:W-:Y:S02]  /*2cd0*/  @P3 VIADD R13, R13, -UR7 ;  /* 0x800000070d0d3c36 */ /* 0x000fe40008000000 */
[----:B------:R-:W-:Y:S02]  /*2ce0*/  @P4 VIADD R15, R15, -UR7 ;  /* 0x800000070f0f4c36 */ /* 0x000fe40008000000 */
[C---:B------:R-:W-:Y:S02]  /*2cf0*/  IMAD.IADD R10, R7.reuse, 0x1, R4 ;  /* 0x00000001070a7824 */ /* 0x040fe400078e0204 */
[----:B------:R-:W-:Y:S01]  /*2d00*/  IMAD.IADD R4, R7, 0x1, R12 ;  /* 0x0000000107047824 */ /* 0x000fe200078e020c */
[C---:B------:R-:W-:Y:S01]  /*2d10*/  SEL R12, R0.reuse, R13, !P0 ;  /* 0x0000000d000c7207 */ /* 0x040fe20004000000 */
[----:B------:R-:W-:Y:S01]  /*2d20*/  IMAD.HI.U32 R5, R17, R10, RZ ;  /* 0x0000000a11057227 */ /* 0x000fe200078e00ff */
[----:B------:R-:W-:-:S03]  /*2d30*/  SEL R14, R0, R15, !P0 ;  /* 0x0000000f000e7207 */ /* 0x000fc60004000000 */
[C---:B------:R-:W-:Y:S02]  /*2d40*/  IMAD.IADD R12, R7.reuse, 0x1, R12 ;  /* 0x00000001070c7824 */ /* 0x040fe400078e020c */
[----:B------:R-:W-:Y:S02]  /*2d50*/  IMAD.IADD R14, R7, 0x1, R14 ;  /* 0x00000001070e7824 */ /* 0x000fe400078e020e */
[----:B------:R-:W-:-:S04]  /*2d60*/  IMAD.HI.U32 R11, R17, R4, RZ ;  /* 0x00000004110b7227 */ /* 0x000fc800078e00ff */
[----:B------:R-:W-:Y:S02]  /*2d70*/  IMAD.MOV R5, RZ, RZ, -R5 ;  /* 0x000000ffff057224 */ /* 0x000fe400078e0a05 */
[----:B------:R-:W-:-:S04]  /*2d80*/  IMAD.HI.U32 R13, R17, R12, RZ ;  /* 0x0000000c110d7227 */ /* 0x000fc800078e00ff */
[----:B------:R-:W-:-:S04]  /*2d90*/  IMAD.HI.U32 R15, R17, R14, RZ ;  /* 0x0000000e110f7227 */ /* 0x000fc800078e00ff */
[----:B------:R-:W-:Y:S02]  /*2da0*/  IMAD.MOV R11, RZ, RZ, -R11 ;  /* 0x000000ffff0b7224 */ /* 0x000fe400078e0a0b */
[----:B------:R-:W-:Y:S02]  /*2db0*/  IMAD R5, R5, UR7, R10 ;  /* 0x0000000705057c24 */ /* 0x000fe4000f8e020a */
[----:B------:R-:W-:Y:S02]  /*2dc0*/  IMAD.MOV R13, RZ, RZ, -R13 ;  /* 0x000000ffff0d7224 */ /* 0x000fe400078e0a0d */
[----:B------:R-:W-:Y:S01]  /*2dd0*/  IMAD.MOV R25, RZ, RZ, -R15 ;  /* 0x000000ffff197224 */ /* 0x000fe200078e0a0f */
[----:B------:R-:W-:Y:S01]  /*2de0*/  ISETP.GE.U32.AND P1, PT, R5, UR7, PT ;  /* 0x0000000705007c0c */ /* 0x000fe2000bf26070 */
[----:B------:R-:W-:Y:S02]  /*2df0*/  IMAD R11, R11, UR7, R4 ;  /* 0x000000070b0b7c24 */ /* 0x000fe4000f8e0204 */
[----:B------:R-:W-:-:S02]  /*2e00*/  IMAD R15, R13, UR7, R12 ;  /* 0x000000070d0f7c24 */ /* 0x000fc4000f8e020c */
[----:B------:R-:W-:Y:S01]  /*2e10*/  IMAD R25, R25, UR7, R14 ;  /* 0x0000000719197c24 */ /* 0x000fe2000f8e020e */
[----:B------:R-:W-:Y:S02]  /*2e20*/  ISETP.GE.U32.AND P2, PT, R11, UR7, PT ;  /* 0x000000070b007c0c */ /* 0x000fe4000bf46070 */
[----:B------:R-:W-:Y:S02]  /*2e30*/  ISETP.GE.U32.AND P3, PT, R15, UR7, PT ;  /* 0x000000070f007c0c */ /* 0x000fe4000bf66070 */
[----:B------:R-:W-:-:S03]  /*2e40*/  ISETP.GE.U32.AND P4, PT, R25, UR7, PT ;  /* 0x0000000719007c0c */ /* 0x000fc6000bf86070 */
[----:B------:R-:W-:-:S05]  /*2e50*/  @P1 VIADD R5, R5, -UR7 ;  /* 0x8000000705051c36 */ /* 0x000fca0008000000 */
[----:B------:R-:W-:Y:S01]  /*2e60*/  ISETP.GE.U32.AND P1, PT, R5, UR7, PT ;  /* 0x0000000705007c0c */ /* 0x000fe2000bf26070 */
[----:B------:R-:W-:Y:S02]  /*2e70*/  @P2 VIADD R11, R11, -UR7 ;  /* 0x800000070b0b2c36 */ /* 0x000fe40008000000 */
[----:B------:R-:W-:Y:S02]  /*2e80*/  @P3 VIADD R15, R15, -UR7 ;  /* 0x800000070f0f3c36 */ /* 0x000fe40008000000 */
[----:B------:R-:W-:Y:S01]  /*2e90*/  @P4 VIADD R25, R25, -UR7 ;  /* 0x8000000719194c36 */ /* 0x000fe20008000000 */
[----:B------:R-:W-:Y:S02]  /*2ea0*/  ISETP.GE.U32.AND P2, PT, R11, UR7, PT ;  /* 0x000000070b007c0c */ /* 0x000fe4000bf46070 */
[----:B------:R-:W-:Y:S02]  /*2eb0*/  ISETP.GE.U32.AND P3, PT, R15, UR7, PT ;  /* 0x000000070f007c0c */ /* 0x000fe4000bf66070 */
[----:B------:R-:W-:-:S03]  /*2ec0*/  ISETP.GE.U32.AND P4, PT, R25, UR7, PT ;  /* 0x0000000719007c0c */ /* 0x000fc6000bf86070 */
[----:B------:R-:W-:-:S05]  /*2ed0*/  @P1 VIADD R5, R5, -UR7 ;  /* 0x8000000705051c36 */ /* 0x000fca0008000000 */
[C---:B------:R-:W-:Y:S01]  /*2ee0*/  SEL R13, R0.reuse, R5, !P0 ;  /* 0x00000005000d7207 */ /* 0x040fe20004000000 */
[----:B------:R-:W-:Y:S02]  /*2ef0*/  @P2 VIADD R11, R11, -UR7 ;  /* 0x800000070b0b2c36 */ /* 0x000fe40008000000 */
[----:B------:R-:W-:Y:S02]  /*2f00*/  @P3 VIADD R15, R15, -UR7 ;  /* 0x800000070f0f3c36 */ /* 0x000fe40008000000 */
[----:B------:R-:W-:Y:S01]  /*2f10*/  @P4 VIADD R25, R25, -UR7 ;  /* 0x8000000719194c36 */ /* 0x000fe20008000000 */
[C---:B------:R-:W-:Y:S01]  /*2f20*/  SEL R5, R0.reuse, R11, !P0 ;  /* 0x0000000b00057207 */ /* 0x040fe20004000000 */
[--C-:B------:R-:W-:Y:S01]  /*2f30*/  IMAD.WIDE.U32 R12, R13, 0x8, R8.reuse ;  /* 0x000000080d0c7825 */ /* 0x100fe200078e0008 */
[C---:B------:R-:W-:Y:S02]  /*2f40*/  SEL R11, R0.reuse, R15, !P0 ;  /* 0x0000000f000b7207 */ /* 0x040fe40004000000 */
[----:B------:R-:W-:Y:S01]  /*2f50*/  SEL R15, R0, R25, !P0 ;  /* 0x00000019000f7207 */ /* 0x000fe20004000000 */
[--C-:B------:R-:W-:Y:S01]  /*2f60*/  IMAD.WIDE.U32 R4, R5, 0x8, R8.reuse ;  /* 0x0000000805047825 */ /* 0x100fe200078e0008 */
[----:B------:R-:W2:Y:S03]  /*2f70*/  LDG.E R25, desc[UR8][R12.64] ;  /* 0x000000080c197981 */ /* 0x000ea6000c1e1900 */
[--C-:B------:R-:W-:Y:S01]  /*2f80*/  IMAD.WIDE.U32 R10, R11, 0x8, R8.reuse ;  /* 0x000000080b0a7825 */ /* 0x100fe200078e0008 */
[----:B------:R0:W3:Y:S03]  /*2f90*/  LDG.E R27, desc[UR8][R12.64+0x4] ;  /* 0x000004080c1b7981 */ /* 0x0000e6000c1e1900 */
[----:B------:R-:W-:Y:S01]  /*2fa0*/  IMAD.WIDE.U32 R14, R15, 0x8, R8 ;  /* 0x000000080f0e7825 */ /* 0x000fe200078e0008 */
[----:B------:R-:W2:Y:S04]  /*2fb0*/  LDG.E R20, desc[UR8][R4.64] ;  /* 0x0000000804147981 */ /* 0x000ea8000c1e1900 */
[----:B------:R1:W3:Y:S04]  /*2fc0*/  LDG.E R22, desc[UR8][R4.64+0x4] ;  /* 0x0000040804167981 */ /* 0x0002e8000c1e1900 */
[----:B------:R-:W4:Y:S04]  /*2fd0*/  LDG.E R29, desc[UR8][R10.64] ;  /* 0x000000080a1d7981 */ /* 0x000f28000c1e1900 */
[----:B------:R-:W5:Y:S04]  /*2fe0*/  LDG.E R24, desc[UR8][R10.64+0x4] ;  /* 0x000004080a187981 */ /* 0x000f68000c1e1900 */
[----:B------:R-:W4:Y:S04]  /*2ff0*/  LDG.E R26, desc[UR8][R14.64] ;  /* 0x000000080e1a7981 */ /* 0x000f28000c1e1900 */
[----:B------:R-:W5:Y:S01]  /*3000*/  LDG.E R28, desc[UR8][R14.64+0x4] ;  /* 0x000004080e1c7981 */ /* 0x000f62000c1e1900 */
[----:B------:R-:W-:Y:S01]  /*3010*/  UIADD3 UR4, UPT, UPT, UR4, 0x4, URZ ;  /* 0x0000000404047890 */ /* 0x000fe2000fffe0ff */
[----:B0-----:R-:W-:-:S02]  /*3020*/  IMAD.MOV.U32 R12, RZ, RZ, R2 ;  /* 0x000000ffff0c7224 */ /* 0x001fc400078e0002 */
[----:B-1----:R-:W-:Y:S01]  /*3030*/  IMAD.MOV.U32 R4, RZ, RZ, R21 ;  /* 0x000000ffff047224 */ /* 0x002fe200078e0015 */
[----:B------:R-:W-:Y:S01]  /*3040*/  UISETP.NE.AND UP0, UPT, UR4, URZ, UPT ;  /* 0x000000ff0400728c */ /* 0x000fe2000bf05270 */
[----:B------:R-:W-:Y:S02]  /*3050*/  IMAD.MOV.U32 R5, RZ, RZ, R19 ;  /* 0x000000ffff057224 */ /* 0x000fe400078e0013 */
[----:B------:R-:W-:Y:S01]  /*3060*/  VIADD R2, R2, 0x161f14 ;  /* 0x00161f1402027836 */ /* 0x000fe20000000000 */
[----:B--2---:R-:W-:Y:S02]  /*3070*/  LOP3.LUT R6, R20, R6, R25, 0x96, !PT ;  /* 0x0000000614067212 */ /* 0x004fe400078e9619 */
[----:B---3--:R-:W-:Y:S02]  /*3080*/  LOP3.LUT R16, R22, R16, R27, 0x96, !PT ;  /* 0x0000001016107212 */ /* 0x008fe400078e961b */
[----:B----4-:R-:W-:Y:S02]  /*3090*/  LOP3.LUT R6, R26, R6, R29, 0x96, !PT ;  /* 0x000000061a067212 */ /* 0x010fe400078e961d */
[----:B-----5:R-:W-:Y:S01]  /*30a0*/  LOP3.LUT R16, R28, R16, R24, 0x96, !PT ;  /* 0x000000101c107212 */ /* 0x020fe200078e9618 */
[----:B------:R-:W-:Y:S06]  /*30b0*/  BRA.U UP0, `(.L_x_358) ;  /* 0xfffffff900207547 */ /* 0x000fec000b83ffff */
[----:B------:R-:W-:Y:S02]  /*30c0*/  IMAD.MOV.U32 R0, RZ, RZ, R18 ;  /* 0x000000ffff007224 */ /* 0x000fe400078e0012 */
[----:B------:R-:W-:Y:S02]  /*30d0*/  IMAD.MOV.U32 R10, RZ, RZ, R12 ;  /* 0x000000ffff0a7224 */ /* 0x000fe400078e000c */
[----:B------:R-:W-:Y:S02]  /*30e0*/  IMAD.MOV.U32 R4, RZ, RZ, R21 ;  /* 0x000000ffff047224 */ /* 0x000fe400078e0015 */
[----:B------:R-:W-:-:S07]  /*30f0*/  IMAD.MOV.U32 R5, RZ, RZ, R19 ;  /* 0x000000ffff057224 */ /* 0x000fce00078e0013 */
.L_x_357:
        /* <DEDUP_REMOVED lines=72> */
[----:B------:R-:W3:Y:S01]  /*3580*/  LDG.E R15, desc[UR8][R8.64+0x4] ;  /* 0x00000408080f7981 */ /* 0x000ee2000c1e1900 */
[----:B--2---:R-:W-:Y:S01]  /*3590*/  LOP3.LUT R6, R6, R11, R0, 0x96, !PT ;  /* 0x0000000b06067212 */ /* 0x004fe200078e9600 */
[----:B------:R-:W-:Y:S01]  /*35a0*/  IMAD.MOV.U32 R0, RZ, RZ, R5 ;  /* 0x000000ffff007224 */ /* 0x000fe200078e0005 */
[----:B---3--:R-:W-:-:S07]  /*35b0*/  LOP3.LUT R16, R16, R15, R2, 0x96, !PT ;  /* 0x0000000f10107212 */ /* 0x008fce00078e9602 */
.L_x_359:
        /* <DEDUP_REMOVED lines=39> */
[----:B------:R-:W3:Y:S01]  /*3830*/  LDG.E R9, desc[UR8][R2.64+0x4] ;  /* 0x0000040802097981 */ /* 0x000ee2000c1e1900 */
[----:B--2---:R-:W-:Y:S02]  /*3840*/  LOP3.LUT R6, R6, R5, RZ, 0x3c, !PT ;  /* 0x0000000506067212 */ /* 0x004fe400078e3cff */
[----:B---3--:R-:W-:-:S07]  /*3850*/  LOP3.LUT R16, R16, R9, RZ, 0x3c, !PT ;  /* 0x0000000910107212 */ /* 0x008fce00078e3cff */
.L_x_356:
[----:B------:R-:W1:Y:S01]  /*3860*/  LDCU.64 UR4, c[0x0][0x388] ;  /* 0x00007100ff0477ac */ /* 0x000e620008000a00 */
[----:B0-----:R-:W-:Y:S02]  /*3870*/  SHF.R.S32.HI R0, RZ, 0x1f, R7 ;  /* 0x0000001fff007819 */ /* 0x001fe40000011407 */
[----:B-1----:R-:W-:-:S04]  /*3880*/  LEA R2, P0, R7, UR4, 0x3 ;  /* 0x0000000407027c11 */ /* 0x002fc8000f8018ff */
[----:B------:R-:W-:-:S05]  /*3890*/  LEA.HI.X R3, R7, UR5, R0, 0x3, P0 ;  /* 0x0000000507037c11 */ /* 0x000fca00080f1c00 */
[----:B------:R-:W-:Y:S04]  /*38a0*/  STG.E desc[UR8][R2.64], R6 ;  /* 0x0000000602007986 */ /* 0x000fe8000c101908 */
[----:B------:R-:W-:Y:S01]  /*38b0*/  STG.E desc[UR8][R2.64+0x4], R16 ;  /* 0x0000041002007986 */ /* 0x000fe2000c101908 */
[----:B------:R-:W-:Y:S05]  /*38c0*/  EXIT ;  /* 0x000000000000794d */ /* 0x000fea0003800000 */
.L_x_360:
        /* <DEDUP_REMOVED lines=11> */
.L_x_406:


//--------------------- .text._Z26GenerateRandomBlocksKernelILi8EEvP11MemoryBlockIXT_EEi --------------------------
	.section	.text._Z26GenerateRandomBlocksKernelILi8EEvP11MemoryBlockIXT_EEi,"ax",@progbits
	.align	128
        .global         _Z26GenerateRandomBlocksKernelILi8EEvP11MemoryBlockIXT_EEi
        .type           _Z26GenerateRandomBlocksKernelILi8EEvP11MemoryBlockIXT_EEi,@function
        .size           _Z26GenerateRandomBlocksKernelILi8EEvP11MemoryBlockIXT_EEi,(.L_x_407 - _Z26GenerateRandomBlocksKernelILi8EEvP11MemoryBlockIXT_EEi)
        .other          _Z26GenerateRandomBlocksKernelILi8EEvP11MemoryBlockIXT_EEi,@"STO_CUDA_ENTRY STV_DEFAULT"
_Z26GenerateRandomBlocksKernelILi8EEvP11MemoryBlockIXT_EEi:
.text._Z26GenerateRandomBlocksKernelILi8EEvP11MemoryBlockIXT_EEi:
        /* <DEDUP_REMOVED lines=22> */
[----:B------:R0:W-:Y:S01]  /*0160*/  STL.64 [R1+0x8], R8 ;  /* 0x0000080801007387 */ /* 0x0001e20000100a00 */
[----:B------:R-:W-:-:S02]  /*0170*/  IMAD.MOV.U32 R0, RZ, RZ, 0x58213ed2 ;  /* 0x58213ed2ff007424 */ /* 0x000fc400078e00ff */
[----:B------:R-:W-:Y:S01]  /*0180*/  IMAD.MOV.U32 R4, RZ, RZ, 0x455f2458 ;  /* 0x455f2458ff047424 */ /* 0x000fe200078e00ff */
[----:B------:R0:W-:Y:S01]  /*0190*/  STL.64 [R1+0x10], R10 ;  /* 0x0000100a01007387 */ /* 0x0001e20000100a00 */
[----:B------:R-:W-:-:S03]  /*01a0*/  IMAD.MOV.U32 R3, RZ, RZ, 0x511db0d6 ;  /* 0x511db0d6ff037424 */ /* 0x000fc600078e00ff */
[----:B------:R0:W-:Y:S01]  /*01b0*/  STL.64 [R1+0x28], RZ ;  /* 0x000028ff01007387 */ /* 0x0001e20000100a00 */
[----:B------:R-:W-:Y:S05]  /*01c0*/  @!P0 BRA `(.L_x_362) ;  /* 0x0000002400548947 */ /* 0x000fea0003800000 */
[----:B------:R-:W-:Y:S02]  /*01d0*/  IMAD.MOV.U32 R14, RZ, RZ, R2 ;  /* 0x000000ffff0e7224 */ /* 0x000fe400078e0002 */
[----:B0-----:R-:W-:Y:S02]  /*01e0*/  IMAD.MOV.U32 R10, RZ, RZ, RZ ;  /* 0x000000ffff0a7224 */ /* 0x001fe400078e00ff */
[----:B------:R-:W-:Y:S02]  /*01f0*/  IMAD.MOV.U32 R0, RZ, RZ, 0x58213ed2 ;  /* 0x58213ed2ff007424 */ /* 0x000fe400078e00ff */
[----:B------:R-:W-:Y:S02]  /*0200*/  IMAD.MOV.U32 R7, RZ, RZ, R12 ;  /* 0x000000ffff077224 */ /* 0x000fe400078e000c */
[----:B------:R-:W-:Y:S02]  /*0210*/  IMAD.MOV.U32 R3, RZ, RZ, 0x511db0d6 ;  /* 0x511db0d6ff037424 */ /* 0x000fe400078e00ff */
[----:B------:R-:W-:-:S07]  /*0220*/  IMAD.MOV.U32 R4, RZ, RZ, 0x455f2458 ;  /* 0x455f2458ff047424 */ /* 0x000fce00078e00ff */
.L_x_371:
        /* <DEDUP_REMOVED lines=11> */
.L_x_366:
[----:B------:R-:W-:-:S06]  /*02e0*/  IMAD R11, R6, 0x4, R1 ;  /* 0x00000004060b7824 */ /* 0x000fcc00078e0201 */
[----:B------:R-:W5:Y:S01]  /*02f0*/  LDL R11, [R11+0x4] ;  /* 0x000004000b0b7983 */ /* 0x000f620000100800 */
[----:B------:R-:W-:-:S05]  /*0300*/  UMOV UR4, URZ ;  /* 0x000000ff00047c82 */ /* 0x000fca0008000000 */
.L_x_365:
        /* <DEDUP_REMOVED lines=164> */
[----:B------:R-:W-:Y:S02]  /*0d50*/  @P0 LOP3.LUT R0, R0, R27, RZ, 0x3c, !PT ;  /* 0x0000001b00000212 */ /* 0x000fe400078e3cff */
[----:B---3--:R-:W-:Y:S02]  /*0d60*/  @P6 LOP3.LUT R4, R4, R19, RZ, 0x3c, !PT ;  /* 0x0000001304046212 */ /* 0x008fe400078e3cff */
[----:B----4-:R-:W-:-:S04]  /*0d70*/  @P6 LOP3.LUT R3, R3, R24, RZ, 0x3c, !PT ;  /* 0x0000001803036212 */ /* 0x010fc800078e3cff */
[----:B------:R-:W-:Y:S02]  /*0d80*/  @P0 LOP3.LUT R3, R3, R28, RZ, 0x3c, !PT ;  /* 0x0000001c03030212 */ /* 0x000fe400078e3cff */
[----:B--2---:R-:W-:Y:S02]  /*0d90*/  @P6 LOP3.LUT R5, R5, R20, RZ, 0x3c, !PT ;  /* 0x0000001405056212 */ /* 0x004fe400078e3cff */
        /* <DEDUP_REMOVED lines=15> */
[----:B------:R-:W-:Y:S01]  /*0e90*/  UMOV UR4, URZ ;  /* 0x000000ff00047c82 */ /* 0x000fe20008000000 */
[----:B------:R-:W-:Y:S01]  /*0ea0*/  UMOV UR5, URZ ;  /* 0x000000ff00057c82 */ /* 0x000fe20008000000 */
[----:B------:R-:W-:Y:S02]  /*0eb0*/  IMAD.MOV.U32 R0, RZ, RZ, RZ ;  /* 0x000000ffff007224 */ /* 0x000fe400078e00ff */
[----:B------:R-:W-:Y:S02]  /*0ec0*/  IMAD.MOV.U32 R6, RZ, RZ, RZ ;  /* 0x000000ffff067224 */ /* 0x000fe400078e00ff */
[----:B------:R-:W-:Y:S02]  /*0ed0*/  IMAD.MOV.U32 R2, RZ, RZ, RZ ;  /* 0x000000ffff027224 */ /* 0x000fe400078e00ff */
[----:B------:R-:W-:Y:S02]  /*0ee0*/  IMAD.MOV.U32 R5, RZ, RZ, RZ ;  /* 0x000000ffff057224 */ /* 0x000fe400078e00ff */
[----:B------:R-:W-:-:S02]  /*0ef0*/  IMAD.U32 R3, RZ, RZ, UR4 ;  /* 0x00000004ff037e24 */ /* 0x000fc4000f8e00ff */
[----:B------:R-:W-:-:S07]  /*0f00*/  IMAD.U32 R4, RZ, RZ, UR5 ;  /* 0x00000005ff047e24 */ /* 0x000fce000f8e00ff */
.L_x_368:
[----:B------:R-:W-:-:S06]  /*0f10*/  IMAD R11, R6, 0x4, R1 ;  /* 0x00000004060b7824 */ /* 0x000fcc00078e0201 */
[----:B------:R-:W5:Y:S01]  /*0f20*/  LDL R11, [R11+0x4] ;  /* 0x000004000b0b7983 */ /* 0x000f620000100800 */
[----:B------:R-:W-:-:S05]  /*0f30*/  UMOV UR4, URZ ;  /* 0x000000ff00047c82 */ /* 0x000fca0008000000 */
.L_x_367:
        /* <DEDUP_REMOVED lines=192> */
.L_x_370:
[----:B------:R-:W-:-:S06]  /*1b40*/  IMAD R11, R6, 0x4, R1 ;  /* 0x00000004060b7824 */ /* 0x000fcc00078e0201 */
[----:B------:R-:W5:Y:S01]  /*1b50*/  LDL R11, [R11+0x4] ;  /* 0x000004000b0b7983 */ /* 0x000f620000100800 */
[----:B------:R-:W-:-:S05]  /*1b60*/  UMOV UR4, URZ ;  /* 0x000000ff00047c82 */ /* 0x000fca0008000000 */
.L_x_369:
        /* <DEDUP_REMOVED lines=180> */
.L_x_364:
[----:B-1----:R-:W-:Y:S05]  /*26b0*/  BSYNC.RECONVERGENT B1 ;  /* 0x0000000000017941 */ /* 0x002fea0003800200 */
.L_x_363:
[C---:B------:R-:W-:Y:S01]  /*26c0*/  ISETP.GT.U32.AND P0, PT, R7.reuse, 0x3, PT ;  /* 0x000000030700780c */ /* 0x040fe20003f04070 */
[----:B------:R-:W-:Y:S01]  /*26d0*/  VIADD R10, R10, 0x1 ;  /* 0x000000010a0a7836 */ /* 0x000fe20000000000 */
[--C-:B------:R-:W-:Y:S02]  /*26e0*/  SHF.R.U64 R7, R7, 0x2, R14.reuse ;  /* 0x0000000207077819 */ /* 0x100fe4000000120e */
[----:B------:R-:W-:Y:S02]  /*26f0*/  ISETP.GT.U32.AND.EX P0, PT, R14, RZ, PT, P0 ;  /* 0x000000ff0e00720c */ /* 0x000fe40003f04100 */
[----:B------:R-:W-:-:S11]  /*2700*/  SHF.R.U32.HI R14, RZ, 0x2, R14 ;  /* 0x00000002ff0e7819 */ /* 0x000fd6000001160e */
[----:B------:R-:W-:Y:S05]  /*2710*/  @P0 BRA `(.L_x_371) ;  /* 0xffffffd800c40947 */ /* 0x000fea000383ffff */
.L_x_362:
[----:B-1----:R-:W-:Y:S05]  /*2720*/  BSYNC.RECONVERGENT B0 ;  /* 0x0000000000007941 */ /* 0x002fea0003800200 */
.L_x_361:
[----:B0-----:R-:W-:Y:S01]  /*2730*/  SHF.R.U32.HI R5, RZ, 0x2, R0 ;  /* 0x00000002ff057819 */ /* 0x001fe20000011600 */
[----:B------:R-:W0:Y:S01]  /*2740*/  LDCU.64 UR4, c[0x0][0x380] ;  /* 0x00007000ff0477ac */ /* 0x000e220008000a00 */
[----:B------:R-:W-:Y:S02]  /*2750*/  SHF.R.U32.HI R7, RZ, 0x2, R4 ;  /* 0x00000002ff077819 */ /* 0x000fe40000011604 */
[----:B------:R-:W-:Y:S01]  /*2760*/  LOP3.LUT R5, R5, R0, RZ, 0x3c, !PT ;  /* 0x0000000005057212 */ /* 0x000fe200078e3cff */
[----:B------:R-:W-:Y:S01]  /*2770*/  IMAD.SHL.U32 R0, R3, 0x10, RZ ;  /* 0x0000001003007824 */ /* 0x000fe200078e00ff */
[----:B------:R-:W-:-:S03]  /*2780*/  LOP3.LUT R7, R7, R4, RZ, 0x3c, !PT ;  /* 0x0000000407077212 */ /* 0x000fc600078e3cff */
[----:B------:R-:W-:-:S05]  /*2790*/  IMAD.SHL.U32 R2, R5, 0x2, RZ ;  /* 0x0000000205027824 */ /* 0x000fca00078e00ff */
[----:B------:R-:W-:Y:S02]  /*27a0*/  LOP3.LUT R0, R5, R2, R0, 0x96, !PT ;  /* 0x0000000205007212 */ /* 0x000fe400078e9600 */
[----:B------:R-:W-:Y:S02]  /*27b0*/  SHF.R.S32.HI R5, RZ, 0x1f, R12 ;  /* 0x0000001fff057819 */ /* 0x000fe4000001140c */
[----:B------:R-:W-:Y:S01]  /*27c0*/  LOP3.LUT R0, R0, R3, RZ, 0x3c, !PT ;  /* 0x0000000300007212 */ /* 0x000fe200078e3cff */
[----:B------:R-:W-:-:S04]  /*27d0*/  IMAD.SHL.U32 R3, R7, 0x2, RZ ;  /* 0x0000000207037824 */ /* 0x000fc800078e00ff */
[----:B------:R-:W-:-:S05]  /*27e0*/  IMAD.SHL.U32 R2, R0, 0x10, RZ ;  /* 0x0000001000027824 */ /* 0x000fca00078e00ff */
[----:B------:R-:W-:Y:S02]  /*27f0*/  LOP3.LUT R3, R7, R3, R2, 0x96, !PT ;  /* 0x0000000307037212 */ /* 0x000fe400078e9602 */
[C---:B0-----:R-:W-:Y:S02]  /*2800*/  LEA R2, P0, R12.reuse, UR4, 0x3 ;  /* 0x000000040c027c11 */ /* 0x041fe4000f8018ff */
[----:B------:R-:W-:Y:S02]  /*2810*/  LOP3.LUT R4, R3, R0, RZ, 0x3c, !PT ;  /* 0x0000000003047212 */ /* 0x000fe400078e3cff */
[----:B------:R-:W-:Y:S01]  /*2820*/  LEA.HI.X R3, R12, UR5, R5, 0x3, P0 ;  /* 0x000000050c037c11 */ /* 0x000fe200080f1c05 */
[----:B------:R-:W-:Y:S02]  /*2830*/  VIADD R5, R0, 0x2ac1d59a ;  /* 0x2ac1d59a00057836 */ /* 0x000fe40000000000 */
[----:B------:R-:W-:-:S03]  /*2840*/  VIADD R7, R4, 0x2ac75d5f ;  /* 0x2ac75d5f04077836 */ /* 0x000fc60000000000 */
[----:B------:R-:W-:Y:S04]  /*2850*/  STG.E desc[UR6][R2.64], R5 ;  /* 0x0000000502007986 */ /* 0x000fe8000c101906 */
[----:B------:R-:W-:Y:S01]  /*2860*/  STG.E desc[UR6][R2.64+0x4], R7 ;  /* 0x0000040702007986 */ /* 0x000fe2000c101906 */
[----:B------:R-:W-:Y:S05]  /*2870*/  EXIT ;  /* 0x000000000000794d */ /* 0x000fea0003800000 */
.L_x_372:
        /* <DEDUP_REMOVED lines=16> */
.L_x_407:


//--------------------- .text._Z16MemoryTestKernelv --------------------------
	.section	.text._Z16MemoryTestKernelv,"ax",@progbits
	.align	128
        .global         _Z16MemoryTestKernelv
        .type           _Z16MemoryTestKernelv,@function
        .size           _Z16MemoryTestKernelv,(.L_x_408 - _Z16MemoryTestKernelv)
        .other          _Z16MemoryTestKernelv,@"STO_CUDA_ENTRY STV_DEFAULT"
_Z16MemoryTestKernelv:
.text._Z16MemoryTestKernelv:
[----:B------:R-:W0:Y:S01]  /*0000*/  LDC R1, c[0x0][0x37c] ;  /* 0x0000df00ff017b82 */ /* 0x000e220000000800 */
[----:B------:R-:W1:Y:S01]  /*0010*/  S2R R8, SR_CTAID.X ;  /* 0x0000000000087919 */ /* 0x000e620000002500 */
[----:B0-----:R-:W-:Y:S01]  /*0020*/  VIADD R1, R1, 0xfffffff8 ;  /* 0xfffffff801017836 */ /* 0x001fe20000000000 */
[----:B------:R-:W-:Y:S01]  /*0030*/  MOV R0, 0x1a0 ;  /* 0x000001a000007802 */ /* 0x000fe20000000f00 */
[----:B------:R-:W0:Y:S01]  /*0040*/  LDCU UR4, c[0x0][0x2f8] ;  /* 0x00005f00ff0477ac */ /* 0x000e220008000800 */
[----:B------:R-:W1:Y:S03]  /*0050*/  S2R R9, SR_TID.X ;  /* 0x0000000000097919 */ /* 0x000e660000002100 */
[----:B------:R2:W3:Y:S01]  /*0060*/  LDC.64 R2, c[0x4][R0] ;  /* 0x0100000000027b82 */ /* 0x0004e20000000a00 */
[----:B------:R-:W4:Y:S01]  /*0070*/  LDCU.64 UR6, c[0x4][0x198] ;  /* 0x01003300ff0677ac */ /* 0x000f220008000a00 */
[----:B------:R-:W5:Y:S01]  /*0080*/  LDCU UR5, c[0x0][0x2fc] ;  /* 0x00005f80ff0577ac */ /* 0x000f620008000800 */
[----:B0-----:R-:W-:Y:S01]  /*0090*/  IADD3 R6, P0, PT, R1, UR4, RZ ;  /* 0x0000000401067c10 */ /* 0x001fe2000ff1e0ff */
[----:B----4-:R-:W-:Y:S01]  /*00a0*/  IMAD.U32 R4, RZ, RZ, UR6 ;  /* 0x00000006ff047e24 */ /* 0x010fe2000f8e00ff */
[----:B------:R-:W-:-:S03]  /*00b0*/  MOV R5, UR7 ;  /* 0x0000000700057c02 */ /* 0x000fc60008000f00 */
[----:B-----5:R-:W-:Y:S01]  /*00c0*/  IMAD.X R7, RZ, RZ, UR5, P0 ;  /* 0x00000005ff077e24 */ /* 0x020fe200080e06ff */
[----:B-1----:R2:W-:Y:S07]  /*00d0*/  STL.64 [R1], R8 ;  /* 0x0000000801007387 */ /* 0x0025ee0000100a00 */
[----:B------:R-:W-:-:S07]  /*00e0*/  LEPC R20, `(.L_x_373) ;  /* 0x000000001014794e */ /* 0x000fce0000000000 */
[----:B--23--:R-:W-:Y:S05]  /*00f0*/  CALL.ABS.NOINC R2 ;  /* 0x0000000002007343 */ /* 0x00cfea0003c00000 */
.L_x_373:
[----:B------:R-:W-:Y:S05]  /*0100*/  EXIT ;  /* 0x000000000000794d */ /* 0x000fea0003800000 */
.L_x_374:
        /* <DEDUP_REMOVED lines=15> */
.L_x_408:


//--------------------- .nv.global.init           --------------------------
	.section	.nv.global.init,"aw",@progbits
	.align	4
.nv.global.init:
	.type		mrg32k3aM1SubSeq,@object
	.size		mrg32k3aM1SubSeq,(mrg32k3aM2SubSeq - mrg32k3aM1SubSeq)
mrg32k3aM1SubSeq:
        /* <DEDUP_REMOVED lines=126> */
	.type		mrg32k3aM2SubSeq,@object
	.size		mrg32k3aM2SubSeq,(mrg32k3aM1 - mrg32k3aM2SubSeq)
mrg32k3aM2SubSeq:
        /* <DEDUP_REMOVED lines=126> */
	.type		mrg32k3aM1,@object
	.size		mrg32k3aM1,(mrg32k3aM1Seq - mrg32k3aM1)
mrg32k3aM1:
        /* <DEDUP_REMOVED lines=144> */
	.type		mrg32k3aM1Seq,@object
	.size		mrg32k3aM1Seq,(mrg32k3aM2 - mrg32k3aM1Seq)
mrg32k3aM1Seq:
        /* <DEDUP_REMOVED lines=144> */
	.type		mrg32k3aM2,@object
	.size		mrg32k3aM2,(mrg32k3aM2Seq - mrg32k3aM2)
mrg32k3aM2:
        /* <DEDUP_REMOVED lines=144> */
	.type		mrg32k3aM2Seq,@object
	.size		mrg32k3aM2Seq,(precalc_xorwow_matrix - mrg32k3aM2Seq)
mrg32k3aM2Seq:
        /* <DEDUP_REMOVED lines=144> */
	.type		precalc_xorwow_matrix,@object
	.size		precalc_xorwow_matrix,(precalc_xorwow_offset_matrix - precalc_xorwow_matrix)
precalc_xorwow_matrix:
        /* <DEDUP_REMOVED lines=6400> */
	.type		precalc_xorwow_offset_matrix,@object
	.size		precalc_xorwow_offset_matrix,($str - precalc_xorwow_offset_matrix)
precalc_xorwow_offset_matrix:
        /* <DEDUP_REMOVED lines=6400> */
	.type		$str,@object
	.size		$str,(.L_52 - $str)
$str:
        /*353c0*/ 	.byte	0x48, 0x65, 0x6c, 0x6c, 0x6f, 0x20, 0x66, 0x72, 0x6f, 0x6d, 0x20, 0x62, 0x6c, 0x6f, 0x63, 0x6b
        /*353d0*/ 	.byte	0x20, 0x25, 0x64, 0x2c, 0x20, 0x74, 0x68, 0x72, 0x65, 0x61, 0x64, 0x20, 0x25, 0x64, 0x0a, 0x00
.L_52:


//--------------------- .nv.shared.reserved.0     --------------------------
	.section	.nv.shared.reserved.0,"aw",@nobits
	.weak		__nv_reservedSMEM_offset_0_alias
	.size		__nv_reservedSMEM_offset_0_alias, 0, 64
	.other		__nv_reservedSMEM_offset_0_alias,@"STO_CUDA_RESERVED_SHARED STV_DEFAULT"
__nv_reservedSMEM_offset_0_alias:
	.zero		0
	.zero		64


//--------------------- .nv.global                --------------------------
	.section	.nv.global,"aw",@nobits
.nv.global:
	.type		_ZN34_INTERNAL_ee1841f1_4_k_cu_c221b7c76thrust24THRUST_300001_SM_1000_NS3seqE,@object
	.size		_ZN34_INTERNAL_ee1841f1_4_k_cu_c221b7c76thrust24THRUST_300001_SM_1000_NS3seqE,(_ZN34_INTERNAL_ee1841f1_4_k_cu_c221b7c74cuda3std3__48in_placeE - _ZN34_INTERNAL_ee1841f1_4_k_cu_c221b7c76thrust24THRUST_300001_SM_1000_NS3seqE)
_ZN34_INTERNAL_ee1841f1_4_k_cu_c221b7c76thrust24THRUST_300001_SM_1000_NS3seqE:
	.zero		1
	.type		_ZN34_INTERNAL_ee1841f1_4_k_cu_c221b7c74cuda3std3__48in_placeE,@object
	.size		_ZN34_INTERNAL_ee1841f1_4_k_cu_c221b7c74cuda3std3__48in_placeE,(_ZN34_INTERNAL_ee1841f1_4_k_cu_c221b7c74cuda3std6ranges3__45__cpo4sizeE - _ZN34_INTERNAL_ee1841f1_4_k_cu_c221b7c74cuda3std3__48in_placeE)
_ZN34_INTERNAL_ee1841f1_4_k_cu_c221b7c74cuda3std3__48in_placeE:
	.zero		1
	.type		_ZN34_INTERNAL_ee1841f1_4_k_cu_c221b7c74cuda3std6ranges3__45__cpo4sizeE,@object
	.size		_ZN34_INTERNAL_ee1841f1_4_k_cu_c221b7c74cuda3std6ranges3__45__cpo4sizeE,(_ZN34_INTERNAL_ee1841f1_4_k_cu_c221b7c76thrust24THRUST_300001_SM_1000_NS12placeholders2_3E - _ZN34_INTERNAL_ee1841f1_4_k_cu_c221b7c74cuda3std6ranges3__45__cpo4sizeE)
_ZN34_INTERNAL_ee1841f1_4_k_cu_c221b7c74cuda3std6ranges3__45__cpo4sizeE:
	.zero		1
	.type		_ZN34_INTERNAL_ee1841f1_4_k_cu_c221b7c76thrust24THRUST_300001_SM_1000_NS12placeholders2_3E,@object
	.size		_ZN34_INTERNAL_ee1841f1_4_k_cu_c221b7c76thrust24THRUST_300001_SM_1000_NS12placeholders2_3E,(_ZN34_INTERNAL_ee1841f1_4_k_cu_c221b7c74cuda3std3__45__cpo6cbeginE - _ZN34_INTERNAL_ee1841f1_4_k_cu_c221b7c76thrust24THRUST_300001_SM_1000_NS12placeholders2_3E)
_ZN34_INTERNAL_ee1841f1_4_k_cu_c221b7c76thrust24THRUST_300001_SM_1000_NS12placeholders2_3E:
	.zero		1
	.type		_ZN34_INTERNAL_ee1841f1_4_k_cu_c221b7c74cuda3std3__45__cpo6cbeginE,@object
	.size		_ZN34_INTERNAL_ee1841f1_4_k_cu_c221b7c74cuda3std3__45__cpo6cbeginE,(_ZN34_INTERNAL_ee1841f1_4_k_cu_c221b7c74cuda3std6ranges3__45__cpo6cbeginE - _ZN34_INTERNAL_ee1841f1_4_k_cu_c221b7c74cuda3std3__45__cpo6cbeginE)
_ZN34_INTERNAL_ee1841f1_4_k_cu_c221b7c74cuda3std3__45__cpo6cbeginE:
	.zero		1
	.type		_ZN34_INTERNAL_ee1841f1_4_k_cu_c221b7c74cuda3std6ranges3__45__cpo6cbeginE,@object
	.size		_ZN34_INTERNAL_ee1841f1_4_k_cu_c221b7c74cuda3std6ranges3__45__cpo6cbeginE,(_ZN34_INTERNAL_ee1841f1_4_k_cu_c221b7c76thrust24THRUST_300001_SM_1000_NS12placeholders2_7E - _ZN34_INTERNAL_ee1841f1_4_k_cu_c221b7c74cuda3std6ranges3__45__cpo6cbeginE)
_ZN34_INTERNAL_ee1841f1_4_k_cu_c221b7c74cuda3std6ranges3__45__cpo6cbeginE:
	.zero		1
	.type		_ZN34_INTERNAL_ee1841f1_4_k_cu_c221b7c76thrust24THRUST_300001_SM_1000_NS12placeholders2_7E,@object
	.size		_ZN34_INTERNAL_ee1841f1_4_k_cu_c221b7c76thrust24THRUST_300001_SM_1000_NS12placeholders2_7E,(_ZN34_INTERNAL_ee1841f1_4_k_cu_c221b7c74cuda3std3__45__cpo7crbeginE - _ZN34_INTERNAL_ee1841f1_4_k_cu_c221b7c76thrust24THRUST_300001_SM_1000_NS12placeholders2_7E)
_ZN34_INTERNAL_ee1841f1_4_k_cu_c221b7c76thrust24THRUST_300001_SM_1000_NS12placeholders2_7E:
	.zero		1
	.type		_ZN34_INTERNAL_ee1841f1_4_k_cu_c221b7c74cuda3std3__45__cpo7crbeginE,@object
	.size		_ZN34_INTERNAL_ee1841f1_4_k_cu_c221b7c74cuda3std3__45__cpo7crbeginE,(_ZN34_INTERNAL_ee1841f1_4_k_cu_c221b7c74cuda3std6ranges3__45__cpo4nextE - _ZN34_INTERNAL_ee1841f1_4_k_cu_c221b7c74cuda3std3__45__cpo7crbeginE)
_ZN34_INTERNAL_ee1841f1_4_k_cu_c221b7c74cuda3std3__45__cpo7crbeginE:
	.zero		1
	.type		_ZN34_INTERNAL_ee1841f1_4_k_cu_c221b7c74cuda3std6ranges3__45__cpo4nextE,@object
	.size		_ZN34_INTERNAL_ee1841f1_4_k_cu_c221b7c74cuda3std6ranges3__45__cpo4nextE,(_ZN34_INTERNAL_ee1841f1_4_k_cu_c221b7c74cuda3std6ranges3__45__cpo4swapE - _ZN34_INTERNAL_ee1841f1_4_k_cu_c221b7c74cuda3std6ranges3__45__cpo4nextE)
_ZN34_INTERNAL_ee1841f1_4_k_cu_c221b7c74cuda3std6ranges3__45__cpo4nextE:
	.zero		1
	.type		_ZN34_INTERNAL_ee1841f1_4_k_cu_c221b7c74cuda3std6ranges3__45__cpo4swapE,@object
	.size		_ZN34_INTERNAL_ee1841f1_4_k_cu_c221b7c74cuda3std6ranges3__45__cpo4swapE,(_ZN34_INTERNAL_ee1841f1_4_k_cu_c221b7c76thrust24THRUST_300001_SM_1000_NS8cuda_cub10par_nosyncE - _ZN34_INTERNAL_ee1841f1_4_k_cu_c221b7c74cuda3std6ranges3__45__cpo4swapE)
_ZN34_INTERNAL_ee1841f1_4_k_cu_c221b7c74cuda3std6ranges3__45__cpo4swapE:
	.zero		1
	.type		_ZN34_INTERNAL_ee1841f1_4_k_cu_c221b7c76thrust24THRUST_300001_SM_1000_NS8cuda_cub10par_nosyncE,@object
	.size		_ZN34_INTERNAL_ee1841f1_4_k_cu_c221b7c76thrust24THRUST_300001_SM_1000_NS8cuda_cub10par_nosyncE,(_ZN34_INTERNAL_ee1841f1_4_k_cu_c221b7c76thrust24THRUST_300001_SM_1000_NS12placeholders2_9E - _ZN34_INTERNAL_ee1841f1_4_k_cu_c221b7c76thrust24THRUST_300001_SM_1000_NS8cuda_cub10par_nosyncE)
_ZN34_INTERNAL_ee1841f1_4_k_cu_c221b7c76thrust24THRUST_300001_SM_1000_NS8cuda_cub10par_nosyncE:
	.zero		1
	.type		_ZN34_INTERNAL_ee1841f1_4_k_cu_c221b7c76thrust24THRUST_300001_SM_1000_NS12placeholders2_9E,@object
	.size		_ZN34_INTERNAL_ee1841f1_4_k_cu_c221b7c76thrust24THRUST_300001_SM_1000_NS12placeholders2_9E,(_ZN34_INTERNAL_ee1841f1_4_k_cu_c221b7c74cuda3std3__436_GLOBAL__N__ee1841f1_4_k_cu_c221b7c76ignoreE - _ZN34_INTERNAL_ee1841f1_4_k_cu_c221b7c76thrust24THRUST_300001_SM_1000_NS12placeholders2_9E)
_ZN34_INTERNAL_ee1841f1_4_k_cu_c221b7c76thrust24THRUST_300001_SM_1000_NS12placeholders2_9E:
	.zero		1
	.type		_ZN34_INTERNAL_ee1841f1_4_k_cu_c221b7c74cuda3std3__436_GLOBAL__N__ee1841f1_4_k_cu_c221b7c76ignoreE,@object
	.size		_ZN34_INTERNAL_ee1841f1_4_k_cu_c221b7c74cuda3std3__436_GLOBAL__N__ee1841f1_4_k_cu_c221b7c76ignoreE,(_ZN34_INTERNAL_ee1841f1_4_k_cu_c221b7c74cuda3std6ranges3__45__cpo4dataE - _ZN34_INTERNAL_ee1841f1_4_k_cu_c221b7c74cuda3std3__436_GLOBAL__N__ee1841f1_4_k_cu_c221b7c76ignoreE)
_ZN34_INTERNAL_ee1841f1_4_k_cu_c221b7c74cuda3std3__436_GLOBAL__N__ee1841f1_4_k_cu_c221b7c76ignoreE:
	.zero		1
	.type		_ZN34_INTERNAL_ee1841f1_4_k_cu_c221b7c74cuda3std6ranges3__45__cpo4dataE,@object
	.size		_ZN34_INTERNAL_ee1841f1_4_k_cu_c221b7c74cuda3std6ranges3__45__cpo4dataE,(_ZN34_INTERNAL_ee1841f1_4_k_cu_c221b7c76thrust24THRUST_300001_SM_1000_NS12placeholders2_1E - _ZN34_INTERNAL_ee1841f1_4_k_cu_c221b7c74cuda3std6ranges3__45__cpo4dataE)
_ZN34_INTERNAL_ee1841f1_4_k_cu_c221b7c74cuda3std6ranges3__45__cpo4dataE:
	.zero		1
	.type		_ZN34_INTERNAL_ee1841f1_4_k_cu_c221b7c76thrust24THRUST_300001_SM_1000_NS12placeholders2_1E,@object
	.size		_ZN34_INTERNAL_ee1841f1_4_k_cu_c221b7c76thrust24THRUST_300001_SM_1000_NS12placeholders2_1E,(_ZN34_INTERNAL_ee1841f1_4_k_cu_c221b7c74cuda3std3__45__cpo5beginE - _ZN34_INTERNAL_ee1841f1_4_k_cu_c221b7c76thrust24THRUST_300001_SM_1000_NS12placeholders2_1E)
_ZN34_INTERNAL_ee1841f1_4_k_cu_c221b7c76thrust24THRUST_300001_SM_1000_NS12placeholders2_1E:
	.zero		1
	.type		_ZN34_INTERNAL_ee1841f1_4_k_cu_c221b7c74cuda3std3__45__cpo5beginE,@object
	.size		_ZN34_INTERNAL_ee1841f1_4_k_cu_c221b7c74cuda3std3__45__cpo5beginE,(_ZN34_INTERNAL_ee1841f1_4_k_cu_c221b7c74cuda3std6ranges3__45__cpo5beginE - _ZN34_INTERNAL_ee1841f1_4_k_cu_c221b7c74cuda3std3__45__cpo5beginE)
_ZN34_INTERNAL_ee1841f1_4_k_cu_c221b7c74cuda3std3__45__cpo5beginE:
	.zero		1
	.type		_ZN34_INTERNAL_ee1841f1_4_k_cu_c221b7c74cuda3std6ranges3__45__cpo5beginE,@object
	.size		_ZN34_INTERNAL_ee1841f1_4_k_cu_c221b7c74cuda3std6ranges3__45__cpo5beginE,(_ZN34_INTERNAL_ee1841f1_4_k_cu_c221b7c76thrust24THRUST_300001_SM_1000_NS12placeholders2_5E - _ZN34_INTERNAL_ee1841f1_4_k_cu_c221b7c74cuda3std6ranges3__45__cpo5beginE)
_ZN34_INTERNAL_ee1841f1_4_k_cu_c221b7c74cuda3std6ranges3__45__cpo5beginE:
	.zero		1
	.type		_ZN34_INTERNAL_ee1841f1_4_k_cu_c221b7c76thrust24THRUST_300001_SM_1000_NS12placeholders2_5E,@object
	.size		_ZN34_INTERNAL_ee1841f1_4_k_cu_c221b7c76thrust24THRUST_300001_SM_1000_NS12placeholders2_5E,(_ZN34_INTERNAL_ee1841f1_4_k_cu_c221b7c74cuda3std3__45__cpo6rbeginE - _ZN34_INTERNAL_ee1841f1_4_k_cu_c221b7c76thrust24THRUST_300001_SM_1000_NS12placeholders2_5E)
_ZN34_INTERNAL_ee1841f1_4_k_cu_c221b7c76thrust24THRUST_300001_SM_1000_NS12placeholders2_5E:
	.zero		1
	.type		_ZN34_INTERNAL_ee1841f1_4_k_cu_c221b7c74cuda3std3__45__cpo6rbeginE,@object
	.size		_ZN34_INTERNAL_ee1841f1_4_k_cu_c221b7c74cuda3std3__45__cpo6rbeginE,(_ZN34_INTERNAL_ee1841f1_4_k_cu_c221b7c74cuda3std6ranges3__45__cpo7advanceE - _ZN34_INTERNAL_ee1841f1_4_k_cu_c221b7c74cuda3std3__45__cpo6rbeginE)
_ZN34_INTERNAL_ee1841f1_4_k_cu_c221b7c74cuda3std3__45__cpo6rbeginE:
	.zero		1
	.type		_ZN34_INTERNAL_ee1841f1_4_k_cu_c221b7c74cuda3std6ranges3__45__cpo7advanceE,@object
	.size		_ZN34_INTERNAL_ee1841f1_4_k_cu_c221b7c74cuda3std6ranges3__45__cpo7advanceE,(_ZN34_INTERNAL_ee1841f1_4_k_cu_c221b7c74cuda3std3__47nulloptE - _ZN34_INTERNAL_ee1841f1_4_k_cu_c221b7c74cuda3std6ranges3__45__cpo7advanceE)
_ZN34_INTERNAL_ee1841f1_4_k_cu_c221b7c74cuda3std6ranges3__45__cpo7advanceE:
	.zero		1
	.type		_ZN34_INTERNAL_ee1841f1_4_k_cu_c221b7c74cuda3std3__47nulloptE,@object
	.size		_ZN34_INTERNAL_ee1841f1_4_k_cu_c221b7c74cuda3std3__47nulloptE,(_ZN34_INTERNAL_ee1841f1_4_k_cu_c221b7c74cuda3std6ranges3__45__cpo8distanceE - _ZN34_INTERNAL_ee1841f1_4_k_cu_c221b7c74cuda3std3__47nulloptE)
_ZN34_INTERNAL_ee1841f1_4_k_cu_c221b7c74cuda3std3__47nulloptE:
	.zero		1
	.type		_ZN34_INTERNAL_ee1841f1_4_k_cu_c221b7c74cuda3std6ranges3__45__cpo8distanceE,@object
	.size		_ZN34_INTERNAL_ee1841f1_4_k_cu_c221b7c74cuda3std6ranges3__45__cpo8distanceE,(_ZN34_INTERNAL_ee1841f1_4_k_cu_c221b7c76thrust24THRUST_300001_SM_1000_NS12placeholders3_10E - _ZN34_INTERNAL_ee1841f1_4_k_cu_c221b7c74cuda3std6ranges3__45__cpo8distanceE)
_ZN34_INTERNAL_ee1841f1_4_k_cu_c221b7c74cuda3std6ranges3__45__cpo8distanceE:
	.zero		1
	.type		_ZN34_INTERNAL_ee1841f1_4_k_cu_c221b7c76thrust24THRUST_300001_SM_1000_NS12placeholders3_10E,@object
	.size		_ZN34_INTERNAL_ee1841f1_4_k_cu_c221b7c76thrust24THRUST_300001_SM_1000_NS12placeholders3_10E,(_ZN34_INTERNAL_ee1841f1_4_k_cu_c221b7c74cuda3std3__419piecewise_constructE - _ZN34_INTERNAL_ee1841f1_4_k_cu_c221b7c76thrust24THRUST_300001_SM_1000_NS12placeholders3_10E)
_ZN34_INTERNAL_ee1841f1_4_k_cu_c221b7c76thrust24THRUST_300001_SM_1000_NS12placeholders3_10E:
	.zero		1
	.type		_ZN34_INTERNAL_ee1841f1_4_k_cu_c221b7c74cuda3std3__419piecewise_constructE,@object
	.size		_ZN34_INTERNAL_ee1841f1_4_k_cu_c221b7c74cuda3std3__419piecewise_constructE,(_ZN34_INTERNAL_ee1841f1_4_k_cu_c221b7c74cuda3std6ranges3__45__cpo5cdataE - _ZN34_INTERNAL_ee1841f1_4_k_cu_c221b7c74cuda3std3__419piecewise_constructE)
_ZN34_INTERNAL_ee1841f1_4_k_cu_c221b7c74cuda3std3__419piecewise_constructE:
	.zero		1
	.type		_ZN34_INTERNAL_ee1841f1_4_k_cu_c221b7c74cuda3std6ranges3__45__cpo5cdataE,@object
	.size		_ZN34_INTERNAL_ee1841f1_4_k_cu_c221b7c74cuda3std6ranges3__45__cpo5cdataE,(_ZN34_INTERNAL_ee1841f1_4_k_cu_c221b7c76thrust24THRUST_300001_SM_1000_NS12placeholders2_2E - _ZN34_INTERNAL_ee1841f1_4_k_cu_c221b7c74cuda3std6ranges3__45__cpo5cdataE)
_ZN34_INTERNAL_ee1841f1_4_k_cu_c221b7c74cuda3std6ranges3__45__cpo5cdataE:
	.zero		1
	.type		_ZN34_INTERNAL_ee1841f1_4_k_cu_c221b7c76thrust24THRUST_300001_SM_1000_NS12placeholders2_2E,@object
	.size		_ZN34_INTERNAL_ee1841f1_4_k_cu_c221b7c76thrust24THRUST_300001_SM_1000_NS12placeholders2_2E,(_ZN34_INTERNAL_ee1841f1_4_k_cu_c221b7c74cuda3std3__45__cpo3endE - _ZN34_INTERNAL_ee1841f1_4_k_cu_c221b7c76thrust24THRUST_300001_SM_1000_NS12placeholders2_2E)
_ZN34_INTERNAL_ee1841f1_4_k_cu_c221b7c76thrust24THRUST_300001_SM_1000_NS12placeholders2_2E:
	.zero		1
	.type		_ZN34_INTERNAL_ee1841f1_4_k_cu_c221b7c74cuda3std3__45__cpo3endE,@object
	.size		_ZN34_INTERNAL_ee1841f1_4_k_cu_c221b7c74cuda3std3__45__cpo3endE,(_ZN34_INTERNAL_ee1841f1_4_k_cu_c221b7c74cuda3std6ranges3__45__cpo3endE - _ZN34_INTERNAL_ee1841f1_4_k_cu_c221b7c74cuda3std3__45__cpo3endE)
_ZN34_INTERNAL_ee1841f1_4_k_cu_c221b7c74cuda3std3__45__cpo3endE:
	.zero		1
	.type		_ZN34_INTERNAL_ee1841f1_4_k_cu_c221b7c74cuda3std6ranges3__45__cpo3endE,@object
	.size		_ZN34_INTERNAL_ee1841f1_4_k_cu_c221b7c74cuda3std6ranges3__45__cpo3endE,(_ZN34_INTERNAL_ee1841f1_4_k_cu_c221b7c76thrust24THRUST_300001_SM_1000_NS12placeholders2_6E - _ZN34_INTERNAL_ee1841f1_4_k_cu_c221b7c74cuda3std6ranges3__45__cpo3endE)
_ZN34_INTERNAL_ee1841f1_4_k_cu_c221b7c74cuda3std6ranges3__45__cpo3endE:
	.zero		1
	.type		_ZN34_INTERNAL_ee1841f1_4_k_cu_c221b7c76thrust24THRUST_300001_SM_1000_NS12placeholders2_6E,@object
	.size		_ZN34_INTERNAL_ee1841f1_4_k_cu_c221b7c76thrust24THRUST_300001_SM_1000_NS12placeholders2_6E,(_ZN34_INTERNAL_ee1841f1_4_k_cu_c221b7c74cuda3std3__45__cpo4rendE - _ZN34_INTERNAL_ee1841f1_4_k_cu_c221b7c76thrust24THRUST_300001_SM_1000_NS12placeholders2_6E)
_ZN34_INTERNAL_ee1841f1_4_k_cu_c221b7c76thrust24THRUST_300001_SM_1000_NS12placeholders2_6E:
	.zero		1
	.type		_ZN34_INTERNAL_ee1841f1_4_k_cu_c221b7c74cuda3std3__45__cpo4rendE,@object
	.size		_ZN34_INTERNAL_ee1841f1_4_k_cu_c221b7c74cuda3std3__45__cpo4rendE,(_ZN34_INTERNAL_ee1841f1_4_k_cu_c221b7c74cuda3std6ranges3__45__cpo9iter_swapE - _ZN34_INTERNAL_ee1841f1_4_k_cu_c221b7c74cuda3std3__45__cpo4rendE)
_ZN34_INTERNAL_ee1841f1_4_k_cu_c221b7c74cuda3std3__45__cpo4rendE:
	.zero		1
	.type		_ZN34_INTERNAL_ee1841f1_4_k_cu_c221b7c74cuda3std6ranges3__45__cpo9iter_swapE,@object
	.size		_ZN34_INTERNAL_ee1841f1_4_k_cu_c221b7c74cuda3std6ranges3__45__cpo9iter_swapE,(_ZN34_INTERNAL_ee1841f1_4_k_cu_c221b7c74cuda3std3__48unexpectE - _ZN34_INTERNAL_ee1841f1_4_k_cu_c221b7c74cuda3std6ranges3__45__cpo9iter_swapE)
_ZN34_INTERNAL_ee1841f1_4_k_cu_c221b7c74cuda3std6ranges3__45__cpo9iter_swapE:
	.zero		1
	.type		_ZN34_INTERNAL_ee1841f1_4_k_cu_c221b7c74cuda3std3__48unexpectE,@object
	.size		_ZN34_INTERNAL_ee1841f1_4_k_cu_c221b7c74cuda3std3__48unexpectE,(_ZN34_INTERNAL_ee1841f1_4_k_cu_c221b7c76thrust24THRUST_300001_SM_1000_NS8cuda_cub3parE - _ZN34_INTERNAL_ee1841f1_4_k_cu_c221b7c74cuda3std3__48unexpectE)
_ZN34_INTERNAL_ee1841f1_4_k_cu_c221b7c74cuda3std3__48unexpectE:
	.zero		1
	.type		_ZN34_INTERNAL_ee1841f1_4_k_cu_c221b7c76thrust24THRUST_300001_SM_1000_NS8cuda_cub3parE,@object
	.size		_ZN34_INTERNAL_ee1841f1_4_k_cu_c221b7c76thrust24THRUST_300001_SM_1000_NS8cuda_cub3parE,(_ZN34_INTERNAL_ee1841f1_4_k_cu_c221b7c76thrust24THRUST_300001_SM_1000_NS12placeholders2_4E - _ZN34_INTERNAL_ee1841f1_4_k_cu_c221b7c76thrust24THRUST_300001_SM_1000_NS8cuda_cub3parE)
_ZN34_INTERNAL_ee1841f1_4_k_cu_c221b7c76thrust24THRUST_300001_SM_1000_NS8cuda_cub3parE:
	.zero		1
	.type		_ZN34_INTERNAL_ee1841f1_4_k_cu_c221b7c76thrust24THRUST_300001_SM_1000_NS12placeholders2_4E,@object
	.size		_ZN34_INTERNAL_ee1841f1_4_k_cu_c221b7c76thrust24THRUST_300001_SM_1000_NS12placeholders2_4E,(_ZN34_INTERNAL_ee1841f1_4_k_cu_c221b7c74cuda3std3__45__cpo4cendE - _ZN34_INTERNAL_ee1841f1_4_k_cu_c221b7c76thrust24THRUST_300001_SM_1000_NS12placeholders2_4E)
_ZN34_INTERNAL_ee1841f1_4_k_cu_c221b7c76thrust24THRUST_300001_SM_1000_NS12placeholders2_4E:
	.zero		1
	.type		_ZN34_INTERNAL_ee1841f1_4_k_cu_c221b7c74cuda3std3__45__cpo4cendE,@object
	.size		_ZN34_INTERNAL_ee1841f1_4_k_cu_c221b7c74cuda3std3__45__cpo4cendE,(_ZN34_INTERNAL_ee1841f1_4_k_cu_c221b7c74cuda3std6ranges3__45__cpo4cendE - _ZN34_INTERNAL_ee1841f1_4_k_cu_c221b7c74cuda3std3__45__cpo4cendE)
_ZN34_INTERNAL_ee1841f1_4_k_cu_c221b7c74cuda3std3__45__cpo4cendE:
	.zero		1
	.type		_ZN34_INTERNAL_ee1841f1_4_k_cu_c221b7c74cuda3std6ranges3__45__cpo4cendE,@object
	.size		_ZN34_INTERNAL_ee1841f1_4_k_cu_c221b7c74cuda3std6ranges3__45__cpo4cendE,(_ZN34_INTERNAL_ee1841f1_4_k_cu_c221b7c74cuda3std3__420unreachable_sentinelE - _ZN34_INTERNAL_ee1841f1_4_k_cu_c221b7c74cuda3std6ranges3__45__cpo4cendE)
_ZN34_INTERNAL_ee1841f1_4_k_cu_c221b7c74cuda3std6ranges3__45__cpo4cendE:
	.zero		1
	.type		_ZN34_INTERNAL_ee1841f1_4_k_cu_c221b7c74cuda3std3__420unreachable_sentinelE,@object
	.size		_ZN34_INTERNAL_ee1841f1_4_k_cu_c221b7c74cuda3std3__420unreachable_sentinelE,(_ZN34_INTERNAL_ee1841f1_4_k_cu_c221b7c74cuda3std6ranges3__45__cpo5ssizeE - _ZN34_INTERNAL_ee1841f1_4_k_cu_c221b7c74cuda3std3__420unreachable_sentinelE)
_ZN34_INTERNAL_ee1841f1_4_k_cu_c221b7c74cuda3std3__420unreachable_sentinelE:
	.zero		1
	.type		_ZN34_INTERNAL_ee1841f1_4_k_cu_c221b7c74cuda3std6ranges3__45__cpo5ssizeE,@object
	.size		_ZN34_INTERNAL_ee1841f1_4_k_cu_c221b7c74cuda3std6ranges3__45__cpo5ssizeE,(_ZN34_INTERNAL_ee1841f1_4_k_cu_c221b7c76thrust24THRUST_300001_SM_1000_NS12placeholders2_8E - _ZN34_INTERNAL_ee1841f1_4_k_cu_c221b7c74cuda3std6ranges3__45__cpo5ssizeE)
_ZN34_INTERNAL_ee1841f1_4_k_cu_c221b7c74cuda3std6ranges3__45__cpo5ssizeE:
	.zero		1
	.type		_ZN34_INTERNAL_ee1841f1_4_k_cu_c221b7c76thrust24THRUST_300001_SM_1000_NS12placeholders2_8E,@object
	.size		_ZN34_INTERNAL_ee1841f1_4_k_cu_c221b7c76thrust24THRUST_300001_SM_1000_NS12placeholders2_8E,(_ZN34_INTERNAL_ee1841f1_4_k_cu_c221b7c74cuda3std3__45__cpo5crendE - _ZN34_INTERNAL_ee1841f1_4_k_cu_c221b7c76thrust24THRUST_300001_SM_1000_NS12placeholders2_8E)
_ZN34_INTERNAL_ee1841f1_4_k_cu_c221b7c76thrust24THRUST_300001_SM_1000_NS12placeholders2_8E:
	.zero		1
	.type		_ZN34_INTERNAL_ee1841f1_4_k_cu_c221b7c74cuda3std3__45__cpo5crendE,@object
	.size		_ZN34_INTERNAL_ee1841f1_4_k_cu_c221b7c74cuda3std3__45__cpo5crendE,(_ZN34_INTERNAL_ee1841f1_4_k_cu_c221b7c74cuda3std6ranges3__45__cpo4prevE - _ZN34_INTERNAL_ee1841f1_4_k_cu_c221b7c74cuda3std3__45__cpo5crendE)
_ZN34_INTERNAL_ee1841f1_4_k_cu_c221b7c74cuda3std3__45__cpo5crendE:
	.zero		1
	.type		_ZN34_INTERNAL_ee1841f1_4_k_cu_c221b7c74cuda3std6ranges3__45__cpo4prevE,@object
	.size		_ZN34_INTERNAL_ee1841f1_4_k_cu_c221b7c74cuda3std6ranges3__45__cpo4prevE,(_ZN34_INTERNAL_ee1841f1_4_k_cu_c221b7c74cuda3std6ranges3__45__cpo9iter_moveE - _ZN34_INTERNAL_ee1841f1_4_k_cu_c221b7c74cuda3std6ranges3__45__cpo4prevE)
_ZN34_INTERNAL_ee1841f1_4_k_cu_c221b7c74cuda3std6ranges3__45__cpo4prevE:
	.zero		1
	.type		_ZN34_INTERNAL_ee1841f1_4_k_cu_c221b7c74cuda3std6ranges3__45__cpo9iter_moveE,@object
	.size		_ZN34_INTERNAL_ee1841f1_4_k_cu_c221b7c74cuda3std6ranges3__45__cpo9iter_moveE,(_ZN34_INTERNAL_ee1841f1_4_k_cu_c221b7c76thrust24THRUST_300001_SM_1000_NS6system6detail10sequential3seqE - _ZN34_INTERNAL_ee1841f1_4_k_cu_c221b7c74cuda3std6ranges3__45__cpo9iter_moveE)
_ZN34_INTERNAL_ee1841f1_4_k_cu_c221b7c74cuda3std6ranges3__45__cpo9iter_moveE:
	.zero		1
	.type		_ZN34_INTERNAL_ee1841f1_4_k_cu_c221b7c76thrust24THRUST_300001_SM_1000_NS6system6detail10sequential3seqE,@object
	.size		_ZN34_INTERNAL_ee1841f1_4_k_cu_c221b7c76thrust24THRUST_300001_SM_1000_NS6system6detail10sequential3seqE,(.L_40 - _ZN34_INTERNAL_ee1841f1_4_k_cu_c221b7c76thrust24THRUST_300001_SM_1000_NS6system6detail10sequential3seqE)
_ZN34_INTERNAL_ee1841f1_4_k_cu_c221b7c76thrust24THRUST_300001_SM_1000_NS6system6detail10sequential3seqE:
	.zero		1
.L_40:


//--------------------- .nv.constant0._ZN3cub18CUB_300001_SM_10006detail8for_each13static_kernelINS2_12policy_hub_t12policy_500_tEmNS2_12op_wrapper_tImN6thrust24THRUST_300001_SM_1000_NS6detail23allocator_traits_detail24construct1_via_allocatorINS8_16device_allocatorI11MemoryBlockILi1024EEEEEENS8_10device_ptrISE_EEEEEEvT0_T1_ --------------------------
	.section	.nv.constant0._ZN3cub18CUB_300001_SM_10006detail8for_each13static_kernelINS2_12policy_hub_t12policy_500_tEmNS2_12op_wrapper_tImN6thrust24THRUST_300001_SM_1000_NS6detail23allocator_traits_detail24construct1_via_allocatorINS8_16device_allocatorI11MemoryBlockILi1024EEEEEENS8_10device_ptrISE_EEEEEEvT0_T1_,"a",@progbits
	.sectionflags	@""
	.align	4
.nv.constant0._ZN3cub18CUB_300001_SM_10006detail8for_each13static_kernelINS2_12policy_hub_t12policy_500_tEmNS2_12op_wrapper_tImN6thrust24THRUST_300001_SM_1000_NS6detail23allocator_traits_detail24construct1_via_allocatorINS8_16device_allocatorI11MemoryBlockILi1024EEEEEENS8_10device_ptrISE_EEEEEEvT0_T1_:
	.zero		920


//--------------------- .nv.constant0._ZN3cub18CUB_300001_SM_10006detail8for_each13static_kernelINS2_12policy_hub_t12policy_500_tEmNS2_12op_wrapper_tImN6thrust24THRUST_300001_SM_1000_NS6detail23allocator_traits_detail24construct1_via_allocatorINS8_16device_allocatorI11MemoryBlockILi512EEEEEENS8_10device_ptrISE_EEEEEEvT0_T1_ --------------------------
	.section	.nv.constant0._ZN3cub18CUB_300001_SM_10006detail8for_each13static_kernelINS2_12policy_hub_t12policy_500_tEmNS2_12op_wrapper_tImN6thrust24THRUST_300001_SM_1000_NS6detail23allocator_traits_detail24construct1_via_allocatorINS8_16device_allocatorI11MemoryBlockILi512EEEEEENS8_10device_ptrISE_EEEEEEvT0_T1_,"a",@progbits
	.sectionflags	@""
	.align	4
.nv.constant0._ZN3cub18CUB_300001_SM_10006detail8for_each13static_kernelINS2_12policy_hub_t12policy_500_tEmNS2_12op_wrapper_tImN6thrust24THRUST_300001_SM_1000_NS6detail23allocator_traits_detail24construct1_via_allocatorINS8_16device_allocatorI11MemoryBlockILi512EEEEEENS8_10device_ptrISE_EEEEEEvT0_T1_:
	.zero		920


//--------------------- .nv.constant0._ZN3cub18CUB_300001_SM_10006detail8for_each13static_kernelINS2_12policy_hub_t12policy_500_tEmNS2_12op_wrapper_tImN6thrust24THRUST_300001_SM_1000_NS6detail23allocator_traits_detail24construct1_via_allocatorINS8_16device_allocatorI11MemoryBlockILi256EEEEEENS8_10device_ptrISE_EEEEEEvT0_T1_ --------------------------
	.section	.nv.constant0._ZN3cub18CUB_300001_SM_10006detail8for_each13static_kernelINS2_12policy_hub_t12policy_500_tEmNS2_12op_wrapper_tImN6thrust24THRUST_300001_SM_1000_NS6detail23allocator_traits_detail24construct1_via_allocatorINS8_16device_allocatorI11MemoryBlockILi256EEEEEENS8_10device_ptrISE_EEEEEEvT0_T1_,"a",@progbits
	.sectionflags	@""
	.align	4
.nv.constant0._ZN3cub18CUB_300001_SM_10006detail8for_each13static_kernelINS2_12policy_hub_t12policy_500_tEmNS2_12op_wrapper_tImN6thrust24THRUST_300001_SM_1000_NS6detail23allocator_traits_detail24construct1_via_allocatorINS8_16device_allocatorI11MemoryBlockILi256EEEEEENS8_10device_ptrISE_EEEEEEvT0_T1_:
	.zero		920


//--------------------- .nv.constant0._ZN3cub18CUB_300001_SM_10006detail8for_each13static_kernelINS2_12policy_hub_t12policy_500_tEmNS2_12op_wrapper_tImN6thrust24THRUST_300001_SM_1000_NS6detail23allocator_traits_detail24construct1_via_allocatorINS8_16device_allocatorI11MemoryBlockILi128EEEEEENS8_10device_ptrISE_EEEEEEvT0_T1_ --------------------------
	.section	.nv.constant0._ZN3cub18CUB_300001_SM_10006detail8for_each13static_kernelINS2_12policy_hub_t12policy_500_tEmNS2_12op_wrapper_tImN6thrust24THRUST_300001_SM_1000_NS6detail23allocator_traits_detail24construct1_via_allocatorINS8_16device_allocatorI11MemoryBlockILi128EEEEEENS8_10device_ptrISE_EEEEEEvT0_T1_,"a",@progbits
	.sectionflags	@""
	.align	4
.nv.constant0._ZN3cub18CUB_300001_SM_10006detail8for_each13static_kernelINS2_12policy_hub_t12policy_500_tEmNS2_12op_wrapper_tImN6thrust24THRUST_300001_SM_1000_NS6detail23allocator_traits_detail24construct1_via_allocatorINS8_16device_allocatorI11MemoryBlockILi128EEEEEENS8_10device_ptrISE_EEEEEEvT0_T1_:
	.zero		920


//--------------------- .nv.constant0._ZN3cub18CUB_300001_SM_10006detail8for_each13static_kernelINS2_12policy_hub_t12policy_500_tEmNS2_12op_wrapper_tImN6thrust24THRUST_300001_SM_1000_NS6detail23allocator_traits_detail24construct1_via_allocatorINS8_16device_allocatorI11MemoryBlockILi64EEEEEENS8_10device_ptrISE_EEEEEEvT0_T1_ --------------------------
	.section	.nv.constant0._ZN3cub18CUB_300001_SM_10006detail8for_each13static_kernelINS2_12policy_hub_t12policy_500_tEmNS2_12op_wrapper_tImN6thrust24THRUST_300001_SM_1000_NS6detail23allocator_traits_detail24construct1_via_allocatorINS8_16device_allocatorI11MemoryBlockILi64EEEEEENS8_10device_ptrISE_EEEEEEvT0_T1_,"a",@progbits
	.sectionflags	@""
	.align	4
.nv.constant0._ZN3cub18CUB_300001_SM_10006detail8for_each13static_kernelINS2_12policy_hub_t12policy_500_tEmNS2_12op_wrapper_tImN6thrust24THRUST_300001_SM_1000_NS6detail23allocator_traits_detail24construct1_via_allocatorINS8_16device_allocatorI11MemoryBlockILi64EEEEEENS8_10device_ptrISE_EEEEEEvT0_T1_:
	.zero		920


//--------------------- .nv.constant0._ZN3cub18CUB_300001_SM_10006detail8for_each13static_kernelINS2_12policy_hub_t12policy_500_tEmNS2_12op_wrapper_tImN6thrust24THRUST_300001_SM_1000_NS6detail23allocator_traits_detail24construct1_via_allocatorINS8_16device_allocatorI11MemoryBlockILi32EEEEEENS8_10device_ptrISE_EEEEEEvT0_T1_ --------------------------
	.section	.nv.constant0._ZN3cub18CUB_300001_SM_10006detail8for_each13static_kernelINS2_12policy_hub_t12policy_500_tEmNS2_12op_wrapper_tImN6thrust24THRUST_300001_SM_1000_NS6detail23allocator_traits_detail24construct1_via_allocatorINS8_16device_allocatorI11MemoryBlockILi32EEEEEENS8_10device_ptrISE_EEEEEEvT0_T1_,"a",@progbits
	.sectionflags	@""
	.align	4
.nv.constant0._ZN3cub18CUB_300001_SM_10006detail8for_each13static_kernelINS2_12policy_hub_t12policy_500_tEmNS2_12op_wrapper_tImN6thrust24THRUST_300001_SM_1000_NS6detail23allocator_traits_detail24construct1_via_allocatorINS8_16device_allocatorI11MemoryBlockILi32EEEEEENS8_10device_ptrISE_EEEEEEvT0_T1_:
	.zero		920


//--------------------- .nv.constant0._ZN3cub18CUB_300001_SM_10006detail8for_each13static_kernelINS2_12policy_hub_t12policy_500_tEmNS2_12op_wrapper_tImN6thrust24THRUST_300001_SM_1000_NS6detail23allocator_traits_detail24construct1_via_allocatorINS8_16device_allocatorI11MemoryBlockILi16EEEEEENS8_10device_ptrISE_EEEEEEvT0_T1_ --------------------------
	.section	.nv.constant0._ZN3cub18CUB_300001_SM_10006detail8for_each13static_kernelINS2_12policy_hub_t12policy_500_tEmNS2_12op_wrapper_tImN6thrust24THRUST_300001_SM_1000_NS6detail23allocator_traits_detail24construct1_via_allocatorINS8_16device_allocatorI11MemoryBlockILi16EEEEEENS8_10device_ptrISE_EEEEEEvT0_T1_,"a",@progbits
	.sectionflags	@""
	.align	4
.nv.constant0._ZN3cub18CUB_300001_SM_10006detail8for_each13static_kernelINS2_12policy_hub_t12policy_500_tEmNS2_12op_wrapper_tImN6thrust24THRUST_300001_SM_1000_NS6detail23allocator_traits_detail24construct1_via_allocatorINS8_16device_allocatorI11MemoryBlockILi16EEEEEENS8_10device_ptrISE_EEEEEEvT0_T1_:
	.zero		920


//--------------------- .nv.constant0._ZN3cub18CUB_300001_SM_10006detail8for_each13static_kernelINS2_12policy_hub_t12policy_500_tEmNS2_12op_wrapper_tImN6thrust24THRUST_300001_SM_1000_NS6detail23allocator_traits_detail24construct1_via_allocatorINS8_16device_allocatorI11MemoryBlockILi8EEEEEENS8_10device_ptrISE_EEEEEEvT0_T1_ --------------------------
	.section	.nv.constant0._ZN3cub18CUB_300001_SM_10006detail8for_each13static_kernelINS2_12policy_hub_t12policy_500_tEmNS2_12op_wrapper_tImN6thrust24THRUST_300001_SM_1000_NS6detail23allocator_traits_detail24construct1_via_allocatorINS8_16device_allocatorI11MemoryBlockILi8EEEEEENS8_10device_ptrISE_EEEEEEvT0_T1_,"a",@progbits
	.sectionflags	@""
	.align	4
.nv.constant0._ZN3cub18CUB_300001_SM_10006detail8for_each13static_kernelINS2_12policy_hub_t12policy_500_tEmNS2_12op_wrapper_tImN6thrust24THRUST_300001_SM_1000_NS6detail23allocator_traits_detail24construct1_via_allocatorINS8_16device_allocatorI11MemoryBlockILi8EEEEEENS8_10device_ptrISE_EEEEEEvT0_T1_:
	.zero		920


//--------------------- .nv.constant0._ZN3cub18CUB_300001_SM_10006detail11EmptyKernelIvEEvv --------------------------
	.section	.nv.constant0._ZN3cub18CUB_300001_SM_10006detail11EmptyKernelIvEEvv,"a",@progbits
	.sectionflags	@""
	.align	4
.nv.constant0._ZN3cub18CUB_300001_SM_10006detail11EmptyKernelIvEEvv:
	.zero		896


//--------------------- .nv.constant0._Z36TestSequentialAccessThroughputKernelILi1024EEvPK11MemoryBlockIXT_EEPS1_ii --------------------------
	.section	.nv.constant0._Z36TestSequentialAccessThroughputKernelILi1024EEvPK11MemoryBlockIXT_EEPS1_ii,"a",@progbits
	.sectionflags	@""
	.align	4
.nv.constant0._Z36TestSequentialAccessThroughputKernelILi1024EEvPK11MemoryBlockIXT_EEPS1_ii:
	.zero		920


//--------------------- .nv.constant0._Z36TestSequentialAccessThroughputKernelILi512EEvPK11MemoryBlockIXT_EEPS1_ii --------------------------
	.section	.nv.constant0._Z36TestSequentialAccessThroughputKernelILi512EEvPK11MemoryBlockIXT_EEPS1_ii,"a",@progbits
	.sectionflags	@""
	.align	4
.nv.constant0._Z36TestSequentialAccessThroughputKernelILi512EEvPK11MemoryBlockIXT_EEPS1_ii:
	.zero		920


//--------------------- .nv.constant0._Z36TestSequentialAccessThroughputKernelILi256EEvPK11MemoryBlockIXT_EEPS1_ii --------------------------
	.section	.nv.constant0._Z36TestSequentialAccessThroughputKernelILi256EEvPK11MemoryBlockIXT_EEPS1_ii,"a",@progbits
	.sectionflags	@""
	.align	4
.nv.constant0._Z36TestSequentialAccessThroughputKernelILi256EEvPK11MemoryBlockIXT_EEPS1_ii:
	.zero		920


//--------------------- .nv.constant0._Z36TestSequentialAccessThroughputKernelILi128EEvPK11MemoryBlockIXT_EEPS1_ii --------------------------
	.section	.nv.constant0._Z36TestSequentialAccessThroughputKernelILi128EEvPK11MemoryBlockIXT_EEPS1_ii,"a",@progbits
	.sectionflags	@""
	.align	4
.nv.constant0._Z36TestSequentialAccessThroughputKernelILi128EEvPK11MemoryBlockIXT_EEPS1_ii:
	.zero		920


//--------------------- .nv.constant0._Z36TestSequentialAccessThroughputKernelILi64EEvPK11MemoryBlockIXT_EEPS1_ii --------------------------
	.section	.nv.constant0._Z36TestSequentialAccessThroughputKernelILi64EEvPK11MemoryBlockIXT_EEPS1_ii,"a",@progbits
	.sectionflags	@""
	.align	4
.nv.constant0._Z36TestSequentialAccessThroughputKernelILi64EEvPK11MemoryBlockIXT_EEPS1_ii:
	.zero		920


//--------------------- .nv.constant0._Z36TestSequentialAccessThroughputKernelILi32EEvPK11MemoryBlockIXT_EEPS1_ii --------------------------
	.section	.nv.constant0._Z36TestSequentialAccessThroughputKernelILi32EEvPK11MemoryBlockIXT_EEPS1_ii,"a",@progbits
	.sectionflags	@""
	.align	4
.nv.constant0._Z36TestSequentialAccessThroughputKernelILi32EEvPK11MemoryBlockIXT_EEPS1_ii:
	.zero		920


//--------------------- .nv.constant0._Z36TestSequentialAccessThroughputKernelILi16EEvPK11MemoryBlockIXT_EEPS1_ii --------------------------
	.section	.nv.constant0._Z36TestSequentialAccessThroughputKernelILi16EEvPK11MemoryBlockIXT_EEPS1_ii,"a",@progbits
	.sectionflags	@""
	.align	4
.nv.constant0._Z36TestSequentialAccessThroughputKernelILi16EEvPK11MemoryBlockIXT_EEPS1_ii:
	.zero		920


//--------------------- .nv.constant0._Z36TestSequentialAccessThroughputKernelILi8EEvPK11MemoryBlockIXT_EEPS1_ii --------------------------
	.section	.nv.constant0._Z36TestSequentialAccessThroughputKernelILi8EEvPK11MemoryBlockIXT_EEPS1_ii,"a",@progbits
	.sectionflags	@""
	.align	4
.nv.constant0._Z36TestSequentialAccessThroughputKernelILi8EEvPK11MemoryBlockIXT_EEPS1_ii:
	.zero		920


//--------------------- .nv.constant0._Z32TestRandomAccessThroughputKernelILi1024EEvPK11MemoryBlockIXT_EEPS1_ii --------------------------
	.section	.nv.constant0._Z32TestRandomAccessThroughputKernelILi1024EEvPK11MemoryBlockIXT_EEPS1_ii,"a",@progbits
	.sectionflags	@""
	.align	4
.nv.constant0._Z32TestRandomAccessThroughputKernelILi1024EEvPK11MemoryBlockIXT_EEPS1_ii:
	.zero		920


//--------------------- .nv.constant0._Z26GenerateRandomBlocksKernelILi1024EEvP11MemoryBlockIXT_EEi --------------------------
	.section	.nv.constant0._Z26GenerateRandomBlocksKernelILi1024EEvP11MemoryBlockIXT_EEi,"a",@progbits
	.sectionflags	@""
	.align	4
.nv.constant0._Z26GenerateRandomBlocksKernelILi1024EEvP11MemoryBlockIXT_EEi:
	.zero		908


//--------------------- .nv.constant0._Z32TestRandomAccessThroughputKernelILi512EEvPK11MemoryBlockIXT_EEPS1_ii --------------------------
	.section	.nv.constant0._Z32TestRandomAccessThroughputKernelILi512EEvPK11MemoryBlockIXT_EEPS1_ii,"a",@progbits
	.sectionflags	@""
	.align	4
.nv.constant0._Z32TestRandomAccessThroughputKernelILi512EEvPK11MemoryBlockIXT_EEPS1_ii:
	.zero		920


//--------------------- .nv.constant0._Z26GenerateRandomBlocksKernelILi512EEvP11MemoryBlockIXT_EEi --------------------------
	.section	.nv.constant0._Z26GenerateRandomBlocksKernelILi512EEvP11MemoryBlockIXT_EEi,"a",@progbits
	.sectionflags	@""
	.align	4
.nv.constant0._Z26GenerateRandomBlocksKernelILi512EEvP11MemoryBlockIXT_EEi:
	.zero		908


//--------------------- .nv.constant0._Z32TestRandomAccessThroughputKernelILi256EEvPK11MemoryBlockIXT_EEPS1_ii --------------------------
	.section	.nv.constant0._Z32TestRandomAccessThroughputKernelILi256EEvPK11MemoryBlockIXT_EEPS1_ii,"a",@progbits
	.sectionflags	@""
	.align	4
.nv.constant0._Z32TestRandomAccessThroughputKernelILi256EEvPK11MemoryBlockIXT_EEPS1_ii:
	.zero		920


//--------------------- .nv.constant0._Z26GenerateRandomBlocksKernelILi256EEvP11MemoryBlockIXT_EEi --------------------------
	.section	.nv.constant0._Z26GenerateRandomBlocksKernelILi256EEvP11MemoryBlockIXT_EEi,"a",@progbits
	.sectionflags	@""
	.align	4
.nv.constant0._Z26GenerateRandomBlocksKernelILi256EEvP11MemoryBlockIXT_EEi:
	.zero		908


//--------------------- .nv.constant0._Z32TestRandomAccessThroughputKernelILi128EEvPK11MemoryBlockIXT_EEPS1_ii --------------------------
	.section	.nv.constant0._Z32TestRandomAccessThroughputKernelILi128EEvPK11MemoryBlockIXT_EEPS1_ii,"a",@progbits
	.sectionflags	@""
	.align	4
.nv.constant0._Z32TestRandomAccessThroughputKernelILi128EEvPK11MemoryBlockIXT_EEPS1_ii:
	.zero		920


//--------------------- .nv.constant0._Z26GenerateRandomBlocksKernelILi128EEvP11MemoryBlockIXT_EEi --------------------------
	.section	.nv.constant0._Z26GenerateRandomBlocksKernelILi128EEvP11MemoryBlockIXT_EEi,"a",@progbits
	.sectionflags	@""
	.align	4
.nv.constant0._Z26GenerateRandomBlocksKernelILi128EEvP11MemoryBlockIXT_EEi:
	.zero		908


//--------------------- .nv.constant0._Z32TestRandomAccessThroughputKernelILi64EEvPK11MemoryBlockIXT_EEPS1_ii --------------------------
	.section	.nv.constant0._Z32TestRandomAccessThroughputKernelILi64EEvPK11MemoryBlockIXT_EEPS1_ii,"a",@progbits
	.sectionflags	@""
	.align	4
.nv.constant0._Z32TestRandomAccessThroughputKernelILi64EEvPK11MemoryBlockIXT_EEPS1_ii:
	.zero		920


//--------------------- .nv.constant0._Z26GenerateRandomBlocksKernelILi64EEvP11MemoryBlockIXT_EEi --------------------------
	.section	.nv.constant0._Z26GenerateRandomBlocksKernelILi64EEvP11MemoryBlockIXT_EEi,"a",@progbits
	.sectionflags	@""
	.align	4
.nv.constant0._Z26GenerateRandomBlocksKernelILi64EEvP11MemoryBlockIXT_EEi:
	.zero		908


//--------------------- .nv.constant0._Z32TestRandomAccessThroughputKernelILi32EEvPK11MemoryBlockIXT_EEPS1_ii --------------------------
	.section	.nv.constant0._Z32TestRandomAccessThroughputKernelILi32EEvPK11MemoryBlockIXT_EEPS1_ii,"a",@progbits
	.sectionflags	@""
	.align	4
.nv.constant0._Z32TestRandomAccessThroughputKernelILi32EEvPK11MemoryBlockIXT_EEPS1_ii:
	.zero		920


//--------------------- .nv.constant0._Z26GenerateRandomBlocksKernelILi32EEvP11MemoryBlockIXT_EEi --------------------------
	.section	.nv.constant0._Z26GenerateRandomBlocksKernelILi32EEvP11MemoryBlockIXT_EEi,"a",@progbits
	.sectionflags	@""
	.align	4
.nv.constant0._Z26GenerateRandomBlocksKernelILi32EEvP11MemoryBlockIXT_EEi:
	.zero		908


//--------------------- .nv.constant0._Z32TestRandomAccessThroughputKernelILi16EEvPK11MemoryBlockIXT_EEPS1_ii --------------------------
	.section	.nv.constant0._Z32TestRandomAccessThroughputKernelILi16EEvPK11MemoryBlockIXT_EEPS1_ii,"a",@progbits
	.sectionflags	@""
	.align	4
.nv.constant0._Z32TestRandomAccessThroughputKernelILi16EEvPK11MemoryBlockIXT_EEPS1_ii:
	.zero		920


//--------------------- .nv.constant0._Z26GenerateRandomBlocksKernelILi16EEvP11MemoryBlockIXT_EEi --------------------------
	.section	.nv.constant0._Z26GenerateRandomBlocksKernelILi16EEvP11MemoryBlockIXT_EEi,"a",@progbits
	.sectionflags	@""
	.align	4
.nv.constant0._Z26GenerateRandomBlocksKernelILi16EEvP11MemoryBlockIXT_EEi:
	.zero		908


//--------------------- .nv.constant0._Z32TestRandomAccessThroughputKernelILi8EEvPK11MemoryBlockIXT_EEPS1_ii --------------------------
	.section	.nv.constant0._Z32TestRandomAccessThroughputKernelILi8EEvPK11MemoryBlockIXT_EEPS1_ii,"a",@progbits
	.sectionflags	@""
	.align	4
.nv.constant0._Z32TestRandomAccessThroughputKernelILi8EEvPK11MemoryBlockIXT_EEPS1_ii:
	.zero		920


//--------------------- .nv.constant0._Z26GenerateRandomBlocksKernelILi8EEvP11MemoryBlockIXT_EEi --------------------------
	.section	.nv.constant0._Z26GenerateRandomBlocksKernelILi8EEvP11MemoryBlockIXT_EEi,"a",@progbits
	.sectionflags	@""
	.align	4
.nv.constant0._Z26GenerateRandomBlocksKernelILi8EEvP11MemoryBlockIXT_EEi:
	.zero		908


//--------------------- .nv.constant0._Z16MemoryTestKernelv --------------------------
	.section	.nv.constant0._Z16MemoryTestKernelv,"a",@progbits
	.sectionflags	@""
	.align	4
.nv.constant0._Z16MemoryTestKernelv:
	.zero		896


//--------------------- SYMBOLS --------------------------

	.type		.nv.reservedSmem.offset0,@object
	.size		.nv.reservedSmem.offset0,0x4
	.type		vprintf,@function
